def matmul_kernel(
    a_ptr,
    b_ptr,
    c_ptr,
    M,
    N,
    K,
    stride_am,
    stride_ak,
    stride_bk,
    stride_bn,
    stride_cm,
    stride_cn,
    BLOCK_M: tl.constexpr,
    BLOCK_N: tl.constexpr,
    BLOCK_K: tl.constexpr,
    GROUP_M: tl.constexpr,
):
    pid = tl.program_id(axis=0)
    num_pid_m = tl.cdiv(M, BLOCK_M)
    num_pid_n = tl.cdiv(N, BLOCK_N)
    num_pid_in_group = GROUP_M * num_pid_n
    group_id = pid // num_pid_in_group
    first_pid_m = group_id * GROUP_M
    group_size_m = min(num_pid_m - first_pid_m, GROUP_M)
    pid_m = first_pid_m + ((pid % num_pid_in_group) % group_size_m)
    pid_n = (pid % num_pid_in_group) // group_size_m

    offs_am = (pid_m * BLOCK_M + tl.arange(0, BLOCK_M)) % M
    offs_bn = (pid_n * BLOCK_N + tl.arange(0, BLOCK_N)) % N
    offs_k = tl.arange(0, BLOCK_K)
    a_ptrs = a_ptr + offs_am[:, None] * stride_am + offs_k[None, :] * stride_ak
    b_ptrs = b_ptr + offs_k[:, None] * stride_bk + offs_bn[None, :] * stride_bn

    acc = tl.zeros((BLOCK_M, BLOCK_N), dtype=tl.float32)
    for kk in range(0, tl.cdiv(K, BLOCK_K)):
        a = tl.load(a_ptrs, mask=offs_k[None, :] < K - kk * BLOCK_K, other=0.0)
        b = tl.load(b_ptrs, mask=offs_k[:, None] < K - kk * BLOCK_K, other=0.0)
        acc = tl.dot(a, b, acc)
        a_ptrs += BLOCK_K * stride_ak
        b_ptrs += BLOCK_K * stride_bk

    c = acc.to(c_ptr.dtype.element_ty)
    offs_cm = pid_m * BLOCK_M + tl.arange(0, BLOCK_M)
    offs_cn = pid_n * BLOCK_N + tl.arange(0, BLOCK_N)
    c_ptrs = c_ptr + offs_cm[:, None] * stride_cm + offs_cn[None, :] * stride_cn
    mask = (offs_cm[:, None] < M) & (offs_cn[None, :] < N)
    tl.store(c_ptrs, c, mask=mask)

# config = {"BLOCK_K": 128, "BLOCK_M": 32, "BLOCK_N": 512, "GROUP_M": 8, "arch": "sm_100", "dtype": "fp16", "num_ctas": 1, "num_stages": 2, "num_warps": 8}
# arch = sm_100


// ===== COMPILED SASS (sm_100a) =====

	.target	sm_100a

	.elftype	@"ET_EXEC"


//--------------------- .note.nv.tkinfo           --------------------------
	.section	.note.nv.tkinfo,"",@"SHT_NOTE"
	.sectionflags	@"SHF_NOTE_NV_TKINFO"
	.tkinfo
        /*0018*/ 	.word	0x00000081
        /*0030*/ 	.string	""
        /*0030*/ 	.string	"ptxas-blackwell"
        /*0030*/ 	.string	"Cuda compilation tools, release 12.9, V12.9.86"
        /*0030*/ 	.string	"Build cuda_12.9.r12.9/compiler.36037853_0"
        /*0030*/ 	.string	"-v  -suppress-debug-info  -lineinfo  -arch sm_100a "



//--------------------- .note.nv.cuver            --------------------------
	.section	.note.nv.cuver,"",@"SHT_NOTE"
	.sectionflags	@"SHF_NOTE_NV_CUVER"
        /*0018*/ 	.short	0x0001
        /*001a*/ 	.short	0x0064
        /*001c*/ 	.short	0x0001
        /*001e*/ 	.short	0x0000
        /*0020*/ 	.short	0x0001
        /*0022*/ 	.short	0x0000


//--------------------- .nv.info                  --------------------------
	.section	.nv.info,"",@"SHT_CUDA_INFO"
	.align	4


	//----- nvinfo : EIATTR_REGCOUNT
	.align		4
        /*0000*/ 	.byte	0x04, 0x2f
        /*0002*/ 	.short	(.L_1 - .L_0)
	.align		4
.L_0:
        /*0004*/ 	.word	index@(matmul_kernel)
        /*0008*/ 	.word	0x00000020


	//----- nvinfo : EIATTR_FRAME_SIZE
	.align		4
.L_1:
        /*000c*/ 	.byte	0x04, 0x11
        /*000e*/ 	.short	(.L_3 - .L_2)
	.align		4
.L_2:
        /*0010*/ 	.word	index@(matmul_kernel)
        /*0014*/ 	.word	0x00001920


	//----- nvinfo : EIATTR_MIN_STACK_SIZE
	.align		4
.L_3:
        /*0018*/ 	.byte	0x04, 0x12
        /*001a*/ 	.short	(.L_5 - .L_4)
	.align		4
.L_4:
        /*001c*/ 	.word	index@(matmul_kernel)
        /*0020*/ 	.word	0x00001920
.L_5:


//--------------------- .nv.info.matmul_kernel    --------------------------
	.section	.nv.info.matmul_kernel,"",@"SHT_CUDA_INFO"
	.sectionflags	@""
	.align	4


	//----- nvinfo : EIATTR_CUDA_API_VERSION
	.align		4
        /*0000*/ 	.byte	0x04, 0x37
        /*0002*/ 	.short	(.L_7 - .L_6)
.L_6:
        /*0004*/ 	.word	0x00000081


	//----- nvinfo : EIATTR_KPARAM_INFO
	.align		4
.L_7:
        /*0008*/ 	.byte	0x04, 0x17
        /*000a*/ 	.short	(.L_9 - .L_8)
.L_8:
        /*000c*/ 	.word	0x00000000
        /*0010*/ 	.short	0x000d
        /*0012*/ 	.short	0x0048
        /*0014*/ 	.byte	0x00, 0xf4, 0x21, 0x00


	//----- nvinfo : EIATTR_KPARAM_INFO
	.align		4
.L_9:
        /*0018*/ 	.byte	0x04, 0x17
        /*001a*/ 	.short	(.L_11 - .L_10)
.L_10:
        /*001c*/ 	.word	0x00000000
        /*0020*/ 	.short	0x000c
        /*0022*/ 	.short	0x0040
        /*0024*/ 	.byte	0x00, 0xf4, 0x21, 0x00


	//----- nvinfo : EIATTR_KPARAM_INFO
	.align		4
.L_11:
        /*0028*/ 	.byte	0x04, 0x17
        /*002a*/ 	.short	(.L_13 - .L_12)
.L_12:
        /*002c*/ 	.word	0x00000000
        /*0030*/ 	.short	0x000b
        /*0032*/ 	.short	0x0038
        /*0034*/ 	.byte	0x00, 0xf0, 0x11, 0x00


	//----- nvinfo : EIATTR_KPARAM_INFO
	.align		4
.L_13:
        /*0038*/ 	.byte	0x04, 0x17
        /*003a*/ 	.short	(.L_15 - .L_14)
.L_14:
        /*003c*/ 	.word	0x00000000
        /*0040*/ 	.short	0x000a
        /*0042*/ 	.short	0x0034
        /*0044*/ 	.byte	0x00, 0xf0, 0x11, 0x00


	//----- nvinfo : EIATTR_KPARAM_INFO
	.align		4
.L_15:
        /*0048*/ 	.byte	0x04, 0x17
        /*004a*/ 	.short	(.L_17 - .L_16)
.L_16:
        /*004c*/ 	.word	0x00000000
        /*0050*/ 	.short	0x0009
        /*0052*/ 	.short	0x0030
        /*0054*/ 	.byte	0x00, 0xf0, 0x11, 0x00


	//----- nvinfo : EIATTR_KPARAM_INFO
	.align		4
.L_17:
        /*0058*/ 	.byte	0x04, 0x17
        /*005a*/ 	.short	(.L_19 - .L_18)
.L_18:
        /*005c*/ 	.word	0x00000000
        /*0060*/ 	.short	0x0008
        /*0062*/ 	.short	0x002c
        /*0064*/ 	.byte	0x00, 0xf0, 0x11, 0x00


	//----- nvinfo : EIATTR_KPARAM_INFO
	.align		4
.L_19:
        /*0068*/ 	.byte	0x04, 0x17
        /*006a*/ 	.short	(.L_21 - .L_20)
.L_20:
        /*006c*/ 	.word	0x00000000
        /*0070*/ 	.short	0x0007
        /*0072*/ 	.short	0x0028
        /*0074*/ 	.byte	0x00, 0xf0, 0x11, 0x00


	//----- nvinfo : EIATTR_KPARAM_INFO
	.align		4
.L_21:
        /*0078*/ 	.byte	0x04, 0x17
        /*007a*/ 	.short	(.L_23 - .L_22)
.L_22:
        /*007c*/ 	.word	0x00000000
        /*0080*/ 	.short	0x0006
        /*0082*/ 	.short	0x0024
        /*0084*/ 	.byte	0x00, 0xf0, 0x11, 0x00


	//----- nvinfo : EIATTR_KPARAM_INFO
	.align		4
.L_23:
        /*0088*/ 	.byte	0x04, 0x17
        /*008a*/ 	.short	(.L_25 - .L_24)
.L_24:
        /*008c*/ 	.word	0x00000000
        /*0090*/ 	.short	0x0005
        /*0092*/ 	.short	0x0020
        /*0094*/ 	.byte	0x00, 0xf0, 0x11, 0x00


	//----- nvinfo : EIATTR_KPARAM_INFO
	.align		4
.L_25:
        /*0098*/ 	.byte	0x04, 0x17
        /*009a*/ 	.short	(.L_27 - .L_26)
.L_26:
        /*009c*/ 	.word	0x00000000
        /*00a0*/ 	.short	0x0004
        /*00a2*/ 	.short	0x001c
        /*00a4*/ 	.byte	0x00, 0xf0, 0x11, 0x00


	//----- nvinfo : EIATTR_KPARAM_INFO
	.align		4
.L_27:
        /*00a8*/ 	.byte	0x04, 0x17
        /*00aa*/ 	.short	(.L_29 - .L_28)
.L_28:
        /*00ac*/ 	.word	0x00000000
        /*00b0*/ 	.short	0x0003
        /*00b2*/ 	.short	0x0018
        /*00b4*/ 	.byte	0x00, 0xf0, 0x11, 0x00


	//----- nvinfo : EIATTR_KPARAM_INFO
	.align		4
.L_29:
        /*00b8*/ 	.byte	0x04, 0x17
        /*00ba*/ 	.short	(.L_31 - .L_30)
.L_30:
        /*00bc*/ 	.word	0x00000000
        /*00c0*/ 	.short	0x0002
        /*00c2*/ 	.short	0x0010
        /*00c4*/ 	.byte	0x00, 0xf4, 0x21, 0x00


	//----- nvinfo : EIATTR_KPARAM_INFO
	.align		4
.L_31:
        /*00c8*/ 	.byte	0x04, 0x17
        /*00ca*/ 	.short	(.L_33 - .L_32)
.L_32:
        /*00cc*/ 	.word	0x00000000
        /*00d0*/ 	.short	0x0001
        /*00d2*/ 	.short	0x0008
        /*00d4*/ 	.byte	0x00, 0xf4, 0x21, 0x00


	//----- nvinfo : EIATTR_KPARAM_INFO
	.align		4
.L_33:
        /*00d8*/ 	.byte	0x04, 0x17
        /*00da*/ 	.short	(.L_35 - .L_34)
.L_34:
        /*00dc*/ 	.word	0x00000000
        /*00e0*/ 	.short	0x0000
        /*00e2*/ 	.short	0x0000
        /*00e4*/ 	.byte	0x00, 0xf4, 0x21, 0x00


	//----- nvinfo : EIATTR_SPARSE_MMA_MASK
	.align		4
.L_35:
        /*00e8*/ 	.byte	0x03, 0x50
        /*00ea*/ 	.short	0x0000


	//----- nvinfo : EIATTR_MAXREG_COUNT
	.align		4
        /*00ec*/ 	.byte	0x03, 0x1b
        /*00ee*/ 	.short	0x00ff


	//----- nvinfo : EIATTR_NUM_BARRIERS
	.align		4
        /*00f0*/ 	.byte	0x02, 0x4c
        /*00f2*/ 	.byte	0x01
	.zero		1


	//----- nvinfo : EIATTR_ANNOTATIONS
	.align		4
        /*00f4*/ 	.byte	0x04, 0x55
        /*00f6*/ 	.short	(.L_37 - .L_36)


	//   ....[0]....
.L_36:
        /*00f8*/ 	.word	0x00000001
        /*00fc*/ 	.byte	0x40, 0x05, 0x00, 0x00, 0x01, 0x00, 0x00, 0x00, 0x70, 0x05, 0x00, 0x00, 0x01, 0x00, 0x00, 0x00
        /* <DEDUP_REMOVED lines=3210> */
        /*c9ac*/ 	.byte	0x30, 0x67, 0x03, 0x00, 0x01, 0x00, 0x00, 0x00, 0x50, 0x67, 0x03, 0x00


	//----- nvinfo : EIATTR_VRC_CTA_INIT_COUNT
	.align		4
.L_37:
        /*c9b8*/ 	.byte	0x02, 0x4a
	.zero		1
	.zero		1


	//----- nvinfo : EIATTR_EXIT_INSTR_OFFSETS
	.align		4
        /*c9bc*/ 	.byte	0x04, 0x1c
        /*c9be*/ 	.short	(.L_39 - .L_38)


	//   ....[0]....
.L_38:
        /*c9c0*/ 	.word	0x00036a40


	//   ....[1]....
        /*c9c4*/ 	.word	0x00036a70


	//----- nvinfo : EIATTR_REQNTID
	.align		4
.L_39:
        /*c9c8*/ 	.byte	0x04, 0x10
        /*c9ca*/ 	.short	(.L_41 - .L_40)
.L_40:
        /*c9cc*/ 	.word	0x00000100
        /*c9d0*/ 	.word	0x00000001
        /*c9d4*/ 	.word	0x00000001


	//----- nvinfo : EIATTR_CBANK_PARAM_SIZE
	.align		4
.L_41:
        /*c9d8*/ 	.byte	0x03, 0x19
        /*c9da*/ 	.short	0x0050


	//----- nvinfo : EIATTR_PARAM_CBANK
	.align		4
        /*c9dc*/ 	.byte	0x04, 0x0a
        /*c9de*/ 	.short	(.L_43 - .L_42)
	.align		4
.L_42:
        /*c9e0*/ 	.word	index@(.nv.constant0.matmul_kernel)
        /*c9e4*/ 	.short	0x0380
        /*c9e6*/ 	.short	0x0050


	//----- nvinfo : EIATTR_SW_WAR
	.align		4
.L_43:
        /*c9e8*/ 	.byte	0x04, 0x36
        /*c9ea*/ 	.short	(.L_45 - .L_44)
.L_44:
        /*c9ec*/ 	.word	0x00000008
.L_45:


//--------------------- .nv.compat                --------------------------
	.section	.nv.compat,"",@"SHT_CUDA_COMPAT_INFO"
	.align	4
        /*0000*/ 	.byte	0x02, 0x02, 0x01, 0x00, 0x02, 0x05, 0x05, 0x00, 0x02, 0x03, 0x00, 0x00, 0x02, 0x06, 0x01, 0x00


//--------------------- .nv.callgraph             --------------------------
	.section	.nv.callgraph,"",@"SHT_CUDA_CALLGRAPH"
	.align	4
	.sectionentsize	8
	.align		4
        /*0000*/ 	.word	0x00000000
	.align		4
        /*0004*/ 	.word	0xffffffff
	.align		4
        /*0008*/ 	.word	0x00000000
	.align		4
        /*000c*/ 	.word	0xfffffffe
	.align		4
        /*0010*/ 	.word	0x00000000
	.align		4
        /*0014*/ 	.word	0xfffffffd
	.align		4
        /*0018*/ 	.word	0x00000000
	.align		4
        /*001c*/ 	.word	0xfffffffc


//--------------------- .text.matmul_kernel       --------------------------
	.section	.text.matmul_kernel,"ax",@progbits
	.align	128
        .global         matmul_kernel
        .type           matmul_kernel,@function
        .size           matmul_kernel,(.L_x_4 - matmul_kernel)
        .other          matmul_kernel,@"STO_CUDA_ENTRY STV_DEFAULT"
matmul_kernel:
.text.matmul_kernel:
[----:B------:R-:W0:Y:S08]  /*0000*/  LDC R1, c[0x0][0x37c] ;  /* 0x0000df00ff017b82 */ /* 0x000e300000000800 */
[----:B------:R-:W1:Y:S01]  /*0010*/  LDC.64 R8, c[0x0][0x398] ;  /* 0x0000e600ff087b82 */ /* 0x000e620000000a00 */
[----:B------:R-:W2:Y:S01]  /*0020*/  S2R R28, SR_TID.X ;  /* 0x00000000001c7919 */ /* 0x000ea20000002100 */
[----:B------:R-:W3:Y:S01]  /*0030*/  LDCU UR4, c[0x0][0x3a0] ;  /* 0x00007400ff0477ac */ /* 0x000ee20008000800 */
[----:B0-----:R-:W-:Y:S01]  /*0040*/  VIADD R1, R1, 0xffffe6e0 ;  /* 0xffffe6e001017836 */ /* 0x001fe20000000000 */
[----:B------:R-:W-:Y:S01]  /*0050*/  UMOV UR5, 0x400 ;  /* 0x0000040000057882 */ /* 0x000fe20000000000 */
[----:B------:R-:W0:Y:S03]  /*0060*/  LDCU.64 UR10, c[0x0][0x358] ;  /* 0x00006b00ff0a77ac */ /* 0x000e260008000a00 */
[----:B------:R-:W4:Y:S01]  /*0070*/  S2UR UR6, SR_CgaCtaId ;  /* 0x00000000000679c3 */ /* 0x000f220000008800 */
[----:B---3--:R-:W-:Y:S01]  /*0080*/  UIADD3 UR4, UPT, UPT, UR4, 0x7f, URZ ;  /* 0x0000007f04047890 */ /* 0x008fe2000fffe0ff */
[----:B-1----:R-:W-:-:S03]  /*0090*/  VIADD R0, R9, 0x1ff ;  /* 0x000001ff09007836 */ /* 0x002fc60000000000 */
[----:B------:R-:W-:Y:S02]  /*00a0*/  UISETP.GT.AND UP0, UPT, UR4, 0x7f, UPT ;  /* 0x0000007f0400788c */ /* 0x000fe4000bf04270 */
[----:B------:R-:W-:Y:S01]  /*00b0*/  SHF.R.S32.HI R3, RZ, 0x1f, R0 ;  /* 0x0000001fff037819 */ /* 0x000fe20000011400 */
[----:B----4-:R-:W-:-:S03]  /*00c0*/  ULEA UR5, UR6, UR5, 0x18 ;  /* 0x0000000506057291 */ /* 0x010fc6000f8ec0ff */
[----:B------:R-:W-:-:S04]  /*00d0*/  LEA.HI R3, R3, R0, RZ, 0x9 ;  /* 0x0000000003037211 */ /* 0x000fc800078f48ff */
[----:B------:R-:W-:Y:S02]  /*00e0*/  SHF.R.S32.HI R0, RZ, 0x9, R3 ;  /* 0x00000009ff007819 */ /* 0x000fe40000011403 */
[----:B------:R-:W1:Y:S03]  /*00f0*/  S2R R3, SR_CTAID.X ;  /* 0x0000000000037919 */ /* 0x000e660000002500 */
[----:B------:R-:W-:-:S05]  /*0100*/  IMAD.SHL.U32 R0, R0, 0x8, RZ ;  /* 0x0000000800007824 */ /* 0x000fca00078e00ff */
[-C--:B------:R-:W-:Y:S02]  /*0110*/  IABS R7, R0.reuse ;  /* 0x0000000000077213 */ /* 0x080fe40000000000 */
[----:B------:R-:W-:Y:S02]  /*0120*/  IABS R12, R0 ;  /* 0x00000000000c7213 */ /* 0x000fe40000000000 */
[----:B------:R-:W3:Y:S08]  /*0130*/  I2F.RP R2, R7 ;  /* 0x0000000700027306 */ /* 0x000ef00000209400 */
[----:B---3--:R-:W3:Y:S01]  /*0140*/  MUFU.RCP R2, R2 ;  /* 0x0000000200027308 */ /* 0x008ee20000001000 */
[----:B-1----:R-:W-:Y:S01]  /*0150*/  IABS R10, R3 ;  /* 0x00000003000a7213 */ /* 0x002fe20000000000 */
[----:B---3--:R-:W-:-:S02]  /*0160*/  VIADD R4, R2, 0xffffffe ;  /* 0x0ffffffe02047836 */ /* 0x008fc40000000000 */
[----:B------:R-:W-:-:S04]  /*0170*/  IMAD.MOV R2, RZ, RZ, -R12 ;  /* 0x000000ffff027224 */ /* 0x000fc800078e0a0c */
[----:B------:R1:W3:Y:S02]  /*0180*/  F2I.FTZ.U32.TRUNC.NTZ R5, R4 ;  /* 0x0000000400057305 */ /* 0x0002e4000021f000 */
[----:B-1----:R-:W-:Y:S02]  /*0190*/  IMAD.MOV.U32 R4, RZ, RZ, RZ ;  /* 0x000000ffff047224 */ /* 0x002fe400078e00ff */
[----:B---3--:R-:W-:-:S04]  /*01a0*/  IMAD.MOV R6, RZ, RZ, -R5 ;  /* 0x000000ffff067224 */ /* 0x008fc800078e0a05 */
[----:B------:R-:W-:Y:S02]  /*01b0*/  IMAD R11, R6, R7, RZ ;  /* 0x00000007060b7224 */ /* 0x000fe400078e02ff */
[----:B------:R-:W-:Y:S02]  /*01c0*/  IMAD.MOV.U32 R6, RZ, RZ, R10 ;  /* 0x000000ffff067224 */ /* 0x000fe400078e000a */
[----:B------:R-:W-:-:S06]  /*01d0*/  IMAD.HI.U32 R5, R5, R11, R4 ;  /* 0x0000000b05057227 */ /* 0x000fcc00078e0004 */
[----:B------:R-:W-:-:S04]  /*01e0*/  IMAD.HI.U32 R5, R5, R6, RZ ;  /* 0x0000000605057227 */ /* 0x000fc800078e00ff */
[----:B------:R-:W-:-:S05]  /*01f0*/  IMAD R2, R5, R2, R6 ;  /* 0x0000000205027224 */ /* 0x000fca00078e0206 */
[----:B------:R-:W-:-:S13]  /*0200*/  ISETP.GT.U32.AND P1, PT, R7, R2, PT ;  /* 0x000000020700720c */ /* 0x000fda0003f24070 */
[----:B------:R-:W-:Y:S02]  /*0210*/  @!P1 IMAD.IADD R2, R2, 0x1, -R7 ;  /* 0x0000000102029824 */ /* 0x000fe400078e0a07 */
[----:B------:R-:W-:Y:S01]  /*0220*/  @!P1 VIADD R5, R5, 0x1 ;  /* 0x0000000105059836 */ /* 0x000fe20000000000 */
[----:B------:R-:W-:Y:S02]  /*0230*/  ISETP.NE.AND P1, PT, R0, RZ, PT ;  /* 0x000000ff0000720c */ /* 0x000fe40003f25270 */
[----:B------:R-:W-:Y:S02]  /*0240*/  ISETP.GE.U32.AND P0, PT, R2, R7, PT ;  /* 0x000000070200720c */ /* 0x000fe40003f06070 */
[----:B------:R-:W-:-:S04]  /*0250*/  LOP3.LUT R2, R3, R0, RZ, 0x3c, !PT ;  /* 0x0000000003027212 */ /* 0x000fc800078e3cff */
[----:B------:R-:W-:Y:S01]  /*0260*/  ISETP.GE.AND P2, PT, R2, RZ, PT ;  /* 0x000000ff0200720c */ /* 0x000fe20003f46270 */
[----:B------:R-:W-:-:S06]  /*0270*/  VIADD R2, R8, 0x1f ;  /* 0x0000001f08027836 */ /* 0x000fcc0000000000 */
[----:B------:R-:W-:-:S04]  /*0280*/  @P0 VIADD R5, R5, 0x1 ;  /* 0x0000000105050836 */ /* 0x000fc80000000000 */
[----:B------:R-:W-:Y:S01]  /*0290*/  IMAD.MOV.U32 R4, RZ, RZ, R5 ;  /* 0x000000ffff047224 */ /* 0x000fe200078e0005 */
[----:B------:R-:W-:-:S03]  /*02a0*/  SHF.R.S32.HI R5, RZ, 0x1f, R2 ;  /* 0x0000001fff057819 */ /* 0x000fc60000011402 */
[----:B------:R-:W-:Y:S01]  /*02b0*/  @!P2 IMAD.MOV R4, RZ, RZ, -R4 ;  /* 0x000000ffff04a224 */ /* 0x000fe200078e0a04 */
[----:B------:R-:W-:Y:S02]  /*02c0*/  @!P1 LOP3.LUT R4, RZ, R0, RZ, 0x33, !PT ;  /* 0x00000000ff049212 */ /* 0x000fe400078e33ff */
[----:B------:R-:W-:-:S03]  /*02d0*/  LEA.HI R5, R5, R2, RZ, 0x5 ;  /* 0x0000000205057211 */ /* 0x000fc600078f28ff */
[----:B------:R-:W-:Y:S02]  /*02e0*/  IMAD.SHL.U32 R2, R4, 0x8, RZ ;  /* 0x0000000804027824 */ /* 0x000fe400078e00ff */
[----:B------:R-:W-:-:S03]  /*02f0*/  IMAD.MOV R4, RZ, RZ, -R4 ;  /* 0x000000ffff047224 */ /* 0x000fc600078e0a04 */
[----:B------:R-:W-:Y:S01]  /*0300*/  LEA.HI.SX32 R5, R5, -R2, 0x1b ;  /* 0x8000000205057211 */ /* 0x000fe200078fdaff */
[----:B------:R-:W-:Y:S02]  /*0310*/  IMAD R15, R0, R4, R3 ;  /* 0x00000004000f7224 */ /* 0x000fe400078e0203 */
[----:B------:R-:W-:Y:S01]  /*0320*/  IMAD.MOV.U32 R4, RZ, RZ, RZ ;  /* 0x000000ffff047224 */ /* 0x000fe200078e00ff */
[----:B------:R-:W-:Y:S02]  /*0330*/  VIMNMX R6, PT, PT, R5, 0x8, PT ;  /* 0x0000000805067848 */ /* 0x000fe40003fe0100 */
[----:B------:R-:W-:Y:S02]  /*0340*/  IABS R13, R15 ;  /* 0x0000000f000d7213 */ /* 0x000fe40000000000 */
[----:B------:R-:W-:-:S04]  /*0350*/  IABS R11, R6 ;  /* 0x00000006000b7213 */ /* 0x000fc80000000000 */
[----:B------:R-:W1:Y:S08]  /*0360*/  I2F.RP R7, R11 ;  /* 0x0000000b00077306 */ /* 0x000e700000209400 */
[----:B-1----:R-:W1:Y:S02]  /*0370*/  MUFU.RCP R7, R7 ;  /* 0x0000000700077308 */ /* 0x002e640000001000 */
[----:B-1----:R-:W-:-:S06]  /*0380*/  VIADD R5, R7, 0xffffffe ;  /* 0x0ffffffe07057836 */ /* 0x002fcc0000000000 */
[----:B------:R-:W1:Y:S02]  /*0390*/  F2I.FTZ.U32.TRUNC.NTZ R5, R5 ;  /* 0x0000000500057305 */ /* 0x000e64000021f000 */
[----:B-1----:R-:W-:-:S04]  /*03a0*/  IMAD.MOV R10, RZ, RZ, -R5 ;  /* 0x000000ffff0a7224 */ /* 0x002fc800078e0a05 */
[----:B------:R-:W-:-:S04]  /*03b0*/  IMAD.MOV.U32 R0, RZ, RZ, R10 ;  /* 0x000000ffff007224 */ /* 0x000fc800078e000a */
[----:B------:R-:W-:Y:S01]  /*03c0*/  IMAD R3, R0, R11, RZ ;  /* 0x0000000b00037224 */ /* 0x000fe200078e02ff */
[----:B------:R-:W-:-:S03]  /*03d0*/  IABS R0, R6 ;  /* 0x0000000600007213 */ /* 0x000fc60000000000 */
[----:B------:R-:W-:-:S04]  /*03e0*/  IMAD.HI.U32 R4, R5, R3, R4 ;  /* 0x0000000305047227 */ /* 0x000fc800078e0004 */
[----:B------:R-:W-:Y:S02]  /*03f0*/  IMAD.MOV R0, RZ, RZ, -R0 ;  /* 0x000000ffff007224 */ /* 0x000fe400078e0a00 */
        /* <DEDUP_REMOVED lines=8> */
[----:B------:R-:W-:Y:S02]  /*0480*/  ISETP.GE.AND P2, PT, R0, RZ, PT ;  /* 0x000000ff0000720c */ /* 0x000fe40003f46270 */
[----:B--2---:R-:W-:-:S05]  /*0490*/  LOP3.LUT R0, R28, 0x1f, RZ, 0xc0, !PT ;  /* 0x0000001f1c007812 */ /* 0x004fca00078ec0ff */
[----:B------:R-:W-:-:S06]  /*04a0*/  @P0 VIADD R4, R4, 0x1 ;  /* 0x0000000104040836 */ /* 0x000fcc0000000000 */
[----:B------:R-:W-:Y:S01]  /*04b0*/  @!P2 IMAD.MOV R4, RZ, RZ, -R4 ;  /* 0x000000ffff04a224 */ /* 0x000fe200078e0a04 */
[----:B------:R-:W-:-:S05]  /*04c0*/  @!P1 LOP3.LUT R4, RZ, R6, RZ, 0x33, !PT ;  /* 0x00000006ff049212 */ /* 0x000fca00078e33ff */
[----:B------:R-:W-:Y:S02]  /*04d0*/  IMAD.MOV R3, RZ, RZ, -R4 ;  /* 0x000000ffff037224 */ /* 0x000fe400078e0a04 */
[----:B------:R-:W-:Y:S02]  /*04e0*/  IMAD.SHL.U32 R29, R4, 0x200, RZ ;  /* 0x00000200041d7824 */ /* 0x000fe400078e00ff */
[----:B------:R-:W-:-:S04]  /*04f0*/  IMAD R3, R6, R3, R15 ;  /* 0x0000000306037224 */ /* 0x000fc800078e020f */
[----:B------:R-:W-:Y:S01]  /*0500*/  IMAD.IADD R3, R2, 0x1, R3 ;  /* 0x0000000102037824 */ /* 0x000fe200078e0203 */
[----:B------:R-:W-:-:S03]  /*0510*/  SHF.R.U32.HI R2, RZ, 0x5, R28 ;  /* 0x00000005ff027819 */ /* 0x000fc6000001161c */
[----:B------:R-:W-:Y:S01]  /*0520*/  IMAD R0, R3, 0x20, R0 ;  /* 0x0000002003007824 */ /* 0x000fe200078e0200 */
[----:B------:R-:W-:-:S04]  /*0530*/  SGXT.U32 R14, R2, 0x3 ;  /* 0x00000003020e781a */ /* 0x000fc80000000000 */
[----:B------:R1:W-:Y:S01]  /*0540*/  STL [R1+0xb94], R0 ;  /* 0x000b940001007387 */ /* 0x0003e20000100800 */
[C---:B------:R-:W-:Y:S02]  /*0550*/  LOP3.LUT R3, R14.reuse, 0x8, RZ, 0xfc, !PT ;  /* 0x000000080e037812 */ /* 0x040fe400078efcff */
[C---:B------:R-:W-:Y:S01]  /*0560*/  LOP3.LUT R2, R14.reuse, 0x10, RZ, 0xfc, !PT ;  /* 0x000000100e027812 */ /* 0x040fe200078efcff */
[----:B------:R2:W-:Y:S01]  /*0570*/  STL [R1+0x2a0], R29 ;  /* 0x0002a01d01007387 */ /* 0x0005e20000100800 */
[C---:B------:R-:W-:Y:S02]  /*0580*/  LOP3.LUT R3, R14.reuse, 0x20, RZ, 0xfc, !PT ;  /* 0x000000200e037812 */ /* 0x040fe400078efcff */
[C---:B------:R-:W-:Y:S02]  /*0590*/  LOP3.LUT R2, R14.reuse, 0x28, RZ, 0xfc, !PT ;  /* 0x000000280e027812 */ /* 0x040fe400078efcff */
[C---:B------:R-:W-:Y:S02]  /*05a0*/  LOP3.LUT R3, R14.reuse, 0x38, RZ, 0xfc, !PT ;  /* 0x000000380e037812 */ /* 0x040fe400078efcff */
[----:B-1----:R-:W-:-:S02]  /*05b0*/  LOP3.LUT R0, R14, 0x18, RZ, 0xfc, !PT ;  /* 0x000000180e007812 */ /* 0x002fc400078efcff */
[C---:B------:R-:W-:Y:S02]  /*05c0*/  LOP3.LUT R0, R14.reuse, 0x30, RZ, 0xfc, !PT ;  /* 0x000000300e007812 */ /* 0x040fe400078efcff */
[C---:B------:R-:W-:Y:S02]  /*05d0*/  LOP3.LUT R2, R14.reuse, 0x40, RZ, 0xfc, !PT ;  /* 0x000000400e027812 */ /* 0x040fe400078efcff */
[C---:B------:R-:W-:Y:S02]  /*05e0*/  LOP3.LUT R0, R14.reuse, 0x48, RZ, 0xfc, !PT ;  /* 0x000000480e007812 */ /* 0x040fe400078efcff */
[C---:B------:R-:W-:Y:S02]  /*05f0*/  LOP3.LUT R3, R14.reuse, 0x50, RZ, 0xfc, !PT ;  /* 0x000000500e037812 */ /* 0x040fe400078efcff */
[C---:B------:R-:W-:Y:S02]  /*0600*/  LOP3.LUT R2, R14.reuse, 0x58, RZ, 0xfc, !PT ;  /* 0x000000580e027812 */ /* 0x040fe400078efcff */
[----:B------:R-:W-:-:S02]  /*0610*/  LOP3.LUT R0, R14, 0x60, RZ, 0xfc, !PT ;  /* 0x000000600e007812 */ /* 0x000fc400078efcff */
[C---:B------:R-:W-:Y:S02]  /*0620*/  LOP3.LUT R3, R14.reuse, 0x68, RZ, 0xfc, !PT ;  /* 0x000000680e037812 */ /* 0x040fe400078efcff */
[C---:B------:R-:W-:Y:S02]  /*0630*/  LOP3.LUT R2, R14.reuse, 0x70, RZ, 0xfc, !PT ;  /* 0x000000700e027812 */ /* 0x040fe400078efcff */
[----:B------:R-:W-:Y:S01]  /*0640*/  LOP3.LUT R0, R14, 0x78, RZ, 0xfc, !PT ;  /* 0x000000780e007812 */ /* 0x000fe200078efcff */
[----:B0-2---:R-:W-:Y:S06]  /*0650*/  BRA.U UP0, `(.L_x_0) ;  /* 0x00000001005c7547 */ /* 0x005fec000b800000 */
[----:B------:R-:W-:Y:S01]  /*0660*/  IMAD.SHL.U32 R0, R28, 0x20, RZ ;  /* 0x000000201c007824 */ /* 0x000fe200078e00ff */
[----:B------:R-:W-:Y:S02]  /*0670*/  CS2R R24, SRZ ;  /* 0x0000000000187805 */ /* 0x000fe4000001ff00 */
[----:B------:R-:W-:Y:S02]  /*0680*/  CS2R R26, SRZ ;  /* 0x00000000001a7805 */ /* 0x000fe4000001ff00 */
[----:B------:R-:W-:Y:S02]  /*0690*/  CS2R R20, SRZ ;  /* 0x0000000000147805 */ /* 0x000fe4000001ff00 */
[----:B------:R-:W-:Y:S01]  /*06a0*/  CS2R R22, SRZ ;  /* 0x0000000000167805 */ /* 0x000fe2000001ff00 */
[----:B------:R0:W-:Y:S01]  /*06b0*/  STL [R1+0xb70], R0 ;  /* 0x000b700001007387 */ /* 0x0001e20000100800 */
[----:B------:R-:W-:Y:S02]  /*06c0*/  CS2R R16, SRZ ;  /* 0x0000000000107805 */ /* 0x000fe4000001ff00 */
[----:B------:R-:W-:-:S02]  /*06d0*/  CS2R R18, SRZ ;  /* 0x0000000000127805 */ /* 0x000fc4000001ff00 */
[----:B------:R-:W-:Y:S01]  /*06e0*/  CS2R R12, SRZ ;  /* 0x00000000000c7805 */ /* 0x000fe2000001ff00 */
[----:B------:R0:W-:Y:S01]  /*06f0*/  STL [R1], RZ ;  /* 0x000000ff01007387 */ /* 0x0001e20000100800 */
[----:B------:R-:W-:Y:S02]  /*0700*/  CS2R R14, SRZ ;  /* 0x00000000000e7805 */ /* 0x000fe4000001ff00 */
[----:B------:R-:W-:Y:S02]  /*0710*/  CS2R R8, SRZ ;  /* 0x0000000000087805 */ /* 0x000fe4000001ff00 */
[----:B------:R-:W-:Y:S01]  /*0720*/  CS2R R10, SRZ ;  /* 0x00000000000a7805 */ /* 0x000fe2000001ff00 */
[----:B------:R0:W-:Y:S01]  /*0730*/  STL [R1+0x4], RZ ;  /* 0x000004ff01007387 */ /* 0x0001e20000100800 */
[----:B------:R-:W-:Y:S02]  /*0740*/  CS2R R4, SRZ ;  /* 0x0000000000047805 */ /* 0x000fe4000001ff00 */
[----:B------:R-:W-:Y:S01]  /*0750*/  CS2R R6, SRZ ;  /* 0x0000000000067805 */ /* 0x000fe2000001ff00 */
[----:B------:R0:W-:Y:S04]  /*0760*/  STL [R1+0x8], RZ ;  /* 0x000008ff01007387 */ /* 0x0001e80000100800 */
[----:B------:R0:W-:Y:S04]  /*0770*/  STL [R1+0xc], RZ ;  /* 0x00000cff01007387 */ /* 0x0001e80000100800 */
[----:B------:R0:W-:Y:S04]  /*0780*/  STL [R1+0x10], RZ ;  /* 0x000010ff01007387 */ /* 0x0001e80000100800 */
[----:B------:R0:W-:Y:S04]  /*0790*/  STL [R1+0x14], RZ ;  /* 0x000014ff01007387 */ /* 0x0001e80000100800 */
[----:B------:R0:W-:Y:S04]  /*07a0*/  STL [R1+0x18], RZ ;  /* 0x000018ff01007387 */ /* 0x0001e80000100800 */
[----:B------:R0:W-:Y:S01]  /*07b0*/  STL [R1+0x1c], RZ ;  /* 0x00001cff01007387 */ /* 0x0001e20000100800 */
[----:B------:R-:W-:Y:S05]  /*07c0*/  BRA `(.L_x_1) ;  /* 0x0000033800e07947 */ /* 0x000fea0003800000 */
.L_x_0:
[----:B------:R-:W-:Y:S01]  /*07d0*/  IABS R6, R9 ;  /* 0x0000000900067213 */ /* 0x000fe20000000000 */
[----:B------:R0:W-:Y:S01]  /*07e0*/  STL [R1+0xd30], R9 ;  /* 0x000d300901007387 */ /* 0x0001e20000100800 */
[----:B------:R-:W-:Y:S01]  /*07f0*/  IMAD.MOV.U32 R2, RZ, RZ, RZ ;  /* 0x000000ffff027224 */ /* 0x000fe200078e00ff */
[--C-:B------:R-:W-:Y:S01]  /*0800*/  SHF.R.U32.HI R7, RZ, 0x2, R28.reuse ;  /* 0x00000002ff077819 */ /* 0x100fe2000001161c */
[----:B------:R-:W1:Y:S01]  /*0810*/  I2F.RP R0, R6 ;  /* 0x0000000600007306 */ /* 0x000e620000209400 */
[C---:B------:R-:W-:Y:S01]  /*0820*/  IMAD.SHL.U32 R15, R28.reuse, 0x2, RZ ;  /* 0x000000021c0f7824 */ /* 0x040fe200078e00ff */
[----:B------:R-:W-:Y:S01]  /*0830*/  SHF.R.U32.HI R10, RZ, 0x7, R28 ;  /* 0x00000007ff0a7819 */ /* 0x000fe2000001161c */
[----:B------:R-:W2:Y:S03]  /*0840*/  LDCU UR6, c[0x0][0x3a8] ;  /* 0x00007500ff0677ac */ /* 0x000ea60008000800 */
[----:B------:R-:W-:Y:S01]  /*0850*/  LOP3.LUT R11, R15, 0x1fe, RZ, 0xc0, !PT ;  /* 0x000001fe0f0b7812 */ /* 0x000fe200078ec0ff */
[----:B------:R-:W3:Y:S01]  /*0860*/  LDCU UR7, c[0x0][0x3ac] ;  /* 0x00007580ff0777ac */ /* 0x000ee20008000800 */
[----:B0-----:R-:W-:-:S02]  /*0870*/  LOP3.LUT R9, R28, 0x7f, RZ, 0xc0, !PT ;  /* 0x0000007f1c097812 */ /* 0x001fc400078ec0ff */
[----:B------:R-:W-:Y:S01]  /*0880*/  SGXT.U32 R10, R10, 0x1 ;  /* 0x000000010a0a781a */ /* 0x000fe20000000000 */
[----:B------:R-:W0:Y:S03]  /*0890*/  LDCU.64 UR8, c[0x0][0x388] ;  /* 0x00007100ff0877ac */ /* 0x000e260008000a00 */
[----:B------:R-:W-:Y:S01]  /*08a0*/  LOP3.LUT R10, R29, R10, RZ, 0xfc, !PT ;  /* 0x0000000a1d0a7212 */ /* 0x000fe200078efcff */
[----:B-1----:R-:W1:Y:S01]  /*08b0*/  MUFU.RCP R0, R0 ;  /* 0x0000000000007308 */ /* 0x002e620000001000 */
[----:B------:R-:W4:Y:S02]  /*08c0*/  LDCU UR12, c[0x0][0x3b0] ;  /* 0x00007600ff0c77ac */ /* 0x000f240008000800 */
[C---:B------:R-:W-:Y:S02]  /*08d0*/  LOP3.LUT R13, R10.reuse, 0x1fe, RZ, 0xfc, !PT ;  /* 0x000001fe0a0d7812 */ /* 0x040fe400078efcff */
[----:B------:R-:W-:Y:S01]  /*08e0*/  LOP3.LUT R12, R10, 0x1f8, RZ, 0xfc, !PT ;  /* 0x000001f80a0c7812 */ /* 0x000fe200078efcff */
[----:B------:R-:W5:Y:S01]  /*08f0*/  LDCU UR13, c[0x0][0x3a4] ;  /* 0x00007480ff0d77ac */ /* 0x000f620008000800 */
[----:B------:R-:W-:-:S02]  /*0900*/  IABS R4, R13 ;  /* 0x0000000d00047213 */ /* 0x000fc40000000000 */
[----:B------:R-:W-:Y:S01]  /*0910*/  ISETP.GE.AND P6, PT, R12, RZ, PT ;  /* 0x000000ff0c00720c */ /* 0x000fe20003fc6270 */
[----:B------:R-:W0:Y:S01]  /*0920*/  LDCU UR14, c[0x0][0x3a0] ;  /* 0x00007400ff0e77ac */ /* 0x000e220008000800 */
[----:B------:R-:W-:Y:S02]  /*0930*/  ISETP.GE.AND P2, PT, R13, RZ, PT ;  /* 0x000000ff0d00720c */ /* 0x000fe40003f46270 */
[----:B------:R-:W-:Y:S01]  /*0940*/  LOP3.LUT R13, R10, 0x1f4, RZ, 0xfc, !PT ;  /* 0x000001f40a0d7812 */ /* 0x000fe200078efcff */
[----:B-1----:R-:W-:Y:S01]  /*0950*/  VIADD R3, R0, 0xffffffe ;  /* 0x0ffffffe00037836 */ /* 0x002fe20000000000 */
[----:B------:R-:W-:Y:S02]  /*0960*/  SHF.R.S32.HI R0, RZ, 0x7, R28 ;  /* 0x00000007ff007819 */ /* 0x000fe4000001141c */
[----:B------:R-:W-:Y:S02]  /*0970*/  IABS R23, R13 ;  /* 0x0000000d00177213 */ /* 0x000fe40000000000 */
[----:B------:R-:W-:Y:S01]  /*0980*/  SGXT R0, R0, 0x1 ;  /* 0x000000010000781a */ /* 0x000fe20000000200 */
[----:B------:R-:W1:Y:S02]  /*0990*/  F2I.FTZ.U32.TRUNC.NTZ R3, R3 ;  /* 0x0000000300037305 */ /* 0x000e64000021f000 */
[----:B-1----:R-:W-:-:S04]  /*09a0*/  IMAD.MOV R5, RZ, RZ, -R3 ;  /* 0x000000ffff057224 */ /* 0x002fc800078e0a03 */
[----:B------:R-:W-:-:S04]  /*09b0*/  IMAD R5, R5, R6, RZ ;  /* 0x0000000605057224 */ /* 0x000fc800078e02ff */
[----:B------:R-:W-:-:S04]  /*09c0*/  IMAD.HI.U32 R2, R3, R5, R2 ;  /* 0x0000000503027227 */ /* 0x000fc800078e0002 */
[----:B------:R-:W-:Y:S01]  /*09d0*/  IMAD.SHL.U32 R5, R9, 0x2, RZ ;  /* 0x0000000209057824 */ /* 0x000fe200078e00ff */
[----:B------:R-:W-:Y:S01]  /*09e0*/  LOP3.LUT R9, R11, 0x30, R7, 0x78, !PT ;  /* 0x000000300b097812 */ /* 0x000fe200078e7807 */
[----:B------:R-:W-:Y:S01]  /*09f0*/  IMAD.MOV.U32 R3, RZ, RZ, R4 ;  /* 0x000000ffff037224 */ /* 0x000fe200078e0004 */
[----:B------:R-:W-:Y:S02]  /*0a00*/  LOP3.LUT R7, R10, 0x1fc, RZ, 0xfc, !PT ;  /* 0x000001fc0a077812 */ /* 0x000fe400078efcff */
[----:B------:R-:W-:Y:S01]  /*0a10*/  LOP3.LUT R0, R5, 0x110, R0, 0x78, !PT ;  /* 0x0000011005007812 */ /* 0x000fe200078e7800 */
[----:B------:R-:W-:Y:S01]  /*0a20*/  STL [R1+0x194], R9 ;  /* 0x0001940901007387 */ /* 0x000fe20000100800 */
[----:B------:R-:W-:Y:S01]  /*0a30*/  IMAD.HI.U32 R4, R2, R3, RZ ;  /* 0x0000000302047227 */ /* 0x000fe200078e00ff */
[----:B------:R-:W-:Y:S02]  /*0a40*/  IABS R5, R7 ;  /* 0x0000000700057213 */ /* 0x000fe40000000000 */
[----:B------:R1:W-:Y:S01]  /*0a50*/  STL [R1+0xba4], R0 ;  /* 0x000ba40001007387 */ /* 0x0003e20000100800 */
[----:B------:R-:W-:Y:S01]  /*0a60*/  IMAD.MOV R4, RZ, RZ, -R4 ;  /* 0x000000ffff047224 */ /* 0x000fe200078e0a04 */
[----:B------:R-:W-:Y:S01]  /*0a70*/  LOP3.LUT R11, R10, 0x1fa, RZ, 0xfc, !PT ;  /* 0x000001fa0a0b7812 */ /* 0x000fe200078efcff */
[----:B------:R-:W-:-:S03]  /*0a80*/  IMAD.HI.U32 R18, R2, R5, RZ ;  /* 0x0000000502127227 */ /* 0x000fc600078e00ff */
[----:B------:R-:W-:Y:S01]  /*0a90*/  ISETP.GE.AND P3, PT, R11, RZ, PT ;  /* 0x000000ff0b00720c */ /* 0x000fe20003f66270 */
[C---:B------:R-:W-:Y:S01]  /*0aa0*/  IMAD R3, R6.reuse, R4, R3 ;  /* 0x0000000406037224 */ /* 0x040fe200078e0203 */
[----:B------:R-:W-:Y:S01]  /*0ab0*/  IABS R4, R11 ;  /* 0x0000000b00047213 */ /* 0x000fe20000000000 */
[----:B------:R-:W-:Y:S01]  /*0ac0*/  IMAD.MOV R18, RZ, RZ, -R18 ;  /* 0x000000ffff127224 */ /* 0x000fe200078e0a12 */
[----:B-1----:R-:W1:Y:S02]  /*0ad0*/  S2R R0, SR_TID.X ;  /* 0x0000000000007919 */ /* 0x002e640000002100 */
[C---:B------:R-:W-:Y:S01]  /*0ae0*/  ISETP.GT.U32.AND P1, PT, R6.reuse, R3, PT ;  /* 0x000000030600720c */ /* 0x040fe20003f24070 */
[----:B------:R-:W-:Y:S02]  /*0af0*/  IMAD R5, R6, R18, R5 ;  /* 0x0000001206057224 */ /* 0x000fe400078e0205 */
[----:B------:R-:W-:-:S03]  /*0b00*/  IMAD.HI.U32 R19, R2, R4, RZ ;  /* 0x0000000402137227 */ /* 0x000fc600078e00ff */
[----:B------:R-:W-:-:S07]  /*0b10*/  ISETP.GT.U32.AND P0, PT, R6, R5, PT ;  /* 0x000000050600720c */ /* 0x000fce0003f04070 */
[--C-:B------:R-:W-:Y:S01]  /*0b20*/  @!P1 IMAD.IADD R3, R3, 0x1, -R6.reuse ;  /* 0x0000000103039824 */ /* 0x100fe200078e0a06 */
[----:B------:R-:W-:Y:S02]  /*0b30*/  ISETP.GE.AND P1, PT, R7, RZ, PT ;  /* 0x000000ff0700720c */ /* 0x000fe40003f26270 */
[----:B------:R-:W-:Y:S02]  /*0b40*/  LOP3.LUT R7, R10, 0x1f6, RZ, 0xfc, !PT ;  /* 0x000001f60a077812 */ /* 0x000fe400078efcff */
[----:B------:R-:W-:Y:S01]  /*0b50*/  ISETP.GT.U32.AND P4, PT, R6, R3, PT ;  /* 0x000000030600720c */ /* 0x000fe20003f84070 */
[----:B------:R-:W-:Y:S01]  /*0b60*/  @!P0 IMAD.IADD R5, R5, 0x1, -R6 ;  /* 0x0000000105058824 */ /* 0x000fe200078e0a06 */
[----:B------:R-:W-:-:S04]  /*0b70*/  IABS R22, R7 ;  /* 0x0000000700167213 */ /* 0x000fc80000000000 */
[----:B------:R-:W-:Y:S01]  /*0b80*/  ISETP.GT.U32.AND P0, PT, R6, R5, PT ;  /* 0x000000050600720c */ /* 0x000fe20003f04070 */
[C---:B-1----:R-:W-:Y:S01]  /*0b90*/  IMAD.SHL.U32 R16, R0.reuse, 0x8, RZ ;  /* 0x0000000800107824 */ /* 0x042fe200078e00ff */
[C---:B------:R-:W-:Y:S01]  /*0ba0*/  LOP3.LUT R14, R0.reuse, 0xe0, RZ, 0xc0, !PT ;  /* 0x000000e0000e7812 */ /* 0x040fe200078ec0ff */
[----:B------:R1:W-:Y:S01]  /*0bb0*/  STL [R1+0xd38], R0 ;  /* 0x000d380001007387 */ /* 0x0003e20000100800 */
[----:B------:R-:W-:-:S03]  /*0bc0*/  LOP3.LUT R17, R0, 0x7, RZ, 0xc0, !PT ;  /* 0x0000000700117812 */ /* 0x000fc600078ec0ff */
[----:B------:R-:W-:Y:S01]  /*0bd0*/  @!P4 IMAD.IADD R3, R3, 0x1, -R6 ;  /* 0x000000010303c824 */ /* 0x000fe200078e0a06 */
[----:B------:R-:W-:-:S05]  /*0be0*/  LOP3.LUT R16, R16, 0x30, RZ, 0xc0, !PT ;  /* 0x0000003010107812 */ /* 0x000fca00078ec0ff */
[----:B------:R-:W-:Y:S01]  /*0bf0*/  @!P0 IMAD.IADD R5, R5, 0x1, -R6 ;  /* 0x0000000105058824 */ /* 0x000fe200078e0a06 */
[----:B------:R-:W-:Y:S01]  /*0c00*/  ISETP.GE.AND P0, PT, R13, RZ, PT ;  /* 0x000000ff0d00720c */ /* 0x000fe20003f06270 */
[C---:B------:R-:W-:Y:S02]  /*0c10*/  IMAD.SHL.U32 R20, R17.reuse, 0x10, RZ ;  /* 0x0000001011147824 */ /* 0x040fe400078e00ff */
[C---:B------:R-:W-:Y:S02]  /*0c20*/  IMAD R16, R17.reuse, 0x40, R16 ;  /* 0x0000004011107824 */ /* 0x040fe400078e0210 */
[----:B-1----:R-:W-:Y:S01]  /*0c30*/  IMAD R0, R17, 0x4, R14 ;  /* 0x0000000411007824 */ /* 0x002fe200078e020e */
[----:B------:R-:W-:Y:S01]  /*0c40*/  IABS R14, R12 ;  /* 0x0000000c000e7213 */ /* 0x000fe20000000000 */
[----:B------:R-:W-:Y:S01]  /*0c50*/  IMAD.MOV R17, RZ, RZ, -R19 ;  /* 0x000000ffff117224 */ /* 0x000fe200078e0a13 */
[----:B------:R-:W-:Y:S02]  /*0c60*/  LOP3.LUT R9, R20, 0x30, R15, 0x78, !PT ;  /* 0x0000003014097812 */ /* 0x000fe400078e780f */
[----:B------:R1:W-:Y:S01]  /*0c70*/  STL [R1+0x3dc], R0 ;  /* 0x0003dc0001007387 */ /* 0x0003e20000100800 */
[----:B------:R-:W-:Y:S01]  /*0c80*/  IMAD R4, R6, R17, R4 ;  /* 0x0000001106047224 */ /* 0x000fe200078e0204 */
[----:B------:R-:W-:-:S02]  /*0c90*/  LOP3.LUT R12, R10, 0x1f2, RZ, 0xfc, !PT ;  /* 0x000001f20a0c7812 */ /* 0x000fc400078efcff */
[----:B------:R0:W-:Y:S01]  /*0ca0*/  STL [R1+0x190], R9 ;  /* 0x0001900901007387 */ /* 0x0001e20000100800 */
[----:B------:R-:W-:Y:S02]  /*0cb0*/  LOP3.LUT R19, R10, 0x1ec, RZ, 0xfc, !PT ;  /* 0x000001ec0a137812 */ /* 0x000fe400078efcff */
[----:B------:R-:W-:Y:S02]  /*0cc0*/  ISETP.GT.U32.AND P5, PT, R6, R4, PT ;  /* 0x000000040600720c */ /* 0x000fe40003fa4070 */
[----:B-1----:R-:W-:Y:S01]  /*0cd0*/  LOP3.LUT R0, R16, 0x10, R15, 0x78, !PT ;  /* 0x0000001010007812 */ /* 0x002fe200078e780f */
[----:B------:R-:W-:-:S04]  /*0ce0*/  IMAD.HI.U32 R15, R2, R14, RZ ;  /* 0x0000000e020f7227 */ /* 0x000fc800078e00ff */
[----:B------:R-:W-:Y:S01]  /*0cf0*/  IMAD.MOV R15, RZ, RZ, -R15 ;  /* 0x000000ffff0f7224 */ /* 0x000fe200078e0a0f */
[----:B------:R1:W-:Y:S01]  /*0d00*/  STL [R1+0xba0], R0 ;  /* 0x000ba00001007387 */ /* 0x0003e20000100800 */
[----:B0-----:R-:W-:Y:S02]  /*0d10*/  IMAD.MOV.U32 R9, RZ, RZ, R5 ;  /* 0x000000ffff097224 */ /* 0x001fe400078e0005 */
[----:B------:R-:W-:Y:S01]  /*0d20*/  IMAD R11, R6, R15, R14 ;  /* 0x0000000f060b7224 */ /* 0x000fe200078e020e */
[----:B------:R-:W-:Y:S01]  /*0d30*/  IABS R14, R12 ;  /* 0x0000000c000e7213 */ /* 0x000fe20000000000 */
[----:B------:R-:W-:Y:S02]  /*0d40*/  @!P5 IMAD.IADD R4, R4, 0x1, -R6 ;  /* 0x000000010404d824 */ /* 0x000fe400078e0a06 */
[----:B------:R-:W-:Y:S01]  /*0d50*/  IMAD.HI.U32 R15, R2, R23, RZ ;  /* 0x00000017020f7227 */ /* 0x000fe200078e00ff */
[C---:B------:R-:W-:Y:S02]  /*0d60*/  ISETP.GT.U32.AND P4, PT, R6.reuse, R11, PT ;  /* 0x0000000b0600720c */ /* 0x040fe40003f84070 */
[----:B------:R-:W-:Y:S01]  /*0d70*/  ISETP.GT.U32.AND P5, PT, R6, R4, PT ;  /* 0x000000040600720c */ /* 0x000fe20003fa4070 */
[----:B-1----:R-:W-:-:S02]  /*0d80*/  IMAD.MOV.U32 R0, RZ, RZ, R3 ;  /* 0x000000ffff007224 */ /* 0x002fc400078e0003 */
[----:B------:R-:W-:Y:S02]  /*0d90*/  IMAD.MOV.U32 R3, RZ, RZ, R14 ;  /* 0x000000ffff037224 */ /* 0x000fe400078e000e */
[----:B------:R-:W-:-:S04]  /*0da0*/  IMAD.HI.U32 R14, R2, R22, RZ ;  /* 0x00000016020e7227 */ /* 0x000fc800078e00ff */
[----:B------:R-:W-:Y:S02]  /*0db0*/  IMAD.MOV R14, RZ, RZ, -R14 ;  /* 0x000000ffff0e7224 */ /* 0x000fe400078e0a0e */
[----:B------:R-:W-:Y:S02]  /*0dc0*/  @!P4 IMAD.IADD R11, R11, 0x1, -R6 ;  /* 0x000000010b0bc824 */ /* 0x000fe400078e0a06 */
[C---:B------:R-:W-:Y:S02]  /*0dd0*/  IMAD R22, R6.reuse, R14, R22 ;  /* 0x0000000e06167224 */ /* 0x040fe400078e0216 */
[----:B------:R-:W-:Y:S01]  /*0de0*/  IMAD.MOV R13, RZ, RZ, -R15 ;  /* 0x000000ffff0d7224 */ /* 0x000fe200078e0a0f */
[C---:B------:R-:W-:Y:S01]  /*0df0*/  ISETP.GT.U32.AND P4, PT, R6.reuse, R11, PT ;  /* 0x0000000b0600720c */ /* 0x040fe20003f84070 */
[----:B------:R-:W-:Y:S01]  /*0e00*/  @!P1 IMAD.MOV R9, RZ, RZ, -R9 ;  /* 0x000000ffff099224 */ /* 0x000fe200078e0a09 */
[C---:B------:R-:W-:Y:S01]  /*0e10*/  ISETP.GT.U32.AND P1, PT, R6.reuse, R22, PT ;  /* 0x000000160600720c */ /* 0x040fe20003f24070 */
[----:B------:R-:W-:Y:S01]  /*0e20*/  IMAD R23, R6, R13, R23 ;  /* 0x0000000d06177224 */ /* 0x000fe200078e0217 */
[----:B------:R-:W-:Y:S01]  /*0e30*/  LOP3.LUT R15, R10, 0x1f0, RZ, 0xfc, !PT ;  /* 0x000001f00a0f7812 */ /* 0x000fe200078efcff */
[----:B------:R-:W-:Y:S01]  /*0e40*/  @!P2 IMAD.MOV R0, RZ, RZ, -R0 ;  /* 0x000000ffff00a224 */ /* 0x000fe200078e0a00 */
[----:B------:R-:W-:Y:S01]  /*0e50*/  ISETP.GE.AND P2, PT, R7, RZ, PT ;  /* 0x000000ff0700720c */ /* 0x000fe20003f46270 */
[----:B------:R-:W-:Y:S01]  /*0e60*/  @!P5 IMAD.IADD R4, R4, 0x1, -R6 ;  /* 0x000000010404d824 */ /* 0x000fe200078e0a06 */
[----:B------:R-:W-:Y:S01]  /*0e70*/  ISETP.GE.AND P5, PT, R12, RZ, PT ;  /* 0x000000ff0c00720c */ /* 0x000fe20003fa6270 */
[----:B------:R-:W-:Y:S01]  /*0e80*/  IMAD.HI.U32 R7, R2, R3, RZ ;  /* 0x0000000302077227 */ /* 0x000fe200078e00ff */
[----:B------:R0:W-:Y:S01]  /*0e90*/  STL [R1+0x3d8], R0 ;  /* 0x0003d80001007387 */ /* 0x0001e20000100800 */
[----:B------:R-:W-:-:S02]  /*0ea0*/  LOP3.LUT R12, R10, 0x1ee, RZ, 0xfc, !PT ;  /* 0x000001ee0a0c7812 */ /* 0x000fc400078efcff */
[--C-:B------:R-:W-:Y:S01]  /*0eb0*/  @!P4 IMAD.IADD R11, R11, 0x1, -R6.reuse ;  /* 0x000000010b0bc824 */ /* 0x100fe200078e0a06 */
[----:B------:R-:W-:Y:S01]  /*0ec0*/  ISETP.GT.U32.AND P4, PT, R6, R23, PT ;  /* 0x000000170600720c */ /* 0x000fe20003f84070 */
[----:B------:R-:W-:Y:S01]  /*0ed0*/  @!P1 IMAD.IADD R22, R22, 0x1, -R6 ;  /* 0x0000000116169824 */ /* 0x000fe200078e0a06 */
[----:B------:R-:W-:Y:S01]  /*0ee0*/  STL [R1+0x3d4], R9 ;  /* 0x0003d40901007387 */ /* 0x000fe20000100800 */
[----:B------:R-:W-:Y:S01]  /*0ef0*/  IMAD.MOV R7, RZ, RZ, -R7 ;  /* 0x000000ffff077224 */ /* 0x000fe200078e0a07 */
[----:B------:R-:W-:Y:S01]  /*0f00*/  IABS R14, R12 ;  /* 0x0000000c000e7213 */ /* 0x000fe20000000000 */
[----:B0-----:R-:W-:Y:S01]  /*0f10*/  IMAD.MOV.U32 R0, RZ, RZ, R4 ;  /* 0x000000ffff007224 */ /* 0x001fe200078e0004 */
[C---:B------:R-:W-:Y:S01]  /*0f20*/  ISETP.GT.U32.AND P1, PT, R6.reuse, R22, PT ;  /* 0x000000160600720c */ /* 0x040fe20003f24070 */
[----:B------:R-:W-:Y:S01]  /*0f30*/  IMAD R3, R6, R7, R3 ;  /* 0x0000000706037224 */ /* 0x000fe200078e0203 */
[----:B------:R-:W-:Y:S01]  /*0f40*/  LOP3.LUT R7, R10, 0x1ea, RZ, 0xfc, !PT ;  /* 0x000001ea0a077812 */ /* 0x000fe200078efcff */
[----:B------:R-:W-:Y:S01]  /*0f50*/  @!P3 IMAD.MOV R0, RZ, RZ, -R0 ;  /* 0x000000ffff00b224 */ /* 0x000fe200078e0a00 */
[----:B------:R-:W-:Y:S01]  /*0f60*/  ISETP.GE.AND P3, PT, R15, RZ, PT ;  /* 0x000000ff0f00720c */ /* 0x000fe20003f66270 */
[----:B------:R-:W-:Y:S01]  /*0f70*/  IMAD.HI.U32 R13, R2, R14, RZ ;  /* 0x0000000e020d7227 */ /* 0x000fe200078e00ff */
[----:B------:R-:W-:-:S02]  /*0f80*/  IABS R15, R15 ;  /* 0x0000000f000f7213 */ /* 0x000fc40000000000 */
[----:B------:R0:W-:Y:S01]  /*0f90*/  STL [R1+0x3d0], R0 ;  /* 0x0003d00001007387 */ /* 0x0001e20000100800 */
[----:B------:R-:W-:Y:S01]  /*0fa0*/  @!P4 IMAD.IADD R23, R23, 0x1, -R6 ;  /* 0x000000011717c824 */ /* 0x000fe200078e0a06 */
[----:B------:R-:W-:Y:S01]  /*0fb0*/  IABS R4, R19 ;  /* 0x0000001300047213 */ /* 0x000fe20000000000 */
[----:B------:R-:W-:Y:S01]  /*0fc0*/  IMAD.HI.U32 R16, R2, R15, RZ ;  /* 0x0000000f02107227 */ /* 0x000fe200078e00ff */
[----:B------:R-:W-:Y:S02]  /*0fd0*/  IABS R18, R7 ;  /* 0x0000000700127213 */ /* 0x000fe40000000000 */
[----:B------:R-:W-:Y:S01]  /*0fe0*/  ISETP.GT.U32.AND P4, PT, R6, R23, PT ;  /* 0x000000170600720c */ /* 0x000fe20003f84070 */
[----:B------:R-:W-:Y:S02]  /*0ff0*/  IMAD.MOV R16, RZ, RZ, -R16 ;  /* 0x000000ffff107224 */ /* 0x000fe400078e0a10 */
[----:B------:R-:W-:Y:S01]  /*1000*/  @!P1 IMAD.IADD R22, R22, 0x1, -R6 ;  /* 0x0000000116169824 */ /* 0x000fe200078e0a06 */
[----:B------:R-:W-:Y:S01]  /*1010*/  ISETP.GE.AND P1, PT, R12, RZ, PT ;  /* 0x000000ff0c00720c */ /* 0x000fe20003f26270 */
[----:B0-----:R-:W-:-:S02]  /*1020*/  IMAD.MOV.U32 R0, RZ, RZ, R11 ;  /* 0x000000ffff007224 */ /* 0x001fc400078e000b */
[----:B------:R-:W-:Y:S02]  /*1030*/  IMAD.MOV R13, RZ, RZ, -R13 ;  /* 0x000000ffff0d7224 */ /* 0x000fe400078e0a0d */
[----:B------:R-:W-:Y:S01]  /*1040*/  @!P6 IMAD.MOV R0, RZ, RZ, -R0 ;  /* 0x000000ffff00e224 */ /* 0x000fe200078e0a00 */
[C---:B------:R-:W-:Y:S01]  /*1050*/  ISETP.GT.U32.AND P6, PT, R6.reuse, R3, PT ;  /* 0x000000030600720c */ /* 0x040fe20003fc4070 */
[----:B------:R-:W-:Y:S01]  /*1060*/  IMAD R12, R6, R16, R15 ;  /* 0x00000010060c7224 */ /* 0x000fe200078e020f */
[----:B------:R-:W-:Y:S01]  /*1070*/  LOP3.LUT R15, R10, 0x1e4, RZ, 0xfc, !PT ;  /* 0x000001e40a0f7812 */ /* 0x000fe200078efcff */
[C---:B------:R-:W-:Y:S01]  /*1080*/  IMAD R14, R6.reuse, R13, R14 ;  /* 0x0000000d060e7224 */ /* 0x040fe200078e020e */
[----:B------:R0:W-:Y:S01]  /*1090*/  STL [R1+0x3cc], R0 ;  /* 0x0003cc0001007387 */ /* 0x0001e20000100800 */
[----:B------:R-:W-:Y:S01]  /*10a0*/  @!P4 IMAD.IADD R23, R23, 0x1, -R6 ;  /* 0x000000011717c824 */ /* 0x000fe200078e0a06 */
[----:B------:R-:W-:Y:S01]  /*10b0*/  ISETP.GT.U32.AND P4, PT, R6, R12, PT ;  /* 0x0000000c0600720c */ /* 0x000fe20003f84070 */
[----:B------:R-:W-:Y:S01]  /*10c0*/  IMAD.HI.U32 R17, R2, R4, RZ ;  /* 0x0000000402117227 */ /* 0x000fe200078e00ff */
[----:B------:R-:W-:-:S02]  /*10d0*/  IABS R21, R15 ;  /* 0x0000000f00157213 */ /* 0x000fc40000000000 */
[----:B------:R-:W-:Y:S01]  /*10e0*/  LOP3.LUT R16, R10, 0x1e2, RZ, 0xfc, !PT ;  /* 0x000001e20a107812 */ /* 0x000fe200078efcff */
[----:B------:R-:W-:-:S03]  /*10f0*/  IMAD.HI.U32 R5, R2, R18, RZ ;  /* 0x0000001202057227 */ /* 0x000fc600078e00ff */
[----:B------:R-:W-:Y:S01]  /*1100*/  IABS R13, R16 ;  /* 0x00000010000d7213 */ /* 0x000fe20000000000 */
[----:B------:R-:W-:Y:S01]  /*1110*/  @!P6 IMAD.IADD R3, R3, 0x1, -R6 ;  /* 0x000000010303e824 */ /* 0x000fe200078e0a06 */
[----:B------:R-:W-:Y:S01]  /*1120*/  ISETP.GT.U32.AND P6, PT, R6, R14, PT ;  /* 0x0000000e0600720c */ /* 0x000fe20003fc4070 */
[----:B------:R-:W-:Y:S01]  /*1130*/  IMAD.MOV R11, RZ, RZ, -R17 ;  /* 0x000000ffff0b7224 */ /* 0x000fe200078e0a11 */
[----:B------:R-:W-:Y:S01]  /*1140*/  LOP3.LUT R17, R10, 0x1e8, RZ, 0xfc, !PT ;  /* 0x000001e80a117812 */ /* 0x000fe200078efcff */
[----:B------:R-:W-:Y:S02]  /*1150*/  IMAD.MOV R5, RZ, RZ, -R5 ;  /* 0x000000ffff057224 */ /* 0x000fe400078e0a05 */
[----:B------:R-:W-:Y:S01]  /*1160*/  IMAD R4, R6, R11, R4 ;  /* 0x0000000b06047224 */ /* 0x000fe200078e0204 */
[----:B------:R-:W-:Y:S01]  /*1170*/  LOP3.LUT R11, R10, 0x1e6, RZ, 0xfc, !PT ;  /* 0x000001e60a0b7812 */ /* 0x000fe200078efcff */
[----:B------:R-:W-:Y:S01]  /*1180*/  IMAD R18, R6, R5, R18 ;  /* 0x0000000506127224 */ /* 0x000fe200078e0212 */
[----:B------:R-:W-:Y:S01]  /*1190*/  IABS R5, R17 ;  /* 0x0000001100057213 */ /* 0x000fe20000000000 */
[----:B------:R-:W-:Y:S01]  /*11a0*/  @!P4 IMAD.IADD R12, R12, 0x1, -R6 ;  /* 0x000000010c0cc824 */ /* 0x000fe200078e0a06 */
[----:B------:R-:W-:Y:S01]  /*11b0*/  IABS R20, R11 ;  /* 0x0000000b00147213 */ /* 0x000fe20000000000 */
[----:B0-----:R-:W-:Y:S01]  /*11c0*/  IMAD.MOV.U32 R0, RZ, RZ, R22 ;  /* 0x000000ffff007224 */ /* 0x001fe200078e0016 */
[----:B------:R-:W-:Y:S01]  /*11d0*/  ISETP.GT.U32.AND P4, PT, R6, R3, PT ;  /* 0x000000030600720c */ /* 0x000fe20003f84070 */
[----:B------:R-:W-:-:S02]  /*11e0*/  @!P6 IMAD.IADD R14, R14, 0x1, -R6 ;  /* 0x000000010e0ee824 */ /* 0x000fc400078e0a06 */
[----:B------:R-:W-:Y:S01]  /*11f0*/  @!P2 IMAD.MOV R0, RZ, RZ, -R0 ;  /* 0x000000ffff00a224 */ /* 0x000fe200078e0a00 */
[----:B------:R-:W-:Y:S01]  /*1200*/  ISETP.GT.U32.AND P2, PT, R6, R12, PT ;  /* 0x0000000c0600720c */ /* 0x000fe20003f44070 */
[----:B------:R-:W-:Y:S01]  /*1210*/  IMAD.HI.U32 R24, R2, R5, RZ ;  /* 0x0000000502187227 */ /* 0x000fe200078e00ff */
[----:B------:R-:W-:Y:S02]  /*1220*/  ISETP.GT.U32.AND P6, PT, R6, R14, PT ;  /* 0x0000000e0600720c */ /* 0x000fe40003fc4070 */
[----:B------:R0:W-:Y:S01]  /*1230*/  STL [R1+0x3c8], R0 ;  /* 0x0003c80001007387 */ /* 0x0001e20000100800 */
[----:B------:R-:W-:-:S04]  /*1240*/  IMAD.HI.U32 R22, R2, R20, RZ ;  /* 0x0000001402167227 */ /* 0x000fc800078e00ff */
[----:B------:R-:W-:Y:S02]  /*1250*/  IMAD.MOV R24, RZ, RZ, -R24 ;  /* 0x000000ffff187224 */ /* 0x000fe400078e0a18 */
[----:B------:R-:W-:Y:S02]  /*1260*/  IMAD.MOV R22, RZ, RZ, -R22 ;  /* 0x000000ffff167224 */ /* 0x000fe400078e0a16 */
[C---:B------:R-:W-:Y:S02]  /*1270*/  IMAD R5, R6.reuse, R24, R5 ;  /* 0x0000001806057224 */ /* 0x040fe400078e0205 */
[----:B0-----:R-:W-:Y:S02]  /*1280*/  IMAD.MOV.U32 R0, RZ, RZ, R23 ;  /* 0x000000ffff007224 */ /* 0x001fe400078e0017 */
[----:B------:R-:W-:Y:S01]  /*1290*/  @!P4 IMAD.IADD R3, R3, 0x1, -R6 ;  /* 0x000000010303c824 */ /* 0x000fe200078e0a06 */
[C---:B------:R-:W-:Y:S01]  /*12a0*/  ISETP.GT.U32.AND P4, PT, R6.reuse, R18, PT ;  /* 0x000000120600720c */ /* 0x040fe20003f84070 */
[----:B------:R-:W-:Y:S01]  /*12b0*/  @!P0 IMAD.MOV R0, RZ, RZ, -R0 ;  /* 0x000000ffff008224 */ /* 0x000fe200078e0a00 */
[C---:B------:R-:W-:Y:S01]  /*12c0*/  ISETP.GT.U32.AND P0, PT, R6.reuse, R4, PT ;  /* 0x000000040600720c */ /* 0x040fe20003f04070 */
[----:B------:R-:W-:-:S02]  /*12d0*/  IMAD R20, R6, R22, R20 ;  /* 0x0000001606147224 */ /* 0x000fc400078e0214 */
[--C-:B------:R-:W-:Y:S01]  /*12e0*/  @!P2 IMAD.IADD R12, R12, 0x1, -R6.reuse ;  /* 0x000000010c0ca824 */ /* 0x100fe200078e0a06 */
[----:B------:R-:W-:Y:S01]  /*12f0*/  ISETP.GT.U32.AND P2, PT, R6, R5, PT ;  /* 0x000000050600720c */ /* 0x000fe20003f44070 */
[----:B------:R-:W-:Y:S01]  /*1300*/  @!P6 IMAD.IADD R14, R14, 0x1, -R6 ;  /* 0x000000010e0ee824 */ /* 0x000fe200078e0a06 */
[----:B------:R-:W-:Y:S01]  /*1310*/  ISETP.GT.U32.AND P6, PT, R6, R20, PT ;  /* 0x000000140600720c */ /* 0x000fe20003fc4070 */
[----:B------:R-:W-:Y:S01]  /*1320*/  IMAD.MOV.U32 R9, RZ, RZ, R3 ;  /* 0x000000ffff097224 */ /* 0x000fe200078e0003 */
[----:B------:R0:W-:Y:S01]  /*1330*/  STL [R1+0x3c4], R0 ;  /* 0x0003c40001007387 */ /* 0x0001e20000100800 */
[----:B------:R-:W-:-:S04]  /*1340*/  IMAD.HI.U32 R23, R2, R21, RZ ;  /* 0x0000001502177227 */ /* 0x000fc800078e00ff */
[--C-:B------:R-:W-:Y:S01]  /*1350*/  @!P0 IMAD.IADD R4, R4, 0x1, -R6.reuse ;  /* 0x0000000104048824 */ /* 0x100fe200078e0a06 */
[----:B------:R-:W-:Y:S01]  /*1360*/  ISETP.GE.AND P0, PT, R19, RZ, PT ;  /* 0x000000ff1300720c */ /* 0x000fe20003f06270 */
[--C-:B------:R-:W-:Y:S01]  /*1370*/  @!P4 IMAD.IADD R18, R18, 0x1, -R6.reuse ;  /* 0x000000011212c824 */ /* 0x100fe200078e0a06 */
[----:B------:R-:W-:Y:S01]  /*1380*/  ISETP.GE.AND P4, PT, R7, RZ, PT ;  /* 0x000000ff0700720c */ /* 0x000fe20003f86270 */
[----:B------:R-:W-:Y:S01]  /*1390*/  @!P2 IMAD.IADD R5, R5, 0x1, -R6 ;  /* 0x000000010505a824 */ /* 0x000fe200078e0a06 */
[----:B------:R-:W-:Y:S01]  /*13a0*/  ISETP.GT.U32.AND P2, PT, R6, R4, PT ;  /* 0x000000040600720c */ /* 0x000fe20003f44070 */
[----:B0-----:R-:W-:Y:S01]  /*13b0*/  IMAD.MOV.U32 R0, RZ, RZ, R12 ;  /* 0x000000ffff007224 */ /* 0x001fe200078e000c */
[----:B------:R-:W-:Y:S01]  /*13c0*/  LOP3.LUT R7, R10, 0x1e0, RZ, 0xfc, !PT ;  /* 0x000001e00a077812 */ /* 0x000fe200078efcff */
[----:B------:R-:W-:Y:S01]  /*13d0*/  @!P6 IMAD.IADD R20, R20, 0x1, -R6 ;  /* 0x000000011414e824 */ /* 0x000fe200078e0a06 */
[C---:B------:R-:W-:Y:S01]  /*13e0*/  ISETP.GT.U32.AND P6, PT, R6.reuse, R18, PT ;  /* 0x000000120600720c */ /* 0x040fe20003fc4070 */
[----:B------:R-:W-:Y:S01]  /*13f0*/  @!P5 IMAD.MOV R9, RZ, RZ, -R9 ;  /* 0x000000ffff09d224 */ /* 0x000fe200078e0a09 */
[----:B------:R-:W-:Y:S01]  /*1400*/  ISETP.GT.U32.AND P5, PT, R6, R5, PT ;  /* 0x000000050600720c */ /* 0x000fe20003fa4070 */
[----:B------:R-:W-:Y:S01]  /*1410*/  @!P3 IMAD.MOV R0, RZ, RZ, -R0 ;  /* 0x000000ffff00b224 */ /* 0x000fe200078e0a00 */
[----:B------:R-:W-:Y:S01]  /*1420*/  LOP3.LUT R19, R10, 0x1de, RZ, 0xfc, !PT ;  /* 0x000001de0a137812 */ /* 0x000fe200078efcff */
[----:B------:R-:W-:Y:S01]  /*1430*/  IMAD.MOV R23, RZ, RZ, -R23 ;  /* 0x000000ffff177224 */ /* 0x000fe200078e0a17 */
[----:B------:R-:W-:Y:S01]  /*1440*/  STL [R1+0x3c0], R9 ;  /* 0x0003c00901007387 */ /* 0x000fe20000100800 */
[----:B------:R-:W-:Y:S01]  /*1450*/  IMAD.HI.U32 R24, R2, R13, RZ ;  /* 0x0000000d02187227 */ /* 0x000fe200078e00ff */
[----:B------:R-:W-:-:S02]  /*1460*/  IABS R3, R7 ;  /* 0x0000000700037213 */ /* 0x000fc40000000000 */
[----:B------:R0:W-:Y:S01]  /*1470*/  STL [R1+0x3bc], R0 ;  /* 0x0003bc0001007387 */ /* 0x0001e20000100800 */
[C---:B------:R-:W-:Y:S01]  /*1480*/  IMAD R21, R6.reuse, R23, R21 ;  /* 0x0000001706157224 */ /* 0x040fe200078e0215 */
[----:B------:R-:W-:Y:S01]  /*1490*/  ISETP.GT.U32.AND P3, PT, R6, R20, PT ;  /* 0x000000140600720c */ /* 0x000fe20003f64070 */
[----:B------:R-:W-:Y:S01]  /*14a0*/  IMAD.MOV R24, RZ, RZ, -R24 ;  /* 0x000000ffff187224 */ /* 0x000fe200078e0a18 */
[----:B------:R-:W-:Y:S01]  /*14b0*/  IABS R12, R19 ;  /* 0x00000013000c7213 */ /* 0x000fe20000000000 */
[--C-:B------:R-:W-:Y:S01]  /*14c0*/  @!P2 IMAD.IADD R4, R4, 0x1, -R6.reuse ;  /* 0x000000010404a824 */ /* 0x100fe200078e0a06 */
[----:B------:R-:W-:Y:S01]  /*14d0*/  ISETP.GE.AND P2, PT, R17, RZ, PT ;  /* 0x000000ff1100720c */ /* 0x000fe20003f46270 */
[--C-:B------:R-:W-:Y:S01]  /*14e0*/  @!P6 IMAD.IADD R18, R18, 0x1, -R6.reuse ;  /* 0x000000011212e824 */ /* 0x100fe200078e0a06 */
[----:B------:R-:W-:Y:S01]  /*14f0*/  LOP3.LUT R17, R10, 0x1d6, RZ, 0xfc, !PT ;  /* 0x000001d60a117812 */ /* 0x000fe200078efcff */
[----:B------:R-:W-:Y:S01]  /*1500*/  @!P5 IMAD.IADD R5, R5, 0x1, -R6 ;  /* 0x000000010505d824 */ /* 0x000fe200078e0a06 */
[----:B------:R-:W-:Y:S01]  /*1510*/  ISETP.GE.AND P5, PT, R11, RZ, PT ;  /* 0x000000ff0b00720c */ /* 0x000fe20003fa6270 */
[----:B0-----:R-:W-:-:S02]  /*1520*/  IMAD.MOV.U32 R0, RZ, RZ, R14 ;  /* 0x000000ffff007224 */ /* 0x001fc400078e000e */
[C---:B------:R-:W-:Y:S02]  /*1530*/  IMAD R13, R6.reuse, R24, R13 ;  /* 0x00000018060d7224 */ /* 0x040fe400078e020d */
[----:B------:R-:W-:Y:S01]  /*1540*/  @!P1 IMAD.MOV R0, RZ, RZ, -R0 ;  /* 0x000000ffff009224 */ /* 0x000fe200078e0a00 */
[----:B------:R-:W-:Y:S01]  /*1550*/  ISETP.GT.U32.AND P1, PT, R6, R21, PT ;  /* 0x000000150600720c */ /* 0x000fe20003f24070 */
[----:B------:R-:W-:Y:S01]  /*1560*/  IMAD.HI.U32 R11, R2, R3, RZ ;  /* 0x00000003020b7227 */ /* 0x000fe200078e00ff */
[----:B------:R-:W-:Y:S02]  /*1570*/  ISETP.GT.U32.AND P6, PT, R6, R13, PT ;  /* 0x0000000d0600720c */ /* 0x000fe40003fc4070 */
[----:B------:R0:W-:Y:S01]  /*1580*/  STL [R1+0x64], R0 ;  /* 0x0000640001007387 */ /* 0x0001e20000100800 */
[----:B------:R-:W-:Y:S02]  /*1590*/  IMAD.MOV.U32 R9, RZ, RZ, R4 ;  /* 0x000000ffff097224 */ /* 0x000fe400078e0004 */
[----:B------:R-:W-:-:S04]  /*15a0*/  IMAD.HI.U32 R14, R2, R12, RZ ;  /* 0x0000000c020e7227 */ /* 0x000fc800078e00ff */
[----:B------:R-:W-:Y:S02]  /*15b0*/  IMAD.MOV R11, RZ, RZ, -R11 ;  /* 0x000000ffff0b7224 */ /* 0x000fe400078e0a0b */
[----:B------:R-:W-:Y:S02]  /*15c0*/  @!P0 IMAD.MOV R9, RZ, RZ, -R9 ;  /* 0x000000ffff098224 */ /* 0x000fe400078e0a09 */
[----:B0-----:R-:W-:Y:S01]  /*15d0*/  IMAD.MOV.U32 R0, RZ, RZ, R18 ;  /* 0x000000ffff007224 */ /* 0x001fe200078e0012 */
[----:B------:R-:W-:Y:S01]  /*15e0*/  LOP3.LUT R18, R10, 0x1ce, RZ, 0xfc, !PT ;  /* 0x000001ce0a127812 */ /* 0x000fe200078efcff */
[----:B------:R-:W-:Y:S01]  /*15f0*/  @!P3 IMAD.IADD R20, R20, 0x1, -R6 ;  /* 0x000000011414b824 */ /* 0x000fe200078e0a06 */
[----:B------:R-:W-:Y:S01]  /*1600*/  STL [R1+0x6c], R9 ;  /* 0x00006c0901007387 */ /* 0x000fe20000100800 */
[----:B------:R-:W-:Y:S01]  /*1610*/  @!P4 IMAD.MOV R0, RZ, RZ, -R0 ;  /* 0x000000ffff00c224 */ /* 0x000fe200078e0a00 */
[----:B------:R-:W-:Y:S01]  /*1620*/  ISETP.GE.AND P3, PT, R15, RZ, PT ;  /* 0x000000ff0f00720c */ /* 0x000fe20003f66270 */
[----:B------:R-:W-:-:S02]  /*1630*/  IMAD.MOV R14, RZ, RZ, -R14 ;  /* 0x000000ffff0e7224 */ /* 0x000fc400078e0a0e */
[----:B------:R-:W-:Y:S01]  /*1640*/  IMAD R3, R6, R11, R3 ;  /* 0x0000000b06037224 */ /* 0x000fe200078e0203 */
[----:B------:R0:W-:Y:S01]  /*1650*/  STL [R1+0x70], R0 ;  /* 0x0000700001007387 */ /* 0x0001e20000100800 */
[----:B------:R-:W-:Y:S01]  /*1660*/  IMAD.MOV.U32 R4, RZ, RZ, R5 ;  /* 0x000000ffff047224 */ /* 0x000fe200078e0005 */
[----:B------:R-:W-:Y:S01]  /*1670*/  LOP3.LUT R5, R10, 0x1dc, RZ, 0xfc, !PT ;  /* 0x000001dc0a057812 */ /* 0x000fe200078efcff */
[----:B------:R-:W-:Y:S01]  /*1680*/  IMAD R12, R6, R14, R12 ;  /* 0x0000000e060c7224 */ /* 0x000fe200078e020c */
[----:B------:R-:W-:Y:S01]  /*1690*/  LOP3.LUT R14, R10, 0x1d8, RZ, 0xfc, !PT ;  /* 0x000001d80a0e7812 */ /* 0x000fe200078efcff */
[----:B------:R-:W-:Y:S01]  /*16a0*/  @!P2 IMAD.MOV R4, RZ, RZ, -R4 ;  /* 0x000000ffff04a224 */ /* 0x000fe200078e0a04 */
[----:B------:R-:W-:Y:S01]  /*16b0*/  ISETP.GT.U32.AND P2, PT, R6, R3, PT ;  /* 0x000000030600720c */ /* 0x000fe20003f44070 */
[--C-:B------:R-:W-:Y:S01]  /*16c0*/  @!P1 IMAD.IADD R21, R21, 0x1, -R6.reuse ;  /* 0x0000000115159824 */ /* 0x100fe200078e0a06 */
[----:B------:R-:W-:Y:S01]  /*16d0*/  ISETP.GE.AND P1, PT, R16, RZ, PT ;  /* 0x000000ff1000720c */ /* 0x000fe20003f26270 */
[----:B------:R-:W-:Y:S01]  /*16e0*/  @!P6 IMAD.IADD R13, R13, 0x1, -R6 ;  /* 0x000000010d0de824 */ /* 0x000fe200078e0a06 */
[----:B------:R-:W-:Y:S01]  /*16f0*/  ISETP.GE.AND P6, PT, R7, RZ, PT ;  /* 0x000000ff0700720c */ /* 0x000fe20003fc6270 */
[----:B0-----:R-:W-:Y:S01]  /*1700*/  IMAD.MOV.U32 R0, RZ, RZ, R20 ;  /* 0x000000ffff007224 */ /* 0x001fe200078e0014 */
[C---:B------:R-:W-:Y:S01]  /*1710*/  ISETP.GT.U32.AND P0, PT, R6.reuse, R21, PT ;  /* 0x000000150600720c */ /* 0x040fe20003f04070 */
[----:B------:R0:W-:Y:S01]  /*1720*/  STL [R1+0x74], R4 ;  /* 0x0000740401007387 */ /* 0x0001e20000100800 */
[C---:B------:R-:W-:Y:S01]  /*1730*/  ISETP.GT.U32.AND P4, PT, R6.reuse, R13, PT ;  /* 0x0000000d0600720c */ /* 0x040fe20003f84070 */
[----:B------:R-:W-:Y:S01]  /*1740*/  @!P5 IMAD.MOV R0, RZ, RZ, -R0 ;  /* 0x000000ffff00d224 */ /* 0x000fe200078e0a00 */
[----:B------:R-:W-:-:S02]  /*1750*/  ISETP.GT.U32.AND P5, PT, R6, R12, PT ;  /* 0x0000000c0600720c */ /* 0x000fc40003fa4070 */
[----:B------:R-:W-:Y:S01]  /*1760*/  IABS R7, R5 ;  /* 0x0000000500077213 */ /* 0x000fe20000000000 */
[--C-:B------:R-:W-:Y:S01]  /*1770*/  @!P2 IMAD.IADD R3, R3, 0x1, -R6.reuse ;  /* 0x000000010303a824 */ /* 0x100fe200078e0a06 */
[----:B------:R1:W-:Y:S01]  /*1780*/  STL [R1+0x7c], R0 ;  /* 0x00007c0001007387 */ /* 0x0003e20000100800 */
[C---:B------:R-:W-:Y:S02]  /*1790*/  LOP3.LUT R16, R10.reuse, 0x1cc, RZ, 0xfc, !PT ;  /* 0x000001cc0a107812 */ /* 0x040fe400078efcff */
[----:B0-----:R-:W-:Y:S02]  /*17a0*/  LOP3.LUT R4, R10, 0x1da, RZ, 0xfc, !PT ;  /* 0x000001da0a047812 */ /* 0x001fe400078efcff */
[--C-:B------:R-:W-:Y:S01]  /*17b0*/  @!P0 IMAD.IADD R21, R21, 0x1, -R6.reuse ;  /* 0x0000000115158824 */ /* 0x100fe200078e0a06 */
[----:B------:R-:W-:Y:S01]  /*17c0*/  ISETP.GE.AND P0, PT, R19, RZ, PT ;  /* 0x000000ff1300720c */ /* 0x000fe20003f06270 */
[--C-:B------:R-:W-:Y:S01]  /*17d0*/  @!P4 IMAD.IADD R13, R13, 0x1, -R6.reuse ;  /* 0x000000010d0dc824 */ /* 0x100fe200078e0a06 */
[----:B------:R-:W-:Y:S01]  /*17e0*/  IABS R11, R4 ;  /* 0x00000004000b7213 */ /* 0x000fe20000000000 */
[----:B------:R-:W-:Y:S01]  /*17f0*/  @!P5 IMAD.IADD R12, R12, 0x1, -R6 ;  /* 0x000000010c0cd824 */ /* 0x000fe200078e0a06 */
[----:B------:R-:W-:Y:S01]  /*1800*/  ISETP.GE.AND P2, PT, R4, RZ, PT ;  /* 0x000000ff0400720c */ /* 0x000fe20003f46270 */
[----:B------:R-:W-:Y:S01]  /*1810*/  IMAD.HI.U32 R4, R2, R7, RZ ;  /* 0x0000000702047227 */ /* 0x000fe200078e00ff */
[----:B------:R-:W-:-:S02]  /*1820*/  ISETP.GT.U32.AND P5, PT, R6, R3, PT ;  /* 0x000000030600720c */ /* 0x000fc40003fa4070 */
[----:B------:R-:W-:Y:S01]  /*1830*/  ISETP.GE.AND P4, PT, R5, RZ, PT ;  /* 0x000000ff0500720c */ /* 0x000fe20003f86270 */
[----:B-1----:R-:W-:Y:S01]  /*1840*/  IMAD.MOV.U32 R0, RZ, RZ, R21 ;  /* 0x000000ffff007224 */ /* 0x002fe200078e0015 */
[----:B------:R-:W-:Y:S01]  /*1850*/  LOP3.LUT R19, R10, 0x1d0, RZ, 0xfc, !PT ;  /* 0x000001d00a137812 */ /* 0x000fe200078efcff */
[----:B------:R-:W-:Y:S02]  /*1860*/  IMAD.MOV R4, RZ, RZ, -R4 ;  /* 0x000000ffff047224 */ /* 0x000fe400078e0a04 */
[----:B------:R-:W-:Y:S02]  /*1870*/  IMAD.MOV.U32 R5, RZ, RZ, R11 ;  /* 0x000000ffff057224 */ /* 0x000fe400078e000b */
[----:B------:R-:W-:Y:S01]  /*1880*/  @!P3 IMAD.MOV R0, RZ, RZ, -R0 ;  /* 0x000000ffff00b224 */ /* 0x000fe200078e0a00 */
[C---:B------:R-:W-:Y:S01]  /*1890*/  ISETP.GT.U32.AND P3, PT, R6.reuse, R12, PT ;  /* 0x0000000c0600720c */ /* 0x040fe20003f64070 */
[----:B------:R-:W-:Y:S02]  /*18a0*/  IMAD R4, R6, R4, R7 ;  /* 0x0000000406047224 */ /* 0x000fe400078e0207 */
[----:B------:R-:W-:Y:S01]  /*18b0*/  IMAD.HI.U32 R11, R2, R5, RZ ;  /* 0x00000005020b7227 */ /* 0x000fe200078e00ff */
[----:B------:R0:W-:Y:S03]  /*18c0*/  STL [R1+0x80], R0 ;  /* 0x0000800001007387 */ /* 0x0001e60000100800 */
[----:B------:R-:W-:Y:S01]  /*18d0*/  @!P5 IMAD.IADD R3, R3, 0x1, -R6 ;  /* 0x000000010303d824 */ /* 0x000fe200078e0a06 */
[----:B------:R-:W-:-:S03]  /*18e0*/  ISETP.GT.U32.AND P5, PT, R6, R4, PT ;  /* 0x000000040600720c */ /* 0x000fc60003fa4070 */
[----:B------:R-:W-:Y:S02]  /*18f0*/  IMAD.MOV.U32 R9, RZ, RZ, R3 ;  /* 0x000000ffff097224 */ /* 0x000fe400078e0003 */
[----:B------:R-:W-:Y:S01]  /*1900*/  @!P3 IMAD.IADD R12, R12, 0x1, -R6 ;  /* 0x000000010c0cb824 */ /* 0x000fe200078e0a06 */
[----:B------:R-:W-:Y:S01]  /*1910*/  ISETP.GE.AND P3, PT, R17, RZ, PT ;  /* 0x000000ff1100720c */ /* 0x000fe20003f66270 */
[----:B0-----:R-:W-:Y:S01]  /*1920*/  IMAD.MOV.U32 R0, RZ, RZ, R13 ;  /* 0x000000ffff007224 */ /* 0x001fe200078e000d */
[----:B------:R-:W-:Y:S01]  /*1930*/  IABS R17, R17 ;  /* 0x0000001100117213 */ /* 0x000fe20000000000 */
[----:B------:R-:W-:Y:S01]  /*1940*/  IMAD.MOV R13, RZ, RZ, -R11 ;  /* 0x000000ffff0d7224 */ /* 0x000fe200078e0a0b */
[----:B------:R-:W-:Y:S01]  /*1950*/  IABS R11, R14 ;  /* 0x0000000e000b7213 */ /* 0x000fe20000000000 */
[----:B------:R-:W-:Y:S02]  /*1960*/  @!P6 IMAD.MOV R9, RZ, RZ, -R9 ;  /* 0x000000ffff09e224 */ /* 0x000fe400078e0a09 */
[----:B------:R-:W-:Y:S01]  /*1970*/  IMAD R13, R6, R13, R5 ;  /* 0x0000000d060d7224 */ /* 0x000fe200078e0205 */
[----:B------:R-:W-:Y:S01]  /*1980*/  LOP3.LUT R5, R10, 0x1d4, RZ, 0xfc, !PT ;  /* 0x000001d40a057812 */ /* 0x000fe200078efcff */
[----:B------:R-:W-:Y:S01]  /*1990*/  @!P1 IMAD.MOV R0, RZ, RZ, -R0 ;  /* 0x000000ffff009224 */ /* 0x000fe200078e0a00 */
[----:B------:R-:W-:Y:S01]  /*19a0*/  ISETP.GE.AND P1, PT, R14, RZ, PT ;  /* 0x000000ff0e00720c */ /* 0x000fe20003f26270 */
[----:B------:R-:W-:Y:S01]  /*19b0*/  @!P5 IMAD.IADD R4, R4, 0x1, -R6 ;  /* 0x000000010404d824 */ /* 0x000fe200078e0a06 */
[----:B------:R-:W-:Y:S01]  /*19c0*/  ISETP.GT.U32.AND P6, PT, R6, R13, PT ;  /* 0x0000000d0600720c */ /* 0x000fe20003fc4070 */
[----:B------:R-:W-:Y:S01]  /*19d0*/  IMAD.MOV.U32 R7, RZ, RZ, R11 ;  /* 0x000000ffff077224 */ /* 0x000fe200078e000b */
[----:B------:R0:W-:Y:S01]  /*19e0*/  STL [R1+0x84], R0 ;  /* 0x0000840001007387 */ /* 0x0001e20000100800 */
[----:B------:R-:W-:-:S02]  /*19f0*/  LOP3.LUT R14, R10, 0x1d2, RZ, 0xfc, !PT ;  /* 0x000001d20a0e7812 */ /* 0x000fc400078efcff */
[----:B------:R-:W-:Y:S01]  /*1a00*/  ISETP.GT.U32.AND P5, PT, R6, R4, PT ;  /* 0x000000040600720c */ /* 0x000fe20003fa4070 */
[----:B------:R-:W-:Y:S01]  /*1a10*/  IMAD.HI.U32 R11, R2, R7, RZ ;  /* 0x00000007020b7227 */ /* 0x000fe200078e00ff */
[----:B------:R-:W-:Y:S03]  /*1a20*/  STL [R1+0x8c], R9 ;  /* 0x00008c0901007387 */ /* 0x000fe60000100800 */
[----:B------:R-:W-:Y:S02]  /*1a30*/  IMAD.MOV R3, RZ, RZ, -R11 ;  /* 0x000000ffff037224 */ /* 0x000fe400078e0a0b */
[----:B0-----:R-:W-:Y:S02]  /*1a40*/  IMAD.MOV.U32 R0, RZ, RZ, R12 ;  /* 0x000000ffff007224 */ /* 0x001fe400078e000c */
[----:B------:R-:W-:Y:S02]  /*1a50*/  @!P6 IMAD.IADD R13, R13, 0x1, -R6 ;  /* 0x000000010d0de824 */ /* 0x000fe400078e0a06 */
[----:B------:R-:W-:Y:S01]  /*1a60*/  @!P0 IMAD.MOV R0, RZ, RZ, -R0 ;  /* 0x000000ffff008224 */ /* 0x000fe200078e0a00 */
[----:B------:R-:W-:Y:S01]  /*1a70*/  ISETP.GE.AND P0, PT, R5, RZ, PT ;  /* 0x000000ff0500720c */ /* 0x000fe20003f06270 */
[----:B------:R-:W-:Y:S01]  /*1a80*/  IMAD R7, R6, R3, R7 ;  /* 0x0000000306077224 */ /* 0x000fe200078e0207 */
[----:B------:R-:W-:Y:S01]  /*1a90*/  IABS R5, R5 ;  /* 0x0000000500057213 */ /* 0x000fe20000000000 */
[----:B------:R-:W-:Y:S01]  /*1aa0*/  @!P5 IMAD.IADD R4, R4, 0x1, -R6 ;  /* 0x000000010404d824 */ /* 0x000fe200078e0a06 */
[----:B------:R-:W-:Y:S01]  /*1ab0*/  IABS R3, R14 ;  /* 0x0000000e00037213 */ /* 0x000fe20000000000 */
[----:B------:R0:W-:Y:S01]  /*1ac0*/  STL [R1+0x104], R0 ;  /* 0x0001040001007387 */ /* 0x0001e20000100800 */
[----:B------:R-:W-:Y:S01]  /*1ad0*/  ISETP.GT.U32.AND P6, PT, R6, R13, PT ;  /* 0x0000000d0600720c */ /* 0x000fe20003fc4070 */
[----:B------:R-:W-:Y:S01]  /*1ae0*/  IMAD.HI.U32 R15, R2, R5, RZ ;  /* 0x00000005020f7227 */ /* 0x000fe200078e00ff */
[----:B------:R-:W-:-:S03]  /*1af0*/  ISETP.GT.U32.AND P5, PT, R6, R7, PT ;  /* 0x000000070600720c */ /* 0x000fc60003fa4070 */
[----:B------:R-:W-:-:S04]  /*1b00*/  IMAD.HI.U32 R12, R2, R3, RZ ;  /* 0x00000003020c7227 */ /* 0x000fc800078e00ff */
[----:B------:R-:W-:Y:S02]  /*1b10*/  IMAD.MOV R15, RZ, RZ, -R15 ;  /* 0x000000ffff0f7224 */ /* 0x000fe400078e0a0f */
[----:B0-----:R-:W-:Y:S02]  /*1b20*/  IMAD.MOV.U32 R0, RZ, RZ, R4 ;  /* 0x000000ffff007224 */ /* 0x001fe400078e0004 */
[----:B------:R-:W-:Y:S02]  /*1b30*/  IMAD.MOV R12, RZ, RZ, -R12 ;  /* 0x000000ffff0c7224 */ /* 0x000fe400078e0a0c */
[----:B------:R-:W-:Y:S01]  /*1b40*/  IMAD R4, R6, R15, R5 ;  /* 0x0000000f06047224 */ /* 0x000fe200078e0205 */
[----:B------:R-:W-:Y:S01]  /*1b50*/  IABS R15, R18 ;  /* 0x00000012000f7213 */ /* 0x000fe20000000000 */
[----:B------:R-:W-:-:S04]  /*1b60*/  IMAD.HI.U32 R11, R2, R17, RZ ;  /* 0x00000011020b7227 */ /* 0x000fc800078e00ff */
[C---:B------:R-:W-:Y:S01]  /*1b70*/  IMAD R3, R6.reuse, R12, R3 ;  /* 0x0000000c06037224 */ /* 0x040fe200078e0203 */
[----:B------:R-:W-:Y:S01]  /*1b80*/  IABS R12, R16 ;  /* 0x00000010000c7213 */ /* 0x000fe20000000000 */
[--C-:B------:R-:W-:Y:S01]  /*1b90*/  @!P6 IMAD.IADD R13, R13, 0x1, -R6.reuse ;  /* 0x000000010d0de824 */ /* 0x100fe200078e0a06 */
[C---:B------:R-:W-:Y:S01]  /*1ba0*/  ISETP.GT.U32.AND P6, PT, R6.reuse, R4, PT ;  /* 0x000000040600720c */ /* 0x040fe20003fc4070 */
[----:B------:R-:W-:Y:S02]  /*1bb0*/  IMAD.MOV R11, RZ, RZ, -R11 ;  /* 0x000000ffff0b7224 */ /* 0x000fe400078e0a0b */
[----:B------:R-:W-:Y:S01]  /*1bc0*/  @!P5 IMAD.IADD R7, R7, 0x1, -R6 ;  /* 0x000000010707d824 */ /* 0x000fe200078e0a06 */
[C---:B------:R-:W-:Y:S01]  /*1bd0*/  ISETP.GT.U32.AND P5, PT, R6.reuse, R3, PT ;  /* 0x000000030600720c */ /* 0x040fe20003fa4070 */
[----:B------:R-:W-:Y:S01]  /*1be0*/  IMAD R17, R6, R11, R17 ;  /* 0x0000000b06117224 */ /* 0x000fe200078e0211 */
[----:B------:R-:W-:Y:S01]  /*1bf0*/  IABS R11, R19 ;  /* 0x00000013000b7213 */ /* 0x000fe20000000000 */
[----:B------:R-:W-:-:S02]  /*1c00*/  @!P4 IMAD.MOV R0, RZ, RZ, -R0 ;  /* 0x000000ffff00c224 */ /* 0x000fc400078e0a00 */
[----:B------:R-:W-:Y:S01]  /*1c10*/  IMAD.HI.U32 R20, R2, R15, RZ ;  /* 0x0000000f02147227 */ /* 0x000fe200078e00ff */
[----:B------:R-:W-:Y:S02]  /*1c20*/  ISETP.GT.U32.AND P4, PT, R6, R17, PT ;  /* 0x000000110600720c */ /* 0x000fe40003f84070 */
[----:B------:R0:W-:Y:S01]  /*1c30*/  STL [R1+0x10c], R0 ;  /* 0x00010c0001007387 */ /* 0x0001e20000100800 */
[----:B------:R-:W-:Y:S02]  /*1c40*/  @!P6 IMAD.IADD R4, R4, 0x1, -R6 ;  /* 0x000000010404e824 */ /* 0x000fe400078e0a06 */
[----:B------:R-:W-:Y:S02]  /*1c50*/  IMAD.MOV R20, RZ, RZ, -R20 ;  /* 0x000000ffff147224 */ /* 0x000fe400078e0a14 */
[----:B------:R-:W-:Y:S01]  /*1c60*/  @!P5 IMAD.IADD R3, R3, 0x1, -R6 ;  /* 0x000000010303d824 */ /* 0x000fe200078e0a06 */
[C---:B------:R-:W-:Y:S01]  /*1c70*/  ISETP.GT.U32.AND P5, PT, R6.reuse, R4, PT ;  /* 0x000000040600720c */ /* 0x040fe20003fa4070 */
[----:B------:R-:W-:-:S02]  /*1c80*/  IMAD R15, R6, R20, R15 ;  /* 0x00000014060f7224 */ /* 0x000fc400078e020f */
[----:B------:R-:W-:-:S04]  /*1c90*/  IMAD.HI.U32 R5, R2, R11, RZ ;  /* 0x0000000b02057227 */ /* 0x000fc800078e00ff */
[----:B------:R-:W-:Y:S01]  /*1ca0*/  @!P4 IMAD.IADD R17, R17, 0x1, -R6 ;  /* 0x000000011111c824 */ /* 0x000fe200078e0a06 */
[C---:B------:R-:W-:Y:S01]  /*1cb0*/  ISETP.GT.U32.AND P4, PT, R6.reuse, R7, PT ;  /* 0x000000070600720c */ /* 0x040fe20003f84070 */
[----:B0-----:R-:W-:Y:S02]  /*1cc0*/  IMAD.MOV.U32 R0, RZ, RZ, R13 ;  /* 0x000000ffff007224 */ /* 0x001fe400078e000d */
[----:B------:R-:W-:Y:S01]  /*1cd0*/  IMAD.MOV R5, RZ, RZ, -R5 ;  /* 0x000000ffff057224 */ /* 0x000fe200078e0a05 */
[C---:B------:R-:W-:Y:S01]  /*1ce0*/  ISETP.GT.U32.AND P6, PT, R6.reuse, R17, PT ;  /* 0x000000110600720c */ /* 0x040fe20003fc4070 */
[----:B------:R-:W-:Y:S01]  /*1cf0*/  @!P2 IMAD.MOV R0, RZ, RZ, -R0 ;  /* 0x000000ffff00a224 */ /* 0x000fe200078e0a00 */
[----:B------:R-:W-:Y:S01]  /*1d00*/  ISETP.GT.U32.AND P2, PT, R6, R3, PT ;  /* 0x000000030600720c */ /* 0x000fe20003f44070 */
[--C-:B------:R-:W-:Y:S01]  /*1d10*/  @!P5 IMAD.IADD R4, R4, 0x1, -R6.reuse ;  /* 0x000000010404d824 */ /* 0x100fe200078e0a06 */
[C---:B------:R-:W-:Y:S01]  /*1d20*/  ISETP.GT.U32.AND P5, PT, R6.reuse, R15, PT ;  /* 0x0000000f0600720c */ /* 0x040fe20003fa4070 */
[----:B------:R-:W-:Y:S01]  /*1d30*/  IMAD R11, R6, R5, R11 ;  /* 0x00000005060b7224 */ /* 0x000fe200078e020b */
[----:B------:R-:W-:Y:S01]  /*1d40*/  LOP3.LUT R5, R10, 0x1ca, RZ, 0xfc, !PT ;  /* 0x000001ca0a057812 */ /* 0x000fe200078efcff */
[----:B------:R-:W-:Y:S01]  /*1d50*/  IMAD.HI.U32 R20, R2, R12, RZ ;  /* 0x0000000c02147227 */ /* 0x000fe200078e00ff */
[----:B------:R0:W-:Y:S02]  /*1d60*/  STL [R1+0x110], R0 ;  /* 0x0001100001007387 */ /* 0x0001e40000100800 */
[----:B------:R-:W-:Y:S01]  /*1d70*/  IABS R13, R5 ;  /* 0x00000005000d7213 */ /* 0x000fe20000000000 */
[--C-:B------:R-:W-:Y:S01]  /*1d80*/  @!P4 IMAD.IADD R7, R7, 0x1, -R6.reuse ;  /* 0x000000010707c824 */ /* 0x100fe200078e0a06 */
[----:B------:R-:W-:Y:S01]  /*1d90*/  ISETP.GT.U32.AND P4, PT, R6, R11, PT ;  /* 0x0000000b0600720c */ /* 0x000fe20003f84070 */
[--C-:B------:R-:W-:Y:S01]  /*1da0*/  @!P6 IMAD.IADD R17, R17, 0x1, -R6.reuse ;  /* 0x000000011111e824 */ /* 0x100fe200078e0a06 */
[----:B------:R-:W-:Y:S01]  /*1db0*/  ISETP.GE.AND P6, PT, R14, RZ, PT ;  /* 0x000000ff0e00720c */ /* 0x000fe20003fc6270 */
[--C-:B------:R-:W-:Y:S01]  /*1dc0*/  @!P2 IMAD.IADD R3, R3, 0x1, -R6.reuse ;  /* 0x000000010303a824 */ /* 0x100fe200078e0a06 */
[----:B------:R-:W-:Y:S01]  /*1dd0*/  LOP3.LUT R14, R10, 0x1c8, RZ, 0xfc, !PT ;  /* 0x000001c80a0e7812 */ /* 0x000fe200078efcff */
[----:B------:R-:W-:Y:S01]  /*1de0*/  @!P5 IMAD.IADD R15, R15, 0x1, -R6 ;  /* 0x000000010f0fd824 */ /* 0x000fe200078e0a06 */
[----:B------:R-:W-:Y:S01]  /*1df0*/  ISETP.GE.AND P2, PT, R19, RZ, PT ;  /* 0x000000ff1300720c */ /* 0x000fe20003f46270 */
[----:B------:R-:W-:Y:S01]  /*1e00*/  IMAD.MOV.U32 R9, RZ, RZ, R7 ;  /* 0x000000ffff097224 */ /* 0x000fe200078e0007 */
[----:B------:R-:W-:Y:S01]  /*1e10*/  IABS R19, R14 ;  /* 0x0000000e00137213 */ /* 0x000fe20000000000 */
[----:B0-----:R-:W-:Y:S01]  /*1e20*/  IMAD.MOV.U32 R0, RZ, RZ, R17 ;  /* 0x000000ffff007224 */ /* 0x001fe200078e0011 */
[----:B------:R-:W-:Y:S01]  /*1e30*/  ISETP.GT.U32.AND P5, PT, R6, R15, PT ;  /* 0x0000000f0600720c */ /* 0x000fe20003fa4070 */
[----:B------:R-:W-:-:S04]  /*1e40*/  IMAD.HI.U32 R21, R2, R13, RZ ;  /* 0x0000000d02157227 */ /* 0x000fc800078e00ff */
[----:B------:R-:W-:-:S04]  /*1e50*/  IMAD.HI.U32 R7, R2, R19, RZ ;  /* 0x0000001302077227 */ /* 0x000fc800078e00ff */
[----:B------:R-:W-:Y:S02]  /*1e60*/  IMAD.MOV R7, RZ, RZ, -R7 ;  /* 0x000000ffff077224 */ /* 0x000fe400078e0a07 */
[----:B------:R-:W-:Y:S02]  /*1e70*/  IMAD.MOV R20, RZ, RZ, -R20 ;  /* 0x000000ffff147224 */ /* 0x000fe400078e0a14 */
[C---:B------:R-:W-:Y:S02]  /*1e80*/  IMAD R19, R6.reuse, R7, R19 ;  /* 0x0000000706137224 */ /* 0x040fe400078e0213 */
[----:B------:R-:W-:Y:S02]  /*1e90*/  @!P5 IMAD.IADD R15, R15, 0x1, -R6 ;  /* 0x000000010f0fd824 */ /* 0x000fe400078e0a06 */
[----:B------:R-:W-:Y:S01]  /*1ea0*/  @!P1 IMAD.MOV R9, RZ, RZ, -R9 ;  /* 0x000000ffff099224 */ /* 0x000fe200078e0a09 */
[----:B------:R-:W-:Y:S01]  /*1eb0*/  ISETP.GT.U32.AND P5, PT, R6, R19, PT ;  /* 0x000000130600720c */ /* 0x000fe20003fa4070 */
[----:B------:R-:W-:-:S02]  /*1ec0*/  @!P3 IMAD.MOV R0, RZ, RZ, -R0 ;  /* 0x000000ffff00b224 */ /* 0x000fc400078e0a00 */
[----:B------:R-:W-:Y:S01]  /*1ed0*/  IMAD.MOV R21, RZ, RZ, -R21 ;  /* 0x000000ffff157224 */ /* 0x000fe200078e0a15 */
[----:B------:R0:W-:Y:S01]  /*1ee0*/  STL [R1+0x114], R9 ;  /* 0x0001140901007387 */ /* 0x0001e20000100800 */
[----:B------:R-:W-:Y:S01]  /*1ef0*/  @!P4 IMAD.IADD R11, R11, 0x1, -R6 ;  /* 0x000000010b0bc824 */ /* 0x000fe200078e0a06 */
[----:B------:R-:W-:Y:S01]  /*1f00*/  ISETP.GE.AND P4, PT, R18, RZ, PT ;  /* 0x000000ff1200720c */ /* 0x000fe20003f86270 */
[C---:B------:R-:W-:Y:S01]  /*1f10*/  IMAD R12, R6.reuse, R20, R12 ;  /* 0x00000014060c7224 */ /* 0x040fe200078e020c */
[----:B------:R1:W-:Y:S01]  /*1f20*/  STL [R1+0x11c], R0 ;  /* 0x00011c0001007387 */ /* 0x0003e20000100800 */
[C---:B------:R-:W-:Y:S01]  /*1f30*/  IMAD R13, R6.reuse, R21, R13 ;  /* 0x00000015060d7224 */ /* 0x040fe200078e020d */
[C---:B------:R-:W-:Y:S01]  /*1f40*/  ISETP.GT.U32.AND P1, PT, R6.reuse, R11, PT ;  /* 0x0000000b0600720c */ /* 0x040fe20003f24070 */
[----:B------:R-:W-:Y:S01]  /*1f50*/  @!P0 IMAD.MOV R4, RZ, RZ, -R4 ;  /* 0x000000ffff048224 */ /* 0x000fe200078e0a04 */
[----:B------:R-:W-:Y:S01]  /*1f60*/  ISETP.GT.U32.AND P3, PT, R6, R12, PT ;  /* 0x0000000c0600720c */ /* 0x000fe20003f64070 */
[----:B------:R-:W-:Y:S01]  /*1f70*/  @!P5 IMAD.IADD R19, R19, 0x1, -R6 ;  /* 0x000000011313d824 */ /* 0x000fe200078e0a06 */
[----:B------:R-:W-:Y:S01]  /*1f80*/  LOP3.LUT R18, R10, 0x1c6, RZ, 0xfc, !PT ;  /* 0x000001c60a127812 */ /* 0x000fe200078efcff */
[----:B0-----:R-:W-:Y:S01]  /*1f90*/  IMAD.MOV.U32 R9, RZ, RZ, R15 ;  /* 0x000000ffff097224 */ /* 0x001fe200078e000f */
[----:B------:R0:W-:Y:S01]  /*1fa0*/  STL [R1+0x120], R4 ;  /* 0x0001200401007387 */ /* 0x0001e20000100800 */
[----:B------:R-:W-:Y:S01]  /*1fb0*/  ISETP.GE.AND P0, PT, R16, RZ, PT ;  /* 0x000000ff1000720c */ /* 0x000fe20003f06270 */
[----:B-1----:R-:W-:Y:S01]  /*1fc0*/  IMAD.MOV.U32 R0, RZ, RZ, R3 ;  /* 0x000000ffff007224 */ /* 0x002fe200078e0003 */
[----:B------:R-:W-:Y:S01]  /*1fd0*/  LOP3.LUT R3, R10, 0x1c4, RZ, 0xfc, !PT ;  /* 0x000001c40a037812 */ /* 0x000fe200078efcff */
[----:B------:R-:W-:Y:S01]  /*1fe0*/  @!P4 IMAD.MOV R9, RZ, RZ, -R9 ;  /* 0x000000ffff09c224 */ /* 0x000fe200078e0a09 */
[C---:B------:R-:W-:Y:S01]  /*1ff0*/  ISETP.GT.U32.AND P5, PT, R6.reuse, R19, PT ;  /* 0x000000130600720c */ /* 0x040fe20003fa4070 */
[----:B------:R-:W-:Y:S01]  /*2000*/  @!P6 IMAD.MOV R0, RZ, RZ, -R0 ;  /* 0x000000ffff00e224 */ /* 0x000fe200078e0a00 */
[----:B------:R-:W-:Y:S01]  /*2010*/  ISETP.GT.U32.AND P6, PT, R6, R13, PT ;  /* 0x0000000d0600720c */ /* 0x000fe20003fc4070 */
[--C-:B------:R-:W-:Y:S01]  /*2020*/  @!P1 IMAD.IADD R11, R11, 0x1, -R6.reuse ;  /* 0x000000010b0b9824 */ /* 0x100fe200078e0a06 */
[----:B------:R-:W-:Y:S01]  /*2030*/  IABS R17, R3 ;  /* 0x0000000300117213 */ /* 0x000fe20000000000 */
[----:B------:R-:W-:Y:S01]  /*2040*/  @!P3 IMAD.IADD R12, R12, 0x1, -R6 ;  /* 0x000000010c0cb824 */ /* 0x000fe200078e0a06 */
[----:B0-----:R-:W-:Y:S01]  /*2050*/  IABS R4, R18 ;  /* 0x0000001200047213 */ /* 0x001fe20000000000 */
[----:B------:R0:W-:Y:S01]  /*2060*/  STL [R1+0x124], R0 ;  /* 0x0001240001007387 */ /* 0x0001e20000100800 */
[----:B------:R-:W-:Y:S01]  /*2070*/  ISETP.GE.AND P1, PT, R5, RZ, PT ;  /* 0x000000ff0500720c */ /* 0x000fe20003f26270 */
[----:B------:R-:W-:Y:S01]  /*2080*/  IMAD.HI.U32 R7, R2, R17, RZ ;  /* 0x0000001102077227 */ /* 0x000fe200078e00ff */
[----:B------:R-:W-:-:S02]  /*2090*/  ISETP.GE.AND P3, PT, R14, RZ, PT ;  /* 0x000000ff0e00720c */ /* 0x000fc40003f66270 */
[C---:B------:R-:W-:Y:S01]  /*20a0*/  LOP3.LUT R14, R10.reuse, 0x1c0, RZ, 0xfc, !PT ;  /* 0x000001c00a0e7812 */ /* 0x040fe200078efcff */
[----:B------:R-:W-:Y:S01]  /*20b0*/  IMAD.MOV.U32 R5, RZ, RZ, R4 ;  /* 0x000000ffff057224 */ /* 0x000fe200078e0004 */
[----:B------:R-:W-:Y:S01]  /*20c0*/  LOP3.LUT R4, R10, 0x1c2, RZ, 0xfc, !PT ;  /* 0x000001c20a047812 */ /* 0x000fe200078efcff */
[----:B------:R-:W-:Y:S02]  /*20d0*/  IMAD.MOV R20, RZ, RZ, -R7 ;  /* 0x000000ffff147224 */ /* 0x000fe400078e0a07 */
[----:B------:R-:W-:Y:S01]  /*20e0*/  @!P6 IMAD.IADD R13, R13, 0x1, -R6 ;  /* 0x000000010d0de824 */ /* 0x000fe200078e0a06 */
[----:B------:R-:W-:Y:S01]  /*20f0*/  ISETP.GT.U32.AND P6, PT, R6, R12, PT ;  /* 0x0000000c0600720c */ /* 0x000fe20003fc4070 */
[----:B0-----:R-:W-:Y:S01]  /*2100*/  IMAD.MOV.U32 R0, RZ, RZ, R11 ;  /* 0x000000ffff007224 */ /* 0x001fe200078e000b */
[----:B------:R-:W-:Y:S01]  /*2110*/  IABS R11, R4 ;  /* 0x00000004000b7213 */ /* 0x000fe20000000000 */
[----:B------:R-:W-:-:S04]  /*2120*/  IMAD.HI.U32 R16, R2, R5, RZ ;  /* 0x0000000502107227 */ /* 0x000fc800078e00ff */
[C---:B------:R-:W-:Y:S02]  /*2130*/  IMAD R17, R6.reuse, R20, R17 ;  /* 0x0000001406117224 */ /* 0x040fe400078e0211 */
[----:B------:R-:W-:Y:S01]  /*2140*/  @!P2 IMAD.MOV R0, RZ, RZ, -R0 ;  /* 0x000000ffff00a224 */ /* 0x000fe200078e0a00 */
[C---:B------:R-:W-:Y:S01]  /*2150*/  ISETP.GT.U32.AND P2, PT, R6.reuse, R13, PT ;  /* 0x0000000d0600720c */ /* 0x040fe20003f44070 */
[----:B------:R-:W-:Y:S02]  /*2160*/  IMAD.MOV R16, RZ, RZ, -R16 ;  /* 0x000000ffff107224 */ /* 0x000fe400078e0a10 */
[--C-:B------:R-:W-:Y:S01]  /*2170*/  @!P5 IMAD.IADD R19, R19, 0x1, -R6.reuse ;  /* 0x000000011313d824 */ /* 0x100fe200078e0a06 */
[C---:B------:R-:W-:Y:S01]  /*2180*/  ISETP.GT.U32.AND P5, PT, R6.reuse, R17, PT ;  /* 0x000000110600720c */ /* 0x040fe20003fa4070 */
[----:B------:R-:W-:Y:S01]  /*2190*/  IMAD R5, R6, R16, R5 ;  /* 0x0000001006057224 */ /* 0x000fe200078e0205 */
[----:B------:R-:W-:Y:S01]  /*21a0*/  IABS R16, R14 ;  /* 0x0000000e00107213 */ /* 0x000fe20000000000 */
[----:B------:R-:W-:Y:S01]  /*21b0*/  @!P6 IMAD.IADD R12, R12, 0x1, -R6 ;  /* 0x000000010c0ce824 */ /* 0x000fe200078e0a06 */
[----:B------:R0:W-:Y:S01]  /*21c0*/  STL [R1+0x13c], R0 ;  /* 0x00013c0001007387 */ /* 0x0001e20000100800 */
[----:B------:R-:W-:Y:S01]  /*21d0*/  IMAD.HI.U32 R20, R2, R11, RZ ;  /* 0x0000000b02147227 */ /* 0x000fe200078e00ff */
[----:B------:R-:W-:-:S02]  /*21e0*/  ISETP.GT.U32.AND P6, PT, R6, R5, PT ;  /* 0x000000050600720c */ /* 0x000fc40003fc4070 */
[----:B------:R1:W-:Y:S01]  /*21f0*/  STL [R1+0x178], R9 ;  /* 0x0001780901007387 */ /* 0x0003e20000100800 */
[----:B------:R-:W-:Y:S01]  /*2200*/  IMAD.MOV.U32 R7, RZ, RZ, R16 ;  /* 0x000000ffff077224 */ /* 0x000fe200078e0010 */
[----:B------:R-:W-:Y:S01]  /*2210*/  LOP3.LUT R16, R10, 0x1be, RZ, 0xfc, !PT ;  /* 0x000001be0a107812 */ /* 0x000fe200078efcff */
[--C-:B------:R-:W-:Y:S01]  /*2220*/  @!P2 IMAD.IADD R13, R13, 0x1, -R6.reuse ;  /* 0x000000010d0da824 */ /* 0x100fe200078e0a06 */
[----:B------:R-:W-:Y:S01]  /*2230*/  ISETP.GE.AND P2, PT, R18, RZ, PT ;  /* 0x000000ff1200720c */ /* 0x000fe20003f46270 */
[----:B------:R-:W-:Y:S01]  /*2240*/  @!P5 IMAD.IADD R17, R17, 0x1, -R6 ;  /* 0x000000011111d824 */ /* 0x000fe200078e0a06 */
[----:B------:R-:W-:Y:S01]  /*2250*/  IABS R18, R16 ;  /* 0x0000001000127213 */ /* 0x000fe20000000000 */
[----:B0-----:R-:W-:Y:S02]  /*2260*/  IMAD.MOV.U32 R0, RZ, RZ, R12 ;  /* 0x000000ffff007224 */ /* 0x001fe400078e000c */
[----:B------:R-:W-:Y:S01]  /*2270*/  IMAD.MOV R20, RZ, RZ, -R20 ;  /* 0x000000ffff147224 */ /* 0x000fe200078e0a14 */
[----:B------:R-:W-:Y:S01]  /*2280*/  ISETP.GT.U32.AND P5, PT, R6, R17, PT ;  /* 0x000000110600720c */ /* 0x000fe20003fa4070 */
[----:B------:R-:W-:-:S04]  /*2290*/  IMAD.HI.U32 R15, R2, R18, RZ ;  /* 0x00000012020f7227 */ /* 0x000fc800078e00ff */
[----:B------:R-:W-:Y:S01]  /*22a0*/  @!P6 IMAD.IADD R5, R5, 0x1, -R6 ;  /* 0x000000010505e824 */ /* 0x000fe200078e0a06 */
[----:B------:R-:W-:Y:S01]  /*22b0*/  ISETP.GE.AND P6, PT, R3, RZ, PT ;  /* 0x000000ff0300720c */ /* 0x000fe20003fc6270 */
[----:B------:R-:W-:Y:S01]  /*22c0*/  IMAD.MOV R15, RZ, RZ, -R15 ;  /* 0x000000ffff0f7224 */ /* 0x000fe200078e0a0f */
[----:B------:R-:W-:Y:S01]  /*22d0*/  LOP3.LUT R3, R10, 0x1bc, RZ, 0xfc, !PT ;  /* 0x000001bc0a037812 */ /* 0x000fe200078efcff */
[----:B------:R-:W-:Y:S01]  /*22e0*/  @!P0 IMAD.MOV R0, RZ, RZ, -R0 ;  /* 0x000000ffff008224 */ /* 0x000fe200078e0a00 */
[C---:B------:R-:W-:Y:S01]  /*22f0*/  ISETP.GT.U32.AND P4, PT, R6.reuse, R5, PT ;  /* 0x000000050600720c */ /* 0x040fe20003f84070 */
[----:B------:R-:W-:Y:S02]  /*2300*/  IMAD R15, R6, R15, R18 ;  /* 0x0000000f060f7224 */ /* 0x000fe400078e0212 */
[----:B------:R-:W-:Y:S01]  /*2310*/  IMAD.HI.U32 R21, R2, R7, RZ ;  /* 0x0000000702157227 */ /* 0x000fe200078e00ff */
[----:B------:R0:W-:Y:S03]  /*2320*/  STL [R1+0x1a0], R0 ;  /* 0x0001a00001007387 */ /* 0x0001e60000100800 */
[C---:B------:R-:W-:Y:S01]  /*2330*/  IMAD R11, R6.reuse, R20, R11 ;  /* 0x00000014060b7224 */ /* 0x040fe200078e020b */
[----:B------:R-:W-:Y:S01]  /*2340*/  IABS R20, R3 ;  /* 0x0000000300147213 */ /* 0x000fe20000000000 */
[----:B------:R-:W-:Y:S01]  /*2350*/  @!P5 IMAD.IADD R17, R17, 0x1, -R6 ;  /* 0x000000011111d824 */ /* 0x000fe200078e0a06 */
[C---:B------:R-:W-:Y:S01]  /*2360*/  ISETP.GT.U32.AND P5, PT, R6.reuse, R15, PT ;  /* 0x0000000f0600720c */ /* 0x040fe20003fa4070 */
[----:B------:R-:W-:Y:S01]  /*2370*/  IMAD.MOV R21, RZ, RZ, -R21 ;  /* 0x000000ffff157224 */ /* 0x000fe200078e0a15 */
[----:B------:R-:W-:Y:S01]  /*2380*/  ISETP.GT.U32.AND P0, PT, R6, R11, PT ;  /* 0x0000000b0600720c */ /* 0x000fe20003f04070 */
[----:B-1----:R-:W-:Y:S01]  /*2390*/  IMAD.MOV.U32 R9, RZ, RZ, R13 ;  /* 0x000000ffff097224 */ /* 0x002fe200078e000d */
[----:B------:R-:W-:Y:S01]  /*23a0*/  LOP3.LUT R13, R10, 0x1ba, RZ, 0xfc, !PT ;  /* 0x000001ba0a0d7812 */ /* 0x000fe200078efcff */
[----:B0-----:R-:W-:-:S02]  /*23b0*/  IMAD.MOV.U32 R0, RZ, RZ, R19 ;  /* 0x000000ffff007224 */ /* 0x001fc400078e0013 */
[----:B------:R-:W-:Y:S01]  /*23c0*/  IMAD R7, R6, R21, R7 ;  /* 0x0000001506077224 */ /* 0x000fe200078e0207 */
[----:B------:R-:W-:Y:S01]  /*23d0*/  LOP3.LUT R21, R10, 0x192, RZ, 0xfc, !PT ;  /* 0x000001920a157812 */ /* 0x000fe200078efcff */
[----:B------:R-:W-:Y:S01]  /*23e0*/  @!P1 IMAD.MOV R9, RZ, RZ, -R9 ;  /* 0x000000ffff099224 */ /* 0x000fe200078e0a09 */
[----:B------:R-:W-:Y:S01]  /*23f0*/  ISETP.GE.AND P1, PT, R4, RZ, PT ;  /* 0x000000ff0400720c */ /* 0x000fe20003f26270 */
[----:B------:R-:W-:Y:S01]  /*2400*/  @!P3 IMAD.MOV R0, RZ, RZ, -R0 ;  /* 0x000000ffff00b224 */ /* 0x000fe200078e0a00 */
[----:B------:R-:W-:Y:S01]  /*2410*/  ISETP.GT.U32.AND P3, PT, R6, R7, PT ;  /* 0x000000070600720c */ /* 0x000fe20003f64070 */
[--C-:B------:R-:W-:Y:S01]  /*2420*/  @!P4 IMAD.IADD R5, R5, 0x1, -R6.reuse ;  /* 0x000000010505c824 */ /* 0x100fe200078e0a06 */
[----:B------:R-:W-:Y:S01]  /*2430*/  STL [R1+0x1a4], R9 ;  /* 0x0001a40901007387 */ /* 0x000fe20000100800 */
[----:B------:R-:W-:Y:S01]  /*2440*/  ISETP.GE.AND P4, PT, R14, RZ, PT ;  /* 0x000000ff0e00720c */ /* 0x000fe20003f86270 */
[--C-:B------:R-:W-:Y:S01]  /*2450*/  @!P5 IMAD.IADD R15, R15, 0x1, -R6.reuse ;  /* 0x000000010f0fd824 */ /* 0x100fe200078e0a06 */
[----:B------:R-:W-:Y:S01]  /*2460*/  IABS R14, R13 ;  /* 0x0000000d000e7213 */ /* 0x000fe20000000000 */
[----:B------:R0:W-:Y:S01]  /*2470*/  STL [R1+0x1a8], R0 ;  /* 0x0001a80001007387 */ /* 0x0001e20000100800 */
[----:B------:R-:W-:Y:S01]  /*2480*/  @!P0 IMAD.IADD R11, R11, 0x1, -R6 ;  /* 0x000000010b0b8824 */ /* 0x000fe200078e0a06 */
[----:B------:R-:W-:Y:S01]  /*2490*/  ISETP.GE.AND P0, PT, R16, RZ, PT ;  /* 0x000000ff1000720c */ /* 0x000fe20003f06270 */
[----:B------:R-:W-:Y:S01]  /*24a0*/  IMAD.HI.U32 R12, R2, R20, RZ ;  /* 0x00000014020c7227 */ /* 0x000fe200078e00ff */
[----:B------:R-:W-:-:S02]  /*24b0*/  ISETP.GT.U32.AND P5, PT, R6, R15, PT ;  /* 0x0000000f0600720c */ /* 0x000fc40003fa4070 */
[----:B------:R-:W-:Y:S01]  /*24c0*/  LOP3.LUT R4, R10, 0x1b8, RZ, 0xfc, !PT ;  /* 0x000001b80a047812 */ /* 0x000fe200078efcff */
[----:B------:R-:W-:Y:S01]  /*24d0*/  IMAD.HI.U32 R16, R2, R14, RZ ;  /* 0x0000000e02107227 */ /* 0x000fe200078e00ff */
[----:B------:R-:W-:-:S03]  /*24e0*/  IABS R22, R21 ;  /* 0x0000001500167213 */ /* 0x000fc60000000000 */
[----:B0-----:R-:W-:Y:S02]  /*24f0*/  IMAD.MOV.U32 R0, RZ, RZ, R5 ;  /* 0x000000ffff007224 */ /* 0x001fe400078e0005 */
[----:B------:R-:W-:Y:S02]  /*2500*/  @!P3 IMAD.IADD R7, R7, 0x1, -R6 ;  /* 0x000000010707b824 */ /* 0x000fe400078e0a06 */
[----:B------:R-:W-:Y:S01]  /*2510*/  @!P2 IMAD.MOV R0, RZ, RZ, -R0 ;  /* 0x000000ffff00a224 */ /* 0x000fe200078e0a00 */
[C---:B------:R-:W-:Y:S01]  /*2520*/  ISETP.GT.U32.AND P2, PT, R6.reuse, R11, PT ;  /* 0x0000000b0600720c */ /* 0x040fe20003f44070 */
[----:B------:R-:W-:Y:S01]  /*2530*/  IMAD.MOV R16, RZ, RZ, -R16 ;  /* 0x000000ffff107224 */ /* 0x000fe200078e0a10 */
[----:B------:R-:W-:Y:S01]  /*2540*/  ISETP.GT.U32.AND P3, PT, R6, R7, PT ;  /* 0x000000070600720c */ /* 0x000fe20003f64070 */
[----:B------:R-:W-:Y:S01]  /*2550*/  IMAD.MOV R12, RZ, RZ, -R12 ;  /* 0x000000ffff0c7224 */ /* 0x000fe200078e0a0c */
[----:B------:R0:W-:Y:S01]  /*2560*/  STL [R1+0x1ac], R0 ;  /* 0x0001ac0001007387 */ /* 0x0001e20000100800 */
[----:B------:R-:W-:-:S02]  /*2570*/  @!P5 IMAD.IADD R15, R15, 0x1, -R6 ;  /* 0x000000010f0fd824 */ /* 0x000fc400078e0a06 */
[----:B------:R-:W-:Y:S01]  /*2580*/  IMAD R5, R6, R12, R20 ;  /* 0x0000000c06057224 */ /* 0x000fe200078e0214 */
[----:B------:R-:W-:Y:S01]  /*2590*/  IABS R12, R4 ;  /* 0x00000004000c7213 */ /* 0x000fe20000000000 */
[----:B------:R-:W-:-:S04]  /*25a0*/  IMAD.HI.U32 R25, R2, R22, RZ ;  /* 0x0000001602197227 */ /* 0x000fc800078e00ff */
[--C-:B------:R-:W-:Y:S01]  /*25b0*/  @!P2 IMAD.IADD R11, R11, 0x1, -R6.reuse ;  /* 0x000000010b0ba824 */ /* 0x100fe200078e0a06 */
[C---:B------:R-:W-:Y:S01]  /*25c0*/  ISETP.GT.U32.AND P2, PT, R6.reuse, R5, PT ;  /* 0x000000050600720c */ /* 0x040fe20003f44070 */
[----:B0-----:R-:W-:Y:S02]  /*25d0*/  IMAD.MOV.U32 R0, RZ, RZ, R17 ;  /* 0x000000ffff007224 */ /* 0x001fe400078e0011 */
[----:B------:R-:W-:Y:S01]  /*25e0*/  @!P3 IMAD.IADD R7, R7, 0x1, -R6 ;  /* 0x000000010707b824 */ /* 0x000fe200078e0a06 */
[----:B------:R-:W-:Y:S01]  /*25f0*/  ISETP.GE.AND P3, PT, R13, RZ, PT ;  /* 0x000000ff0d00720c */ /* 0x000fe20003f66270 */
[----:B------:R-:W-:Y:S01]  /*2600*/  @!P6 IMAD.MOV R0, RZ, RZ, -R0 ;  /* 0x000000ffff00e224 */ /* 0x000fe200078e0a00 */
[----:B------:R-:W-:Y:S01]  /*2610*/  ISETP.GE.AND P6, PT, R3, RZ, PT ;  /* 0x000000ff0300720c */ /* 0x000fe20003fc6270 */
[----:B------:R-:W-:Y:S01]  /*2620*/  IMAD R3, R6, R16, R14 ;  /* 0x0000001006037224 */ /* 0x000fe200078e020e */
[----:B------:R-:W-:Y:S01]  /*2630*/  LOP3.LUT R13, R10, 0x1b6, RZ, 0xfc, !PT ;  /* 0x000001b60a0d7812 */ /* 0x000fe200078efcff */
[----:B------:R-:W-:Y:S01]  /*2640*/  IMAD.HI.U32 R16, R2, R12, RZ ;  /* 0x0000000c02107227 */ /* 0x000fe200078e00ff */
[----:B------:R0:W-:Y:S01]  /*2650*/  STL [R1+0x1b0], R0 ;  /* 0x0001b00001007387 */ /* 0x0001e20000100800 */
[----:B------:R-:W-:-:S02]  /*2660*/  LOP3.LUT R14, R10, 0x1b4, RZ, 0xfc, !PT ;  /* 0x000001b40a0e7812 */ /* 0x000fc400078efcff */
[C---:B------:R-:W-:Y:S01]  /*2670*/  ISETP.GT.U32.AND P5, PT, R6.reuse, R3, PT ;  /* 0x000000030600720c */ /* 0x040fe20003fa4070 */
[----:B------:R-:W-:Y:S01]  /*2680*/  IMAD.MOV R16, RZ, RZ, -R16 ;  /* 0x000000ffff107224 */ /* 0x000fe200078e0a10 */
[----:B------:R-:W-:Y:S01]  /*2690*/  IABS R17, R13 ;  /* 0x0000000d00117213 */ /* 0x000fe20000000000 */
[----:B------:R-:W-:Y:S01]  /*26a0*/  @!P2 IMAD.IADD R5, R5, 0x1, -R6 ;  /* 0x000000010505a824 */ /* 0x000fe200078e0a06 */
[----:B------:R-:W-:Y:S01]  /*26b0*/  IABS R18, R14 ;  /* 0x0000000e00127213 */ /* 0x000fe20000000000 */
[----:B------:R-:W-:Y:S01]  /*26c0*/  IMAD R12, R6, R16, R12 ;  /* 0x00000010060c7224 */ /* 0x000fe200078e020c */
[----:B------:R-:W-:Y:S01]  /*26d0*/  ISETP.GE.AND P2, PT, R4, RZ, PT ;  /* 0x000000ff0400720c */ /* 0x000fe20003f46270 */
[----:B0-----:R-:W-:Y:S02]  /*26e0*/  IMAD.MOV.U32 R0, RZ, RZ, R11 ;  /* 0x000000ffff007224 */ /* 0x001fe400078e000b */
[----:B------:R-:W-:Y:S02]  /*26f0*/  IMAD.MOV.U32 R9, RZ, RZ, R7 ;  /* 0x000000ffff097224 */ /* 0x000fe400078e0007 */
[----:B------:R-:W-:Y:S01]  /*2700*/  @!P1 IMAD.MOV R0, RZ, RZ, -R0 ;  /* 0x000000ffff009224 */ /* 0x000fe200078e0a00 */
[----:B------:R-:W-:Y:S01]  /*2710*/  ISETP.GT.U32.AND P1, PT, R6, R5, PT ;  /* 0x000000050600720c */ /* 0x000fe20003f24070 */
[----:B------:R-:W-:-:S02]  /*2720*/  @!P5 IMAD.IADD R3, R3, 0x1, -R6 ;  /* 0x000000010303d824 */ /* 0x000fc400078e0a06 */
[----:B------:R-:W-:Y:S01]  /*2730*/  IMAD.HI.U32 R4, R2, R17, RZ ;  /* 0x0000001102047227 */ /* 0x000fe200078e00ff */
[----:B------:R0:W-:Y:S02]  /*2740*/  STL [R1+0x1b4], R0 ;  /* 0x0001b40001007387 */ /* 0x0001e40000100800 */
[C---:B------:R-:W-:Y:S01]  /*2750*/  ISETP.GT.U32.AND P5, PT, R6.reuse, R3, PT ;  /* 0x000000030600720c */ /* 0x040fe20003fa4070 */
[----:B------:R-:W-:Y:S01]  /*2760*/  @!P4 IMAD.MOV R9, RZ, RZ, -R9 ;  /* 0x000000ffff09c224 */ /* 0x000fe200078e0a09 */
[----:B------:R-:W-:Y:S01]  /*2770*/  ISETP.GT.U32.AND P4, PT, R6, R12, PT ;  /* 0x0000000c0600720c */ /* 0x000fe20003f84070 */
[----:B------:R-:W-:-:S03]  /*2780*/  IMAD.HI.U32 R7, R2, R18, RZ ;  /* 0x0000001202077227 */ /* 0x000fc600078e00ff */
[----:B------:R1:W-:Y:S01]  /*2790*/  STL [R1+0x1b8], R9 ;  /* 0x0001b80901007387 */ /* 0x0003e20000100800 */
[----:B------:R-:W-:Y:S01]  /*27a0*/  IMAD.MOV R11, RZ, RZ, -R4 ;  /* 0x000000ffff0b7224 */ /* 0x000fe200078e0a04 */
[----:B------:R-:W-:Y:S01]  /*27b0*/  LOP3.LUT R4, R10, 0x1b2, RZ, 0xfc, !PT ;  /* 0x000001b20a047812 */ /* 0x000fe200078efcff */
[----:B0-----:R-:W-:Y:S02]  /*27c0*/  IMAD.MOV.U32 R0, RZ, RZ, R15 ;  /* 0x000000ffff007224 */ /* 0x001fe400078e000f */
[----:B------:R-:W-:Y:S01]  /*27d0*/  @!P1 IMAD.IADD R5, R5, 0x1, -R6 ;  /* 0x0000000105059824 */ /* 0x000fe200078e0a06 */
[----:B------:R-:W-:Y:S01]  /*27e0*/  ISETP.GE.AND P1, PT, R14, RZ, PT ;  /* 0x000000ff0e00720c */ /* 0x000fe20003f26270 */
[----:B------:R-:W-:Y:S01]  /*27f0*/  @!P0 IMAD.MOV R0, RZ, RZ, -R0 ;  /* 0x000000ffff008224 */ /* 0x000fe200078e0a00 */
[----:B------:R-:W-:Y:S01]  /*2800*/  ISETP.GE.AND P0, PT, R13, RZ, PT ;  /* 0x000000ff0d00720c */ /* 0x000fe20003f06270 */
[----:B------:R-:W-:Y:S01]  /*2810*/  IMAD.MOV R13, RZ, RZ, -R7 ;  /* 0x000000ffff0d7224 */ /* 0x000fe200078e0a07 */
[----:B------:R-:W-:Y:S01]  /*2820*/  IABS R14, R4 ;  /* 0x00000004000e7213 */ /* 0x000fe20000000000 */
[----:B------:R-:W-:Y:S01]  /*2830*/  IMAD R7, R6, R11, R17 ;  /* 0x0000000b06077224 */ /* 0x000fe200078e0211 */
[----:B------:R0:W-:Y:S01]  /*2840*/  STL [R1+0x1bc], R0 ;  /* 0x0001bc0001007387 */ /* 0x0001e20000100800 */
[--C-:B------:R-:W-:Y:S01]  /*2850*/  @!P5 IMAD.IADD R3, R3, 0x1, -R6.reuse ;  /* 0x000000010303d824 */ /* 0x100fe200078e0a06 */
[----:B------:R-:W-:Y:S01]  /*2860*/  LOP3.LUT R11, R10, 0x1ae, RZ, 0xfc, !PT ;  /* 0x000001ae0a0b7812 */ /* 0x000fe200078efcff */
[----:B------:R-:W-:Y:S01]  /*2870*/  @!P4 IMAD.IADD R12, R12, 0x1, -R6 ;  /* 0x000000010c0cc824 */ /* 0x000fe200078e0a06 */
[C---:B------:R-:W-:Y:S01]  /*2880*/  ISETP.GT.U32.AND P5, PT, R6.reuse, R7, PT ;  /* 0x000000070600720c */ /* 0x040fe20003fa4070 */
[----:B------:R-:W-:Y:S01]  /*2890*/  IMAD R17, R6, R13, R18 ;  /* 0x0000000d06117224 */ /* 0x000fe200078e0212 */
[----:B------:R-:W-:Y:S01]  /*28a0*/  LOP3.LUT R13, R10, 0x1b0, RZ, 0xfc, !PT ;  /* 0x000001b00a0d7812 */ /* 0x000fe200078efcff */
[----:B-1----:R-:W-:Y:S01]  /*28b0*/  IMAD.MOV.U32 R9, RZ, RZ, R5 ;  /* 0x000000ffff097224 */ /* 0x002fe200078e0005 */
[C---:B------:R-:W-:Y:S01]  /*28c0*/  ISETP.GT.U32.AND P4, PT, R6.reuse, R12, PT ;  /* 0x0000000c0600720c */ /* 0x040fe20003f84070 */
[----:B------:R-:W-:Y:S01]  /*28d0*/  IMAD.MOV R25, RZ, RZ, -R25 ;  /* 0x000000ffff197224 */ /* 0x000fe200078e0a19 */
[----:B------:R-:W-:Y:S01]  /*28e0*/  IABS R15, R13 ;  /* 0x0000000d000f7213 */ /* 0x000fe20000000000 */
[----:B------:R-:W-:Y:S01]  /*28f0*/  @!P6 IMAD.MOV R9, RZ, RZ, -R9 ;  /* 0x000000ffff09e224 */ /* 0x000fe200078e0a09 */
[----:B------:R-:W-:Y:S01]  /*2900*/  ISETP.GT.U32.AND P6, PT, R6, R17, PT ;  /* 0x000000110600720c */ /* 0x000fe20003fc4070 */
[----:B0-----:R-:W-:Y:S01]  /*2910*/  IMAD.MOV.U32 R0, RZ, RZ, R3 ;  /* 0x000000ffff007224 */ /* 0x001fe200078e0003 */
[----:B------:R-:W-:Y:S01]  /*2920*/  IABS R5, R11 ;  /* 0x0000000b00057213 */ /* 0x000fe20000000000 */
[----:B------:R-:W-:Y:S01]  /*2930*/  IMAD.HI.U32 R3, R2, R14, RZ ;  /* 0x0000000e02037227 */ /* 0x000fe200078e00ff */
[----:B------:R-:W-:Y:S03]  /*2940*/  STL [R1+0x1c0], R9 ;  /* 0x0001c00901007387 */ /* 0x000fe60000100800 */
[----:B------:R-:W-:-:S02]  /*2950*/  @!P5 IMAD.IADD R7, R7, 0x1, -R6 ;  /* 0x000000010707d824 */ /* 0x000fc400078e0a06 */
[----:B------:R-:W-:Y:S01]  /*2960*/  @!P3 IMAD.MOV R0, RZ, RZ, -R0 ;  /* 0x000000ffff00b224 */ /* 0x000fe200078e0a00 */
[----:B------:R-:W-:Y:S01]  /*2970*/  ISETP.GE.AND P3, PT, R4, RZ, PT ;  /* 0x000000ff0400720c */ /* 0x000fe20003f66270 */
[--C-:B------:R-:W-:Y:S01]  /*2980*/  @!P4 IMAD.IADD R12, R12, 0x1, -R6.reuse ;  /* 0x000000010c0cc824 */ /* 0x100fe200078e0a06 */
[----:B------:R-:W-:Y:S01]  /*2990*/  ISETP.GT.U32.AND P5, PT, R6, R7, PT ;  /* 0x000000070600720c */ /* 0x000fe20003fa4070 */
[----:B------:R-:W-:Y:S01]  /*29a0*/  @!P6 IMAD.IADD R17, R17, 0x1, -R6 ;  /* 0x000000011111e824 */ /* 0x000fe200078e0a06 */
[----:B------:R0:W-:Y:S01]  /*29b0*/  STL [R1+0x1c4], R0 ;  /* 0x0001c40001007387 */ /* 0x0001e20000100800 */
[----:B------:R-:W-:Y:S01]  /*29c0*/  IMAD.HI.U32 R4, R2, R15, RZ ;  /* 0x0000000f02047227 */ /* 0x000fe200078e00ff */
[----:B------:R-:W-:Y:S02]  /*29d0*/  ISETP.GE.AND P4, PT, R13, RZ, PT ;  /* 0x000000ff0d00720c */ /* 0x000fe40003f86270 */
[----:B------:R-:W-:Y:S01]  /*29e0*/  ISETP.GT.U32.AND P6, PT, R6, R17, PT ;  /* 0x000000110600720c */ /* 0x000fe20003fc4070 */
[----:B------:R-:W-:-:S02]  /*29f0*/  IMAD.MOV R3, RZ, RZ, -R3 ;  /* 0x000000ffff037224 */ /* 0x000fc400078e0a03 */
[----:B------:R-:W-:Y:S02]  /*2a00*/  IMAD.MOV R4, RZ, RZ, -R4 ;  /* 0x000000ffff047224 */ /* 0x000fe400078e0a04 */
[----:B------:R-:W-:Y:S02]  /*2a10*/  IMAD R3, R6, R3, R14 ;  /* 0x0000000306037224 */ /* 0x000fe400078e020e */
[----:B0-----:R-:W-:Y:S01]  /*2a20*/  IMAD.MOV.U32 R0, RZ, RZ, R12 ;  /* 0x000000ffff007224 */ /* 0x001fe200078e000c */
[----:B------:R-:W-:Y:S01]  /*2a30*/  LOP3.LUT R12, R10, 0x1a6, RZ, 0xfc, !PT ;  /* 0x000001a60a0c7812 */ /* 0x000fe200078efcff */
[----:B------:R-:W-:Y:S01]  /*2a40*/  @!P5 IMAD.IADD R7, R7, 0x1, -R6 ;  /* 0x000000010707d824 */ /* 0x000fe200078e0a06 */
[C---:B------:R-:W-:Y:S01]  /*2a50*/  ISETP.GT.U32.AND P5, PT, R6.reuse, R3, PT ;  /* 0x000000030600720c */ /* 0x040fe20003fa4070 */
[----:B------:R-:W-:Y:S01]  /*2a60*/  @!P2 IMAD.MOV R0, RZ, RZ, -R0 ;  /* 0x000000ffff00a224 */ /* 0x000fe200078e0a00 */
[----:B------:R-:W-:Y:S01]  /*2a70*/  IABS R16, R12 ;  /* 0x0000000c00107213 */ /* 0x000fe20000000000 */
[----:B------:R-:W-:Y:S01]  /*2a80*/  IMAD R4, R6, R4, R15 ;  /* 0x0000000406047224 */ /* 0x000fe200078e020f */
[----:B------:R-:W-:Y:S01]  /*2a90*/  ISETP.GE.AND P2, PT, R11, RZ, PT ;  /* 0x000000ff0b00720c */ /* 0x000fe20003f46270 */
[----:B------:R-:W-:Y:S01]  /*2aa0*/  IMAD.HI.U32 R13, R2, R5, RZ ;  /* 0x00000005020d7227 */ /* 0x000fe200078e00ff */
[----:B------:R0:W-:Y:S01]  /*2ab0*/  STL [R1+0x1c8], R0 ;  /* 0x0001c80001007387 */ /* 0x0001e20000100800 */
[----:B------:R-:W-:-:S02]  /*2ac0*/  LOP3.LUT R11, R10, 0x1a8, RZ, 0xfc, !PT ;  /* 0x000001a80a0b7812 */ /* 0x000fc400078efcff */
[----:B------:R-:W-:Y:S02]  /*2ad0*/  IMAD.MOV R13, RZ, RZ, -R13 ;  /* 0x000000ffff0d7224 */ /* 0x000fe400078e0a0d */
[--C-:B------:R-:W-:Y:S01]  /*2ae0*/  @!P6 IMAD.IADD R17, R17, 0x1, -R6.reuse ;  /* 0x000000011111e824 */ /* 0x100fe200078e0a06 */
[----:B------:R-:W-:Y:S01]  /*2af0*/  IABS R15, R11 ;  /* 0x0000000b000f7213 */ /* 0x000fe20000000000 */
[----:B------:R-:W-:Y:S01]  /*2b00*/  IMAD R5, R6, R13, R5 ;  /* 0x0000000d06057224 */ /* 0x000fe200078e0205 */
[----:B------:R-:W-:Y:S01]  /*2b10*/  LOP3.LUT R13, R10, 0x1ac, RZ, 0xfc, !PT ;  /* 0x000001ac0a0d7812 */ /* 0x000fe200078efcff */
[----:B------:R-:W-:Y:S02]  /*2b20*/  @!P5 IMAD.IADD R3, R3, 0x1, -R6 ;  /* 0x000000010303d824 */ /* 0x000fe400078e0a06 */
[----:B0-----:R-:W-:Y:S01]  /*2b30*/  IMAD.MOV.U32 R0, RZ, RZ, R7 ;  /* 0x000000ffff007224 */ /* 0x001fe200078e0007 */
[----:B------:R-:W-:Y:S01]  /*2b40*/  ISETP.GE.AND P6, PT, R13, RZ, PT ;  /* 0x000000ff0d00720c */ /* 0x000fe20003fc6270 */
[----:B------:R-:W-:Y:S01]  /*2b50*/  IMAD.HI.U32 R19, R2, R15, RZ ;  /* 0x0000000f02137227 */ /* 0x000fe200078e00ff */
[----:B------:R-:W-:-:S02]  /*2b60*/  ISETP.GT.U32.AND P5, PT, R6, R3, PT ;  /* 0x000000030600720c */ /* 0x000fc40003fa4070 */
[----:B------:R-:W-:Y:S01]  /*2b70*/  IABS R13, R13 ;  /* 0x0000000d000d7213 */ /* 0x000fe20000000000 */
[----:B------:R-:W-:Y:S01]  /*2b80*/  @!P0 IMAD.MOV R0, RZ, RZ, -R0 ;  /* 0x000000ffff008224 */ /* 0x000fe200078e0a00 */
[----:B------:R-:W-:Y:S01]  /*2b90*/  ISETP.GT.U32.AND P0, PT, R6, R4, PT ;  /* 0x000000040600720c */ /* 0x000fe20003f04070 */
[----:B------:R-:W-:Y:S01]  /*2ba0*/  IMAD.MOV R19, RZ, RZ, -R19 ;  /* 0x000000ffff137224 */ /* 0x000fe200078e0a13 */
[----:B------:R-:W-:Y:S01]  /*2bb0*/  LOP3.LUT R7, R10, 0x1aa, RZ, 0xfc, !PT ;  /* 0x000001aa0a077812 */ /* 0x000fe200078efcff */
[C---:B------:R-:W-:Y:S01]  /*2bc0*/  IMAD R22, R6.reuse, R25, R22 ;  /* 0x0000001906167224 */ /* 0x040fe200078e0216 */
[----:B------:R0:W-:Y:S01]  /*2bd0*/  STL [R1+0x1cc], R0 ;  /* 0x0001cc0001007387 */ /* 0x0001e20000100800 */
[----:B------:R-:W-:Y:S01]  /*2be0*/  IMAD R15, R6, R19, R15 ;  /* 0x00000013060f7224 */ /* 0x000fe200078e020f */
[----:B------:R-:W-:-:S03]  /*2bf0*/  IABS R14, R7 ;  /* 0x00000007000e7213 */ /* 0x000fc60000000000 */
[----:B------:R-:W-:Y:S01]  /*2c00*/  @!P5 IMAD.IADD R3, R3, 0x1, -R6 ;  /* 0x000000010303d824 */ /* 0x000fe200078e0a06 */
[----:B------:R-:W-:Y:S01]  /*2c10*/  ISETP.GE.AND P5, PT, R7, RZ, PT ;  /* 0x000000ff0700720c */ /* 0x000fe20003fa6270 */
[----:B------:R-:W-:-:S04]  /*2c20*/  IMAD.HI.U32 R18, R2, R14, RZ ;  /* 0x0000000e02127227 */ /* 0x000fc800078e00ff */
[----:B0-----:R-:W-:Y:S02]  /*2c30*/  IMAD.MOV.U32 R0, RZ, RZ, R17 ;  /* 0x000000ffff007224 */ /* 0x001fe400078e0011 */
[----:B------:R-:W-:Y:S02]  /*2c40*/  @!P0 IMAD.IADD R4, R4, 0x1, -R6 ;  /* 0x0000000104048824 */ /* 0x000fe400078e0a06 */
[----:B------:R-:W-:Y:S01]  /*2c50*/  @!P1 IMAD.MOV R0, RZ, RZ, -R0 ;  /* 0x000000ffff009224 */ /* 0x000fe200078e0a00 */
[----:B------:R-:W-:Y:S01]  /*2c60*/  ISETP.GT.U32.AND P1, PT, R6, R5, PT ;  /* 0x000000050600720c */ /* 0x000fe20003f24070 */
[----:B------:R-:W-:Y:S01]  /*2c70*/  IMAD.HI.U32 R17, R2, R13, RZ ;  /* 0x0000000d02117227 */ /* 0x000fe200078e00ff */
[----:B------:R-:W-:Y:S02]  /*2c80*/  ISETP.GT.U32.AND P0, PT, R6, R4, PT ;  /* 0x000000040600720c */ /* 0x000fe40003f04070 */
[----:B------:R0:W-:Y:S01]  /*2c90*/  STL [R1+0x1d0], R0 ;  /* 0x0001d00001007387 */ /* 0x0001e20000100800 */
[----:B------:R-:W-:-:S02]  /*2ca0*/  IMAD.MOV R17, RZ, RZ, -R17 ;  /* 0x000000ffff117224 */ /* 0x000fc400078e0a11 */
[----:B------:R-:W-:Y:S01]  /*2cb0*/  IMAD.MOV.U32 R9, RZ, RZ, R3 ;  /* 0x000000ffff097224 */ /* 0x000fe200078e0003 */
[----:B------:R-:W-:Y:S01]  /*2cc0*/  LOP3.LUT R3, R10, 0x1a4, RZ, 0xfc, !PT ;  /* 0x000001a40a037812 */ /* 0x000fe200078efcff */
[----:B------:R-:W-:Y:S02]  /*2cd0*/  IMAD R13, R6, R17, R13 ;  /* 0x00000011060d7224 */ /* 0x000fe400078e020d */
[----:B------:R-:W-:Y:S02]  /*2ce0*/  IMAD.MOV R18, RZ, RZ, -R18 ;  /* 0x000000ffff127224 */ /* 0x000fe400078e0a12 */
[--C-:B------:R-:W-:Y:S02]  /*2cf0*/  @!P1 IMAD.IADD R5, R5, 0x1, -R6.reuse ;  /* 0x0000000105059824 */ /* 0x100fe400078e0a06 */
[----:B------:R-:W-:Y:S01]  /*2d00*/  @!P0 IMAD.IADD R4, R4, 0x1, -R6 ;  /* 0x0000000104048824 */ /* 0x000fe200078e0a06 */
[----:B------:R-:W-:Y:S01]  /*2d10*/  ISETP.GT.U32.AND P0, PT, R6, R13, PT ;  /* 0x0000000d0600720c */ /* 0x000fe20003f04070 */
[----:B------:R-:W-:Y:S01]  /*2d20*/  IMAD.HI.U32 R7, R2, R16, RZ ;  /* 0x0000001002077227 */ /* 0x000fe200078e00ff */
[----:B------:R-:W-:-:S03]  /*2d30*/  ISETP.GT.U32.AND P1, PT, R6, R5, PT ;  /* 0x000000050600720c */ /* 0x000fc60003f24070 */
[----:B0-----:R-:W-:Y:S01]  /*2d40*/  IMAD.MOV.U32 R0, RZ, RZ, R4 ;  /* 0x000000ffff007224 */ /* 0x001fe200078e0004 */
[----:B------:R-:W-:Y:S01]  /*2d50*/  IABS R4, R3 ;  /* 0x0000000300047213 */ /* 0x000fe20000000000 */
[----:B------:R-:W-:Y:S02]  /*2d60*/  @!P3 IMAD.MOV R9, RZ, RZ, -R9 ;  /* 0x000000ffff09b224 */ /* 0x000fe400078e0a09 */
[----:B------:R-:W-:Y:S01]  /*2d70*/  @!P4 IMAD.MOV R0, RZ, RZ, -R0 ;  /* 0x000000ffff00c224 */ /* 0x000fe200078e0a00 */
[----:B------:R-:W-:Y:S01]  /*2d80*/  ISETP.GE.AND P4, PT, R11, RZ, PT ;  /* 0x000000ff0b00720c */ /* 0x000fe20003f86270 */
[----:B------:R-:W-:Y:S01]  /*2d90*/  IMAD R14, R6, R18, R14 ;  /* 0x00000012060e7224 */ /* 0x000fe200078e020e */
[----:B------:R-:W-:Y:S01]  /*2da0*/  STL [R1+0x1d4], R9 ;  /* 0x0001d40901007387 */ /* 0x000fe20000100800 */
[----:B------:R-:W-:Y:S01]  /*2db0*/  IMAD.MOV R7, RZ, RZ, -R7 ;  /* 0x000000ffff077224 */ /* 0x000fe200078e0a07 */
[----:B------:R-:W-:Y:S01]  /*2dc0*/  LOP3.LUT R11, R10, 0x1a0, RZ, 0xfc, !PT ;  /* 0x000001a00a0b7812 */ /* 0x000fe200078efcff */
[----:B------:R-:W-:Y:S01]  /*2dd0*/  @!P1 IMAD.IADD R5, R5, 0x1, -R6 ;  /* 0x0000000105059824 */ /* 0x000fe200078e0a06 */
[----:B------:R0:W-:Y:S01]  /*2de0*/  STL [R1+0x1d8], R0 ;  /* 0x0001d80001007387 */ /* 0x0001e20000100800 */
[C---:B------:R-:W-:Y:S01]  /*2df0*/  IMAD R16, R6.reuse, R7, R16 ;  /* 0x0000000706107224 */ /* 0x040fe200078e0210 */
[C---:B------:R-:W-:Y:S01]  /*2e00*/  ISETP.GT.U32.AND P3, PT, R6.reuse, R14, PT ;  /* 0x0000000e0600720c */ /* 0x040fe20003f64070 */
[----:B------:R-:W-:Y:S01]  /*2e10*/  @!P0 IMAD.IADD R13, R13, 0x1, -R6 ;  /* 0x000000010d0d8824 */ /* 0x000fe200078e0a06 */
[----:B------:R-:W-:Y:S01]  /*2e20*/  ISETP.GT.U32.AND P1, PT, R6, R15, PT ;  /* 0x0000000f0600720c */ /* 0x000fe20003f24070 */
[----:B------:R-:W-:Y:S01]  /*2e30*/  IMAD.HI.U32 R18, R2, R4, RZ ;  /* 0x0000000402127227 */ /* 0x000fe200078e00ff */
[----:B------:R-:W-:-:S02]  /*2e40*/  LOP3.LUT R7, R10, 0x1a2, RZ, 0xfc, !PT ;  /* 0x000001a20a077812 */ /* 0x000fc400078efcff */
[C---:B------:R-:W-:Y:S01]  /*2e50*/  ISETP.GT.U32.AND P0, PT, R6.reuse, R13, PT ;  /* 0x0000000d0600720c */ /* 0x040fe20003f04070 */
[----:B------:R-:W-:Y:S01]  /*2e60*/  IMAD.MOV R18, RZ, RZ, -R18 ;  /* 0x000000ffff127224 */ /* 0x000fe200078e0a12 */
[----:B------:R-:W-:Y:S01]  /*2e70*/  IABS R17, R7 ;  /* 0x0000000700117213 */ /* 0x000fe20000000000 */
[----:B0-----:R-:W-:Y:S01]  /*2e80*/  IMAD.MOV.U32 R0, RZ, RZ, R5 ;  /* 0x000000ffff007224 */ /* 0x001fe200078e0005 */
[----:B------:R-:W-:Y:S01]  /*2e90*/  IABS R5, R11 ;  /* 0x0000000b00057213 */ /* 0x000fe20000000000 */
[----:B------:R-:W-:Y:S01]  /*2ea0*/  IMAD R4, R6, R18, R4 ;  /* 0x0000001206047224 */ /* 0x000fe200078e0204 */
[----:B------:R-:W-:Y:S01]  /*2eb0*/  LOP3.LUT R18, R10, 0x18e, RZ, 0xfc, !PT ;  /* 0x0000018e0a127812 */ /* 0x000fe200078efcff */
[----:B------:R-:W-:Y:S01]  /*2ec0*/  @!P2 IMAD.MOV R0, RZ, RZ, -R0 ;  /* 0x000000ffff00a224 */ /* 0x000fe200078e0a00 */
[----:B------:R-:W-:Y:S01]  /*2ed0*/  ISETP.GT.U32.AND P2, PT, R6, R16, PT ;  /* 0x000000100600720c */ /* 0x000fe20003f44070 */
[--C-:B------:R-:W-:Y:S01]  /*2ee0*/  @!P3 IMAD.IADD R14, R14, 0x1, -R6.reuse ;  /* 0x000000010e0eb824 */ /* 0x100fe200078e0a06 */
[----:B------:R-:W-:Y:S01]  /*2ef0*/  IABS R19, R18 ;  /* 0x0000001200137213 */ /* 0x000fe20000000000 */
[--C-:B------:R-:W-:Y:S01]  /*2f00*/  @!P1 IMAD.IADD R15, R15, 0x1, -R6.reuse ;  /* 0x000000010f0f9824 */ /* 0x100fe200078e0a06 */
[----:B------:R0:W-:Y:S01]  /*2f10*/  STL [R1+0x1dc], R0 ;  /* 0x0001dc0001007387 */ /* 0x0001e20000100800 */
[----:B------:R-:W-:Y:S01]  /*2f20*/  @!P0 IMAD.IADD R13, R13, 0x1, -R6 ;  /* 0x000000010d0d8824 */ /* 0x000fe200078e0a06 */
[----:B------:R-:W-:-:S02]  /*2f30*/  ISETP.GT.U32.AND P3, PT, R6, R14, PT ;  /* 0x0000000e0600720c */ /* 0x000fc40003f64070 */
[----:B------:R-:W-:Y:S01]  /*2f40*/  ISETP.GE.AND P0, PT, R12, RZ, PT ;  /* 0x000000ff0c00720c */ /* 0x000fe20003f06270 */
[----:B------:R-:W-:Y:S01]  /*2f50*/  IMAD.HI.U32 R12, R2, R17, RZ ;  /* 0x00000011020c7227 */ /* 0x000fe200078e00ff */
[----:B------:R-:W-:-:S03]  /*2f60*/  ISETP.GT.U32.AND P1, PT, R6, R15, PT ;  /* 0x0000000f0600720c */ /* 0x000fc60003f24070 */
[----:B------:R-:W-:Y:S02]  /*2f70*/  @!P2 IMAD.IADD R16, R16, 0x1, -R6 ;  /* 0x000000011010a824 */ /* 0x000fe400078e0a06 */
[----:B------:R-:W-:Y:S02]  /*2f80*/  IMAD.MOV.U32 R9, RZ, RZ, R13 ;  /* 0x000000ffff097224 */ /* 0x000fe400078e000d */
[----:B------:R-:W-:Y:S01]  /*2f90*/  IMAD.MOV R12, RZ, RZ, -R12 ;  /* 0x000000ffff0c7224 */ /* 0x000fe200078e0a0c */
[----:B------:R-:W-:Y:S01]  /*2fa0*/  ISETP.GT.U32.AND P2, PT, R6, R16, PT ;  /* 0x000000100600720c */ /* 0x000fe20003f44070 */
[----:B------:R-:W-:Y:S01]  /*2fb0*/  @!P6 IMAD.MOV R9, RZ, RZ, -R9 ;  /* 0x000000ffff09e224 */ /* 0x000fe200078e0a09 */
[----:B------:R-:W-:Y:S01]  /*2fc0*/  ISETP.GE.AND P6, PT, R3, RZ, PT ;  /* 0x000000ff0300720c */ /* 0x000fe20003fc6270 */
[----:B------:R-:W-:Y:S01]  /*2fd0*/  @!P3 IMAD.IADD R14, R14, 0x1, -R6 ;  /* 0x000000010e0eb824 */ /* 0x000fe200078e0a06 */
[C---:B------:R-:W-:Y:S01]  /*2fe0*/  ISETP.GT.U32.AND P3, PT, R6.reuse, R4, PT ;  /* 0x000000040600720c */ /* 0x040fe20003f64070 */
[----:B------:R-:W-:Y:S01]  /*2ff0*/  IMAD R3, R6, R12, R17 ;  /* 0x0000000c06037224 */ /* 0x000fe200078e0211 */
[----:B------:R1:W-:Y:S01]  /*3000*/  STL [R1+0x1e0], R9 ;  /* 0x0001e00901007387 */ /* 0x0003e20000100800 */
[----:B------:R-:W-:-:S04]  /*3010*/  IMAD.HI.U32 R13, R2, R5, RZ ;  /* 0x00000005020d7227 */ /* 0x000fc800078e00ff */
[----:B------:R-:W-:Y:S02]  /*3020*/  IMAD.MOV R13, RZ, RZ, -R13 ;  /* 0x000000ffff0d7224 */ /* 0x000fe400078e0a0d */
[----:B------:R-:W-:Y:S01]  /*3030*/  @!P2 IMAD.IADD R16, R16, 0x1, -R6 ;  /* 0x000000011010a824 */ /* 0x000fe200078e0a06 */
[----:B------:R-:W-:Y:S01]  /*3040*/  ISETP.GT.U32.AND P2, PT, R6, R3, PT ;  /* 0x000000030600720c */ /* 0x000fe20003f44070 */
[----:B0-----:R-:W-:Y:S02]  /*3050*/  IMAD.MOV.U32 R0, RZ, RZ, R14 ;  /* 0x000000ffff007224 */ /* 0x001fe400078e000e */
[--C-:B------:R-:W-:Y:S01]  /*3060*/  @!P1 IMAD.IADD R15, R15, 0x1, -R6.reuse ;  /* 0x000000010f0f9824 */ /* 0x100fe200078e0a06 */
[----:B------:R-:W-:Y:S01]  /*3070*/  ISETP.GE.AND P1, PT, R11, RZ, PT ;  /* 0x000000ff0b00720c */ /* 0x000fe20003f26270 */
[----:B------:R-:W-:Y:S01]  /*3080*/  @!P3 IMAD.IADD R4, R4, 0x1, -R6 ;  /* 0x000000010404b824 */ /* 0x000fe200078e0a06 */
[----:B------:R-:W-:Y:S01]  /*3090*/  LOP3.LUT R11, R10, 0x198, RZ, 0xfc, !PT ;  /* 0x000001980a0b7812 */ /* 0x000fe200078efcff */
[----:B------:R-:W-:Y:S01]  /*30a0*/  IMAD R12, R6, R13, R5 ;  /* 0x0000000d060c7224 */ /* 0x000fe200078e0205 */
[----:B------:R-:W-:Y:S01]  /*30b0*/  LOP3.LUT R5, R10, 0x19e, RZ, 0xfc, !PT ;  /* 0x0000019e0a057812 */ /* 0x000fe200078efcff */
[----:B------:R-:W-:Y:S01]  /*30c0*/  @!P5 IMAD.MOV R0, RZ, RZ, -R0 ;  /* 0x000000ffff00d224 */ /* 0x000fe200078e0a00 */
[----:B------:R-:W-:Y:S01]  /*30d0*/  ISETP.GE.AND P5, PT, R7, RZ, PT ;  /* 0x000000ff0700720c */ /* 0x000fe20003fa6270 */
[----:B-1----:R-:W-:Y:S01]  /*30e0*/  IMAD.MOV.U32 R9, RZ, RZ, R15 ;  /* 0x000000ffff097224 */ /* 0x002fe200078e000f */
[----:B------:R-:W-:Y:S01]  /*30f0*/  ISETP.GT.U32.AND P3, PT, R6, R4, PT ;  /* 0x000000040600720c */ /* 0x000fe20003f64070 */
[----:B------:R-:W-:Y:S01]  /*3100*/  @!P2 IMAD.IADD R3, R3, 0x1, -R6 ;  /* 0x000000010303a824 */ /* 0x000fe200078e0a06 */
[----:B------:R-:W-:Y:S01]  /*3110*/  LOP3.LUT R7, R10, 0x19c, RZ, 0xfc, !PT ;  /* 0x0000019c0a077812 */ /* 0x000fe200078efcff */
[----:B------:R-:W-:Y:S01]  /*3120*/  @!P4 IMAD.MOV R9, RZ, RZ, -R9 ;  /* 0x000000ffff09c224 */ /* 0x000fe200078e0a09 */
[----:B------:R-:W-:Y:S01]  /*3130*/  IABS R17, R5 ;  /* 0x0000000500117213 */ /* 0x000fe20000000000 */
[----:B------:R0:W-:Y:S01]  /*3140*/  STL [R1+0x1e8], R0 ;  /* 0x0001e80001007387 */ /* 0x0001e20000100800 */
[----:B------:R-:W-:-:S02]  /*3150*/  ISETP.GE.AND P4, PT, R5, RZ, PT ;  /* 0x000000ff0500720c */ /* 0x000fc40003f86270 */
[----:B------:R-:W-:Y:S01]  /*3160*/  IABS R5, R7 ;  /* 0x0000000700057213 */ /* 0x000fe20000000000 */
[----:B------:R1:W-:Y:S01]  /*3170*/  STL [R1+0x1ec], R9 ;  /* 0x0001ec0901007387 */ /* 0x0003e20000100800 */
[----:B------:R-:W-:Y:S02]  /*3180*/  ISETP.GT.U32.AND P2, PT, R6, R3, PT ;  /* 0x000000030600720c */ /* 0x000fe40003f44070 */
[----:B------:R-:W-:Y:S01]  /*3190*/  IABS R13, R11 ;  /* 0x0000000b000d7213 */ /* 0x000fe20000000000 */
[----:B------:R-:W-:-:S04]  /*31a0*/  IMAD.HI.U32 R15, R2, R5, RZ ;  /* 0x00000005020f7227 */ /* 0x000fc800078e00ff */
[----:B0-----:R-:W-:Y:S02]  /*31b0*/  IMAD.MOV.U32 R0, RZ, RZ, R16 ;  /* 0x000000ffff007224 */ /* 0x001fe400078e0010 */
[----:B------:R-:W-:-:S04]  /*31c0*/  IMAD.HI.U32 R16, R2, R17, RZ ;  /* 0x0000001102107227 */ /* 0x000fc800078e00ff */
[----:B------:R-:W-:Y:S02]  /*31d0*/  IMAD.MOV R16, RZ, RZ, -R16 ;  /* 0x000000ffff107224 */ /* 0x000fe400078e0a10 */
[--C-:B------:R-:W-:Y:S01]  /*31e0*/  @!P3 IMAD.IADD R4, R4, 0x1, -R6.reuse ;  /* 0x000000010404b824 */ /* 0x100fe200078e0a06 */
[C---:B------:R-:W-:Y:S01]  /*31f0*/  ISETP.GT.U32.AND P3, PT, R6.reuse, R12, PT ;  /* 0x0000000c0600720c */ /* 0x040fe20003f64070 */
[----:B------:R-:W-:Y:S02]  /*3200*/  IMAD.MOV R15, RZ, RZ, -R15 ;  /* 0x000000ffff0f7224 */ /* 0x000fe400078e0a0f */
[C---:B------:R-:W-:Y:S02]  /*3210*/  IMAD R17, R6.reuse, R16, R17 ;  /* 0x0000001006117224 */ /* 0x040fe400078e0211 */
[C---:B------:R-:W-:Y:S02]  /*3220*/  IMAD R5, R6.reuse, R15, R5 ;  /* 0x0000000f06057224 */ /* 0x040fe400078e0205 */
[----:B------:R-:W-:Y:S01]  /*3230*/  @!P2 IMAD.IADD R3, R3, 0x1, -R6 ;  /* 0x000000010303a824 */ /* 0x000fe200078e0a06 */
[----:B------:R-:W-:Y:S01]  /*3240*/  ISETP.GT.U32.AND P2, PT, R6, R17, PT ;  /* 0x000000110600720c */ /* 0x000fe20003f44070 */
[----:B-1----:R-:W-:Y:S01]  /*3250*/  IMAD.MOV.U32 R9, RZ, RZ, R4 ;  /* 0x000000ffff097224 */ /* 0x002fe200078e0004 */
[----:B------:R-:W-:Y:S01]  /*3260*/  LOP3.LUT R4, R10, 0x190, RZ, 0xfc, !PT ;  /* 0x000001900a047812 */ /* 0x000fe200078efcff */
[----:B------:R-:W-:Y:S01]  /*3270*/  @!P0 IMAD.MOV R0, RZ, RZ, -R0 ;  /* 0x000000ffff008224 */ /* 0x000fe200078e0a00 */
[----:B------:R-:W-:Y:S01]  /*3280*/  ISETP.GE.AND P0, PT, R7, RZ, PT ;  /* 0x000000ff0700720c */ /* 0x000fe20003f06270 */
[----:B------:R-:W-:Y:S01]  /*3290*/  @!P6 IMAD.MOV R9, RZ, RZ, -R9 ;  /* 0x000000ffff09e224 */ /* 0x000fe200078e0a09 */
[----:B------:R-:W-:Y:S01]  /*32a0*/  ISETP.GT.U32.AND P6, PT, R6, R5, PT ;  /* 0x000000050600720c */ /* 0x000fe20003fc4070 */
[----:B------:R-:W-:Y:S01]  /*32b0*/  @!P3 IMAD.IADD R12, R12, 0x1, -R6 ;  /* 0x000000010c0cb824 */ /* 0x000fe200078e0a06 */
[----:B------:R-:W-:Y:S01]  /*32c0*/  LOP3.LUT R7, R10, 0x19a, RZ, 0xfc, !PT ;  /* 0x0000019a0a077812 */ /* 0x000fe200078efcff */
[----:B------:R0:W-:Y:S01]  /*32d0*/  STL [R1+0x1f0], R0 ;  /* 0x0001f00001007387 */ /* 0x0001e20000100800 */
[----:B------:R-:W-:-:S02]  /*32e0*/  IMAD.HI.U32 R16, R2, R13, RZ ;  /* 0x0000000d02107227 */ /* 0x000fc400078e00ff */
[----:B------:R-:W-:Y:S01]  /*32f0*/  IABS R14, R7 ;  /* 0x00000007000e7213 */ /* 0x000fe20000000000 */
[----:B------:R-:W-:Y:S01]  /*3300*/  STL [R1+0x1f4], R9 ;  /* 0x0001f40901007387 */ /* 0x000fe20000100800 */
[----:B------:R-:W-:Y:S01]  /*3310*/  @!P2 IMAD.IADD R17, R17, 0x1, -R6 ;  /* 0x000000011111a824 */ /* 0x000fe200078e0a06 */
[----:B------:R-:W-:Y:S01]  /*3320*/  ISETP.GT.U32.AND P3, PT, R6, R12, PT ;  /* 0x0000000c0600720c */ /* 0x000fe20003f64070 */
[----:B------:R-:W-:Y:S02]  /*3330*/  IMAD.MOV R16, RZ, RZ, -R16 ;  /* 0x000000ffff107224 */ /* 0x000fe400078e0a10 */
[----:B------:R-:W-:Y:S01]  /*3340*/  IMAD.HI.U32 R15, R2, R14, RZ ;  /* 0x0000000e020f7227 */ /* 0x000fe200078e00ff */
[----:B------:R-:W-:-:S03]  /*3350*/  ISETP.GT.U32.AND P2, PT, R6, R17, PT ;  /* 0x000000110600720c */ /* 0x000fc60003f44070 */
[----:B------:R-:W-:Y:S02]  /*3360*/  @!P6 IMAD.IADD R5, R5, 0x1, -R6 ;  /* 0x000000010505e824 */ /* 0x000fe400078e0a06 */
[----:B0-----:R-:W-:Y:S02]  /*3370*/  IMAD.MOV.U32 R0, RZ, RZ, R3 ;  /* 0x000000ffff007224 */ /* 0x001fe400078e0003 */
[----:B------:R-:W-:Y:S01]  /*3380*/  IMAD.MOV R15, RZ, RZ, -R15 ;  /* 0x000000ffff0f7224 */ /* 0x000fe200078e0a0f */
[C---:B------:R-:W-:Y:S01]  /*3390*/  ISETP.GT.U32.AND P6, PT, R6.reuse, R5, PT ;  /* 0x000000050600720c */ /* 0x040fe20003fc4070 */
[----:B------:R-:W-:Y:S01]  /*33a0*/  @!P5 IMAD.MOV R0, RZ, RZ, -R0 ;  /* 0x000000ffff00d224 */ /* 0x000fe200078e0a00 */
[----:B------:R-:W-:Y:S01]  /*33b0*/  ISETP.GE.AND P5, PT, R7, RZ, PT ;  /* 0x000000ff0700720c */ /* 0x000fe20003fa6270 */
[----:B------:R-:W-:Y:S01]  /*33c0*/  IMAD R3, R6, R15, R14 ;  /* 0x0000000f06037224 */ /* 0x000fe200078e020e */
[----:B------:R-:W-:Y:S01]  /*33d0*/  LOP3.LUT R7, R10, 0x196, RZ, 0xfc, !PT ;  /* 0x000001960a077812 */ /* 0x000fe200078efcff */
[----:B------:R-:W-:Y:S01]  /*33e0*/  IMAD R13, R6, R16, R13 ;  /* 0x00000010060d7224 */ /* 0x000fe200078e020d */
[----:B------:R-:W-:Y:S01]  /*33f0*/  LOP3.LUT R14, R10, 0x194, RZ, 0xfc, !PT ;  /* 0x000001940a0e7812 */ /* 0x000fe200078efcff */
[--C-:B------:R-:W-:Y:S01]  /*3400*/  @!P2 IMAD.IADD R17, R17, 0x1, -R6.reuse ;  /* 0x000000011111a824 */ /* 0x100fe200078e0a06 */
[----:B------:R-:W-:Y:S01]  /*3410*/  IABS R15, R7 ;  /* 0x00000007000f7213 */ /* 0x000fe20000000000 */
[----:B------:R-:W-:Y:S01]  /*3420*/  @!P3 IMAD.IADD R12, R12, 0x1, -R6 ;  /* 0x000000010c0cb824 */ /* 0x000fe200078e0a06 */
[----:B------:R-:W-:Y:S01]  /*3430*/  IABS R24, R14 ;  /* 0x0000000e00187213 */ /* 0x000fe20000000000 */
[----:B------:R0:W-:Y:S01]  /*3440*/  STL [R1+0x1f8], R0 ;  /* 0x0001f80001007387 */ /* 0x0001e20000100800 */
[----:B------:R-:W-:Y:S01]  /*3450*/  ISETP.GT.U32.AND P2, PT, R6, R3, PT ;  /* 0x000000030600720c */ /* 0x000fe20003f44070 */
[----:B------:R-:W-:Y:S01]  /*3460*/  IMAD.HI.U32 R16, R2, R15, RZ ;  /* 0x0000000f02107227 */ /* 0x000fe200078e00ff */
[----:B------:R-:W-:-:S02]  /*3470*/  ISETP.GE.AND P3, PT, R11, RZ, PT ;  /* 0x000000ff0b00720c */ /* 0x000fc40003f66270 */
[----:B------:R-:W-:Y:S01]  /*3480*/  IABS R11, R4 ;  /* 0x00000004000b7213 */ /* 0x000fe20000000000 */
[----:B------:R-:W-:Y:S01]  /*3490*/  @!P6 IMAD.IADD R5, R5, 0x1, -R6 ;  /* 0x000000010505e824 */ /* 0x000fe200078e0a06 */
[----:B------:R-:W-:Y:S01]  /*34a0*/  ISETP.GT.U32.AND P6, PT, R6, R13, PT ;  /* 0x0000000d0600720c */ /* 0x000fe20003fc4070 */
[----:B------:R-:W-:Y:S02]  /*34b0*/  IMAD.MOV R16, RZ, RZ, -R16 ;  /* 0x000000ffff107224 */ /* 0x000fe400078e0a10 */
[----:B------:R-:W-:-:S04]  /*34c0*/  IMAD.HI.U32 R23, R2, R24, RZ ;  /* 0x0000001802177227 */ /* 0x000fc800078e00ff */
[----:B------:R-:W-:Y:S02]  /*34d0*/  IMAD R15, R6, R16, R15 ;  /* 0x00000010060f7224 */ /* 0x000fe400078e020f */
[----:B------:R-:W-:Y:S02]  /*34e0*/  IMAD.MOV R23, RZ, RZ, -R23 ;  /* 0x000000ffff177224 */ /* 0x000fe400078e0a17 */
[----:B0-----:R-:W-:Y:S01]  /*34f0*/  IMAD.MOV.U32 R0, RZ, RZ, R12 ;  /* 0x000000ffff007224 */ /* 0x001fe200078e000c */
[----:B------:R-:W-:Y:S01]  /*3500*/  LOP3.LUT R12, R10, 0x18a, RZ, 0xfc, !PT ;  /* 0x0000018a0a0c7812 */ /* 0x000fe200078efcff */
[----:B------:R-:W-:Y:S01]  /*3510*/  @!P2 IMAD.IADD R3, R3, 0x1, -R6 ;  /* 0x000000010303a824 */ /* 0x000fe200078e0a06 */
[C---:B------:R-:W-:Y:S01]  /*3520*/  ISETP.GT.U32.AND P2, PT, R6.reuse, R15, PT ;  /* 0x0000000f0600720c */ /* 0x040fe20003f44070 */
[----:B------:R-:W-:Y:S02]  /*3530*/  IMAD R23, R6, R23, R24 ;  /* 0x0000001706177224 */ /* 0x000fe400078e0218 */
[----:B------:R-:W-:-:S02]  /*3540*/  @!P1 IMAD.MOV R0, RZ, RZ, -R0 ;  /* 0x000000ffff009224 */ /* 0x000fc400078e0a00 */
[----:B------:R-:W-:Y:S01]  /*3550*/  @!P6 IMAD.IADD R13, R13, 0x1, -R6 ;  /* 0x000000010d0de824 */ /* 0x000fe200078e0a06 */
[----:B------:R-:W-:Y:S01]  /*3560*/  ISETP.GT.U32.AND P6, PT, R6, R23, PT ;  /* 0x000000170600720c */ /* 0x000fe20003fc4070 */
[----:B------:R-:W-:Y:S01]  /*3570*/  IMAD.HI.U32 R20, R2, R11, RZ ;  /* 0x0000000b02147227 */ /* 0x000fe200078e00ff */
[----:B------:R0:W-:Y:S02]  /*3580*/  STL [R1+0x1fc], R0 ;  /* 0x0001fc0001007387 */ /* 0x0001e40000100800 */
[----:B------:R-:W-:Y:S01]  /*3590*/  ISETP.GT.U32.AND P1, PT, R6, R13, PT ;  /* 0x0000000d0600720c */ /* 0x000fe20003f24070 */
[----:B------:R-:W-:-:S04]  /*35a0*/  IMAD.HI.U32 R16, R2, R19, RZ ;  /* 0x0000001302107227 */ /* 0x000fc800078e00ff */
[----:B------:R-:W-:Y:S01]  /*35b0*/  @!P2 IMAD.IADD R15, R15, 0x1, -R6 ;  /* 0x000000010f0fa824 */ /* 0x000fe200078e0a06 */
[C---:B------:R-:W-:Y:S01]  /*35c0*/  ISETP.GT.U32.AND P2, PT, R6.reuse, R3, PT ;  /* 0x000000030600720c */ /* 0x040fe20003f44070 */
[----:B------:R-:W-:Y:S02]  /*35d0*/  IMAD.MOV R20, RZ, RZ, -R20 ;  /* 0x000000ffff147224 */ /* 0x000fe400078e0a14 */
[----:B0-----:R-:W-:Y:S01]  /*35e0*/  IMAD.MOV.U32 R0, RZ, RZ, R17 ;  /* 0x000000ffff007224 */ /* 0x001fe200078e0011 */
[----:B------:R-:W-:Y:S01]  /*35f0*/  IABS R17, R12 ;  /* 0x0000000c00117213 */ /* 0x000fe20000000000 */
[----:B------:R-:W-:Y:S01]  /*3600*/  @!P6 IMAD.IADD R23, R23, 0x1, -R6 ;  /* 0x000000011717e824 */ /* 0x000fe200078e0a06 */
[C---:B------:R-:W-:Y:S01]  /*3610*/  ISETP.GT.U32.AND P6, PT, R6.reuse, R15, PT ;  /* 0x0000000f0600720c */ /* 0x040fe20003fc4070 */
[----:B------:R-:W-:Y:S02]  /*3620*/  @!P4 IMAD.MOV R0, RZ, RZ, -R0 ;  /* 0x000000ffff00c224 */ /* 0x000fe400078e0a00 */
[----:B------:R-:W-:Y:S01]  /*3630*/  IMAD.MOV R16, RZ, RZ, -R16 ;  /* 0x000000ffff107224 */ /* 0x000fe200078e0a10 */
[C---:B------:R-:W-:Y:S01]  /*3640*/  ISETP.GT.U32.AND P4, PT, R6.reuse, R23, PT ;  /* 0x000000170600720c */ /* 0x040fe20003f84070 */
[C---:B------:R-:W-:Y:S01]  /*3650*/  IMAD R11, R6.reuse, R20, R11 ;  /* 0x00000014060b7224 */ /* 0x040fe200078e020b */
[----:B------:R0:W-:Y:S01]  /*3660*/  STL [R1+0x200], R0 ;  /* 0x0002000001007387 */ /* 0x0001e20000100800 */
[----:B------:R-:W-:Y:S01]  /*3670*/  IMAD R16, R6, R16, R19 ;  /* 0x0000001006107224 */ /* 0x000fe200078e0213 */
[----:B------:R-:W-:Y:S01]  /*3680*/  LOP3.LUT R20, R10, 0x18c, RZ, 0xfc, !PT ;  /* 0x0000018c0a147812 */ /* 0x000fe200078efcff */
[--C-:B------:R-:W-:Y:S01]  /*3690*/  @!P2 IMAD.IADD R3, R3, 0x1, -R6.reuse ;  /* 0x000000010303a824 */ /* 0x100fe200078e0a06 */
[C---:B------:R-:W-:Y:S01]  /*36a0*/  ISETP.GT.U32.AND P2, PT, R6.reuse, R11, PT ;  /* 0x0000000b0600720c */ /* 0x040fe20003f44070 */
[--C-:B------:R-:W-:Y:S01]  /*36b0*/  @!P1 IMAD.IADD R13, R13, 0x1, -R6.reuse ;  /* 0x000000010d0d9824 */ /* 0x100fe200078e0a06 */
[----:B------:R-:W-:Y:S01]  /*36c0*/  IABS R19, R20 ;  /* 0x0000001400137213 */ /* 0x000fe20000000000 */
[----:B------:R-:W-:Y:S01]  /*36d0*/  @!P6 IMAD.IADD R15, R15, 0x1, -R6 ;  /* 0x000000010f0fe824 */ /* 0x000fe200078e0a06 */
[----:B------:R-:W-:Y:S01]  /*36e0*/  ISETP.GT.U32.AND P6, PT, R6, R16, PT ;  /* 0x000000100600720c */ /* 0x000fe20003fc4070 */
[----:B------:R-:W-:Y:S01]  /*36f0*/  IMAD.MOV.U32 R9, RZ, RZ, R3 ;  /* 0x000000ffff097224 */ /* 0x000fe200078e0003 */
[----:B------:R-:W-:Y:S01]  /*3700*/  ISETP.GE.AND P1, PT, R7, RZ, PT ;  /* 0x000000ff0700720c */ /* 0x000fe20003f26270 */
[----:B0-----:R-:W-:Y:S01]  /*3710*/  IMAD.MOV.U32 R0, RZ, RZ, R5 ;  /* 0x000000ffff007224 */ /* 0x001fe200078e0005 */
[----:B------:R-:W-:Y:S01]  /*3720*/  LOP3.LUT R3, R10, 0x188, RZ, 0xfc, !PT ;  /* 0x000001880a037812 */ /* 0x000fe200078efcff */
[----:B------:R-:W-:-:S02]  /*3730*/  @!P5 IMAD.MOV R9, RZ, RZ, -R9 ;  /* 0x000000ffff09d224 */ /* 0x000fc400078e0a09 */
[----:B------:R-:W-:Y:S01]  /*3740*/  @!P0 IMAD.MOV R0, RZ, RZ, -R0 ;  /* 0x000000ffff008224 */ /* 0x000fe200078e0a00 */
[----:B------:R-:W-:Y:S01]  /*3750*/  ISETP.GT.U32.AND P0, PT, R6, R22, PT ;  /* 0x000000160600720c */ /* 0x000fe20003f04070 */
[----:B------:R-:W-:-:S03]  /*3760*/  IMAD.HI.U32 R5, R2, R19, RZ ;  /* 0x0000001302057227 */ /* 0x000fc600078e00ff */
[----:B------:R0:W-:Y:S01]  /*3770*/  STL [R1+0x204], R0 ;  /* 0x0002040001007387 */ /* 0x0001e20000100800 */
[--C-:B------:R-:W-:Y:S01]  /*3780*/  @!P2 IMAD.IADD R11, R11, 0x1, -R6.reuse ;  /* 0x000000010b0ba824 */ /* 0x100fe200078e0a06 */
[----:B------:R-:W-:Y:S01]  /*3790*/  ISETP.GE.AND P2, PT, R4, RZ, PT ;  /* 0x000000ff0400720c */ /* 0x000fe20003f46270 */
[----:B------:R-:W-:Y:S01]  /*37a0*/  IMAD.HI.U32 R7, R2, R17, RZ ;  /* 0x0000001102077227 */ /* 0x000fe200078e00ff */
[----:B------:R1:W-:Y:S01]  /*37b0*/  STL [R1+0x208], R9 ;  /* 0x0002080901007387 */ /* 0x0003e20000100800 */
[----:B------:R-:W-:Y:S02]  /*37c0*/  LOP3.LUT R4, R10, 0x186, RZ, 0xfc, !PT ;  /* 0x000001860a047812 */ /* 0x000fe400078efcff */
[--C-:B------:R-:W-:Y:S01]  /*37d0*/  @!P4 IMAD.IADD R23, R23, 0x1, -R6.reuse ;  /* 0x000000011717c824 */ /* 0x100fe200078e0a06 */
[----:B------:R-:W-:Y:S01]  /*37e0*/  ISETP.GE.AND P4, PT, R14, RZ, PT ;  /* 0x000000ff0e00720c */ /* 0x000fe20003f86270 */
[--C-:B------:R-:W-:Y:S01]  /*37f0*/  @!P0 IMAD.IADD R22, R22, 0x1, -R6.reuse ;  /* 0x0000000116168824 */ /* 0x100fe200078e0a06 */
[----:B------:R-:W-:Y:S01]  /*3800*/  ISETP.GE.AND P0, PT, R21, RZ, PT ;  /* 0x000000ff1500720c */ /* 0x000fe20003f06270 */
[----:B0-----:R-:W-:Y:S01]  /*3810*/  IMAD.MOV.U32 R0, RZ, RZ, R13 ;  /* 0x000000ffff007224 */ /* 0x001fe200078e000d */
[----:B------:R-:W-:Y:S01]  /*3820*/  IABS R14, R3 ;  /* 0x00000003000e7213 */ /* 0x000fe20000000000 */
[----:B------:R-:W-:Y:S01]  /*3830*/  IMAD.MOV R5, RZ, RZ, -R5 ;  /* 0x000000ffff057224 */ /* 0x000fe200078e0a05 */
[----:B------:R-:W-:Y:S01]  /*3840*/  ISETP.GT.U32.AND P5, PT, R6, R22, PT ;  /* 0x000000160600720c */ /* 0x000fe20003fa4070 */
[----:B------:R-:W-:Y:S01]  /*3850*/  @!P6 IMAD.IADD R16, R16, 0x1, -R6 ;  /* 0x000000011010e824 */ /* 0x000fe200078e0a06 */
[----:B------:R-:W-:Y:S01]  /*3860*/  IABS R13, R4 ;  /* 0x00000004000d7213 */ /* 0x000fe20000000000 */
[----:B------:R-:W-:Y:S01]  /*3870*/  @!P3 IMAD.MOV R0, RZ, RZ, -R0 ;  /* 0x000000ffff00b224 */ /* 0x000fe200078e0a00 */
[C---:B------:R-:W-:Y:S01]  /*3880*/  ISETP.GT.U32.AND P3, PT, R6.reuse, R11, PT ;  /* 0x0000000b0600720c */ /* 0x040fe20003f64070 */
[----:B------:R-:W-:Y:S01]  /*3890*/  IMAD.MOV R7, RZ, RZ, -R7 ;  /* 0x000000ffff077224 */ /* 0x000fe200078e0a07 */
[C---:B------:R-:W-:Y:S01]  /*38a0*/  ISETP.GT.U32.AND P6, PT, R6.reuse, R16, PT ;  /* 0x000000100600720c */ /* 0x040fe20003fc4070 */
[----:B------:R-:W-:Y:S01]  /*38b0*/  IMAD R5, R6, R5, R19 ;  /* 0x0000000506057224 */ /* 0x000fe200078e0213 */
[----:B------:R0:W-:Y:S01]  /*38c0*/  STL [R1+0x20c], R0 ;  /* 0x00020c0001007387 */ /* 0x0001e20000100800 */
[----:B-1----:R-:W-:Y:S01]  /*38d0*/  IMAD.MOV.U32 R9, RZ, RZ, R15 ;  /* 0x000000ffff097224 */ /* 0x002fe200078e000f */
[----:B------:R-:W-:Y:S01]  /*38e0*/  LOP3.LUT R15, R10, 0x182, RZ, 0xfc, !PT ;  /* 0x000001820a0f7812 */ /* 0x000fe200078efcff */
[----:B------:R-:W-:-:S02]  /*38f0*/  IMAD R7, R6, R7, R17 ;  /* 0x0000000706077224 */ /* 0x000fc400078e0211 */
[----:B------:R-:W-:Y:S01]  /*3900*/  @!P1 IMAD.MOV R9, RZ, RZ, -R9 ;  /* 0x000000ffff099224 */ /* 0x000fe200078e0a09 */
[----:B------:R-:W-:Y:S01]  /*3910*/  ISETP.GT.U32.AND P1, PT, R6, R5, PT ;  /* 0x000000050600720c */ /* 0x000fe20003f24070 */
[--C-:B------:R-:W-:Y:S01]  /*3920*/  @!P5 IMAD.IADD R22, R22, 0x1, -R6.reuse ;  /* 0x000000011616d824 */ /* 0x100fe200078e0a06 */
[----:B------:R-:W-:Y:S01]  /*3930*/  ISETP.GT.U32.AND P5, PT, R6, R7, PT ;  /* 0x000000070600720c */ /* 0x000fe20003fa4070 */
[--C-:B------:R-:W-:Y:S01]  /*3940*/  @!P3 IMAD.IADD R11, R11, 0x1, -R6.reuse ;  /* 0x000000010b0bb824 */ /* 0x100fe200078e0a06 */
[----:B------:R1:W-:Y:S01]  /*3950*/  STL [R1+0x210], R9 ;  /* 0x0002100901007387 */ /* 0x0003e20000100800 */
[----:B0-----:R-:W-:Y:S01]  /*3960*/  IMAD.MOV.U32 R0, RZ, RZ, R23 ;  /* 0x000000ffff007224 */ /* 0x001fe200078e0017 */
[----:B------:R-:W-:Y:S01]  /*3970*/  ISETP.GE.AND P3, PT, R20, RZ, PT ;  /* 0x000000ff1400720c */ /* 0x000fe20003f66270 */
[----:B------:R-:W-:Y:S01]  /*3980*/  @!P6 IMAD.IADD R16, R16, 0x1, -R6 ;  /* 0x000000011010e824 */ /* 0x000fe200078e0a06 */
[----:B------:R-:W-:Y:S01]  /*3990*/  ISETP.GE.AND P6, PT, R12, RZ, PT ;  /* 0x000000ff0c00720c */ /* 0x000fe20003fc6270 */
[----:B------:R-:W-:Y:S01]  /*39a0*/  @!P4 IMAD.MOV R0, RZ, RZ, -R0 ;  /* 0x000000ffff00c224 */ /* 0x000fe200078e0a00 */
[----:B------:R-:W-:Y:S01]  /*39b0*/  ISETP.GE.AND P4, PT, R18, RZ, PT ;  /* 0x000000ff1200720c */ /* 0x000fe20003f86270 */
[----:B------:R-:W-:-:S03]  /*39c0*/  IMAD.HI.U32 R12, R2, R14, RZ ;  /* 0x0000000e020c7227 */ /* 0x000fc600078e00ff */
[----:B------:R0:W-:Y:S01]  /*39d0*/  STL [R1+0x218], R0 ;  /* 0x0002180001007387 */ /* 0x0001e20000100800 */
[----:B-1----:R-:W-:Y:S02]  /*39e0*/  IMAD.MOV.U32 R9, RZ, RZ, R22 ;  /* 0x000000ffff097224 */ /* 0x002fe400078e0016 */
[--C-:B------:R-:W-:Y:S01]  /*39f0*/  @!P1 IMAD.IADD R5, R5, 0x1, -R6.reuse ;  /* 0x0000000105059824 */ /* 0x100fe200078e0a06 */
[----:B------:R-:W-:Y:S01]  /*3a00*/  ISETP.GE.AND P1, PT, R3, RZ, PT ;  /* 0x000000ff0300720c */ /* 0x000fe20003f26270 */
[----:B------:R-:W-:Y:S02]  /*3a10*/  @!P0 IMAD.MOV R9, RZ, RZ, -R9 ;  /* 0x000000ffff098224 */ /* 0x000fe400078e0a09 */
[----:B------:R-:W-:Y:S01]  /*3a20*/  @!P5 IMAD.IADD R7, R7, 0x1, -R6 ;  /* 0x000000010707d824 */ /* 0x000fe200078e0a06 */
[C---:B------:R-:W-:Y:S01]  /*3a30*/  ISETP.GT.U32.AND P0, PT, R6.reuse, R5, PT ;  /* 0x000000050600720c */ /* 0x040fe20003f04070 */
[----:B------:R-:W-:Y:S01]  /*3a40*/  IMAD.MOV R12, RZ, RZ, -R12 ;  /* 0x000000ffff0c7224 */ /* 0x000fe200078e0a0c */
[----:B------:R-:W-:Y:S01]  /*3a50*/  STL [R1+0x21c], R9 ;  /* 0x00021c0901007387 */ /* 0x000fe20000100800 */
[----:B0-----:R-:W-:Y:S01]  /*3a60*/  IMAD.MOV.U32 R0, RZ, RZ, R11 ;  /* 0x000000ffff007224 */ /* 0x001fe200078e000b */
[C---:B------:R-:W-:Y:S01]  /*3a70*/  ISETP.GT.U32.AND P5, PT, R6.reuse, R7, PT ;  /* 0x000000070600720c */ /* 0x040fe20003fa4070 */
[----:B------:R-:W-:Y:S01]  /*3a80*/  IMAD R14, R6, R12, R14 ;  /* 0x0000000c060e7224 */ /* 0x000fe200078e020e */
[C---:B------:R-:W-:Y:S01]  /*3a90*/  LOP3.LUT R12, R10.reuse, 0x184, RZ, 0xfc, !PT ;  /* 0x000001840a0c7812 */ /* 0x040fe200078efcff */
[----:B------:R-:W-:Y:S01]  /*3aa0*/  @!P2 IMAD.MOV R0, RZ, RZ, -R0 ;  /* 0x000000ffff00a224 */ /* 0x000fe200078e0a00 */
[----:B------:R-:W-:Y:S01]  /*3ab0*/  LOP3.LUT R11, R10, 0x180, RZ, 0xfc, !PT ;  /* 0x000001800a0b7812 */ /* 0x000fe200078efcff */
[----:B------:R-:W-:Y:S01]  /*3ac0*/  IMAD.HI.U32 R3, R2, R13, RZ ;  /* 0x0000000d02037227 */ /* 0x000fe200078e00ff */
[----:B------:R-:W-:-:S02]  /*3ad0*/  ISETP.GE.AND P2, PT, R4, RZ, PT ;  /* 0x000000ff0400720c */ /* 0x000fc40003f46270 */
[----:B------:R0:W-:Y:S01]  /*3ae0*/  STL [R1+0x220], R0 ;  /* 0x0002200001007387 */ /* 0x0001e20000100800 */
[----:B------:R-:W-:Y:S01]  /*3af0*/  IMAD.MOV R3, RZ, RZ, -R3 ;  /* 0x000000ffff037224 */ /* 0x000fe200078e0a03 */
[----:B------:R-:W-:Y:S01]  /*3b00*/  IABS R4, R11 ;  /* 0x0000000b00047213 */ /* 0x000fe20000000000 */
[--C-:B------:R-:W-:Y:S01]  /*3b10*/  @!P0 IMAD.IADD R5, R5, 0x1, -R6.reuse ;  /* 0x0000000105058824 */ /* 0x100fe200078e0a06 */
[----:B------:R-:W-:Y:S01]  /*3b20*/  ISETP.GE.AND P0, PT, R12, RZ, PT ;  /* 0x000000ff0c00720c */ /* 0x000fe20003f06270 */
[C---:B------:R-:W-:Y:S01]  /*3b30*/  IMAD R13, R6.reuse, R3, R13 ;  /* 0x00000003060d7224 */ /* 0x040fe200078e020d */
[----:B------:R-:W-:Y:S01]  /*3b40*/  IABS R12, R12 ;  /* 0x0000000c000c7213 */ /* 0x000fe20000000000 */
[----:B------:R-:W-:Y:S01]  /*3b50*/  @!P5 IMAD.IADD R7, R7, 0x1, -R6 ;  /* 0x000000010707d824 */ /* 0x000fe200078e0a06 */
[----:B------:R-:W-:Y:S01]  /*3b60*/  IABS R3, R15 ;  /* 0x0000000f00037213 */ /* 0x000fe20000000000 */
[----:B0-----:R-:W-:Y:S01]  /*3b70*/  IMAD.MOV.U32 R0, RZ, RZ, R16 ;  /* 0x000000ffff007224 */ /* 0x001fe200078e0010 */
[----:B------:R-:W-:Y:S01]  /*3b80*/  ISETP.GT.U32.AND P5, PT, R6, R13, PT ;  /* 0x0000000d0600720c */ /* 0x000fe20003fa4070 */
[----:B------:R-:W-:-:S04]  /*3b90*/  IMAD.HI.U32 R16, R2, R12, RZ ;  /* 0x0000000c02107227 */ /* 0x000fc800078e00ff */
[----:B------:R-:W-:Y:S01]  /*3ba0*/  @!P4 IMAD.MOV R0, RZ, RZ, -R0 ;  /* 0x000000ffff00c224 */ /* 0x000fe200078e0a00 */
[----:B------:R-:W-:Y:S01]  /*3bb0*/  ISETP.GT.U32.AND P4, PT, R6, R14, PT ;  /* 0x0000000e0600720c */ /* 0x000fe20003f84070 */
[----:B------:R-:W-:-:S03]  /*3bc0*/  IMAD.MOV R16, RZ, RZ, -R16 ;  /* 0x000000ffff107224 */ /* 0x000fc600078e0a10 */
[----:B------:R0:W-:Y:S03]  /*3bd0*/  STL [R1+0x224], R0 ;  /* 0x0002240001007387 */ /* 0x0001e60000100800 */
[----:B------:R-:W-:-:S05]  /*3be0*/  @!P5 IMAD.IADD R13, R13, 0x1, -R6 ;  /* 0x000000010d0dd824 */ /* 0x000fca00078e0a06 */
[----:B------:R-:W-:Y:S01]  /*3bf0*/  ISETP.GT.U32.AND P5, PT, R6, R13, PT ;  /* 0x0000000d0600720c */ /* 0x000fe20003fa4070 */
[----:B------:R-:W-:Y:S02]  /*3c00*/  @!P4 IMAD.IADD R14, R14, 0x1, -R6 ;  /* 0x000000010e0ec824 */ /* 0x000fe400078e0a06 */
[----:B0-----:R-:W-:Y:S02]  /*3c10*/  IMAD.MOV.U32 R0, RZ, RZ, R5 ;  /* 0x000000ffff007224 */ /* 0x001fe400078e0005 */
[----:B------:R-:W-:Y:S01]  /*3c20*/  IMAD.HI.U32 R5, R2, R4, RZ ;  /* 0x0000000402057227 */ /* 0x000fe200078e00ff */
[----:B------:R-:W-:-:S03]  /*3c30*/  ISETP.GT.U32.AND P4, PT, R6, R14, PT ;  /* 0x0000000e0600720c */ /* 0x000fc60003f84070 */
[----:B------:R-:W-:Y:S01]  /*3c40*/  @!P3 IMAD.MOV R0, RZ, RZ, -R0 ;  /* 0x000000ffff00b224 */ /* 0x000fe200078e0a00 */
[----:B------:R-:W-:Y:S01]  /*3c50*/  ISETP.GE.AND P3, PT, R15, RZ, PT ;  /* 0x000000ff0f00720c */ /* 0x000fe20003f66270 */
[----:B------:R-:W-:-:S03]  /*3c60*/  IMAD.HI.U32 R15, R2, R3, RZ ;  /* 0x00000003020f7227 */ /* 0x000fc600078e00ff */
[----:B------:R0:W-:Y:S01]  /*3c70*/  STL [R1+0x228], R0 ;  /* 0x0002280001007387 */ /* 0x0001e20000100800 */
[----:B------:R-:W-:Y:S02]  /*3c80*/  IMAD.MOV R15, RZ, RZ, -R15 ;  /* 0x000000ffff0f7224 */ /* 0x000fe400078e0a0f */
[--C-:B------:R-:W-:Y:S02]  /*3c90*/  @!P5 IMAD.IADD R13, R13, 0x1, -R6.reuse ;  /* 0x000000010d0dd824 */ /* 0x100fe400078e0a06 */
[----:B------:R-:W-:Y:S02]  /*3ca0*/  @!P4 IMAD.IADD R14, R14, 0x1, -R6 ;  /* 0x000000010e0ec824 */ /* 0x000fe400078e0a06 */
[----:B------:R-:W-:Y:S01]  /*3cb0*/  IMAD R3, R6, R15, R3 ;  /* 0x0000000f06037224 */ /* 0x000fe200078e0203 */
[----:B------:R-:W-:Y:S01]  /*3cc0*/  LOP3.LUT R15, R10, 0x17c, RZ, 0xfc, !PT ;  /* 0x0000017c0a0f7812 */ /* 0x000fe200078efcff */
        /* <DEDUP_REMOVED lines=8> */
[----:B------:R0:W-:Y:S01]  /*3d50*/  STL [R1+0x22c], R0 ;  /* 0x00022c0001007387 */ /* 0x0001e20000100800 */
[----:B------:R-:W-:-:S02]  /*3d60*/  LOP3.LUT R7, R10, 0x17a, RZ, 0xfc, !PT ;  /* 0x0000017a0a077812 */ /* 0x000fc400078efcff */
[----:B------:R-:W-:Y:S02]  /*3d70*/  ISETP.GT.U32.AND P4, PT, R6, R11, PT ;  /* 0x0000000b0600720c */ /* 0x000fe40003f84070 */
[----:B------:R-:W-:Y:S02]  /*3d80*/  IABS R17, R5 ;  /* 0x0000000500117213 */ /* 0x000fe40000000000 */
[----:B------:R-:W-:Y:S01]  /*3d90*/  @!P5 IMAD.IADD R3, R3, 0x1, -R6 ;  /* 0x000000010303d824 */ /* 0x000fe200078e0a06 */
[----:B------:R-:W-:Y:S01]  /*3da0*/  LOP3.LUT R12, R10, 0x178, RZ, 0xfc, !PT ;  /* 0x000001780a0c7812 */ /* 0x000fe200078efcff */
[----:B0-----:R-:W-:Y:S01]  /*3db0*/  IMAD.MOV.U32 R0, RZ, RZ, R14 ;  /* 0x000000ffff007224 */ /* 0x001fe200078e000e */
[----:B------:R-:W-:Y:S01]  /*3dc0*/  IABS R19, R7 ;  /* 0x0000000700137213 */ /* 0x000fe20000000000 */
[----:B------:R-:W-:Y:S01]  /*3dd0*/  IMAD.HI.U32 R14, R2, R17, RZ ;  /* 0x00000011020e7227 */ /* 0x000fe200078e00ff */
[C---:B------:R-:W-:Y:S02]  /*3de0*/  ISETP.GT.U32.AND P5, PT, R6.reuse, R3, PT ;  /* 0x000000030600720c */ /* 0x040fe40003fa4070 */
[----:B------:R-:W-:Y:S01]  /*3df0*/  IABS R16, R12 ;  /* 0x0000000c00107213 */ /* 0x000fe20000000000 */
[----:B------:R-:W-:Y:S01]  /*3e00*/  @!P1 IMAD.MOV R0, RZ, RZ, -R0 ;  /* 0x000000ffff009224 */ /* 0x000fe200078e0a00 */
[C---:B------:R-:W-:Y:S01]  /*3e10*/  ISETP.GT.U32.AND P1, PT, R6.reuse, R4, PT ;  /* 0x000000040600720c */ /* 0x040fe20003f24070 */
[----:B------:R-:W-:Y:S01]  /*3e20*/  @!P4 IMAD.IADD R11, R11, 0x1, -R6 ;  /* 0x000000010b0bc824 */ /* 0x000fe200078e0a06 */
[----:B------:R-:W-:Y:S01]  /*3e30*/  IABS R18, R15 ;  /* 0x0000000f00127213 */ /* 0x000fe20000000000 */
[----:B------:R-:W-:Y:S01]  /*3e40*/  IMAD.MOV R14, RZ, RZ, -R14 ;  /* 0x000000ffff0e7224 */ /* 0x000fe200078e0a0e */
[----:B------:R0:W-:Y:S02]  /*3e50*/  STL [R1+0x230], R0 ;  /* 0x0002300001007387 */ /* 0x0001e40000100800 */
[----:B------:R-:W-:-:S03]  /*3e60*/  ISETP.GT.U32.AND P4, PT, R6, R11, PT ;  /* 0x0000000b0600720c */ /* 0x000fc60003f84070 */
[----:B------:R-:W-:Y:S01]  /*3e70*/  @!P5 IMAD.IADD R3, R3, 0x1, -R6 ;  /* 0x000000010303d824 */ /* 0x000fe200078e0a06 */
[----:B------:R-:W-:-:S03]  /*3e80*/  ISETP.GE.AND P5, PT, R15, RZ, PT ;  /* 0x000000ff0f00720c */ /* 0x000fc60003fa6270 */
[----:B------:R-:W-:Y:S02]  /*3e90*/  @!P1 IMAD.IADD R4, R4, 0x1, -R6 ;  /* 0x0000000104049824 */ /* 0x000fe400078e0a06 */
[----:B0-----:R-:W-:Y:S02]  /*3ea0*/  IMAD.MOV.U32 R0, RZ, RZ, R13 ;  /* 0x000000ffff007224 */ /* 0x001fe400078e000d */
[----:B------:R-:W-:Y:S01]  /*3eb0*/  IMAD.MOV.U32 R13, RZ, RZ, R19 ;  /* 0x000000ffff0d7224 */ /* 0x000fe200078e0013 */
[C---:B------:R-:W-:Y:S01]  /*3ec0*/  ISETP.GT.U32.AND P1, PT, R6.reuse, R4, PT ;  /* 0x000000040600720c */ /* 0x040fe20003f24070 */
[----:B------:R-:W-:Y:S01]  /*3ed0*/  @!P2 IMAD.MOV R0, RZ, RZ, -R0 ;  /* 0x000000ffff00a224 */ /* 0x000fe200078e0a00 */
[----:B------:R-:W-:Y:S01]  /*3ee0*/  ISETP.GE.AND P2, PT, R5, RZ, PT ;  /* 0x000000ff0500720c */ /* 0x000fe20003f46270 */
[C---:B------:R-:W-:Y:S02]  /*3ef0*/  IMAD R5, R6.reuse, R14, R17 ;  /* 0x0000000e06057224 */ /* 0x040fe400078e0211 */
[----:B------:R-:W-:Y:S01]  /*3f00*/  @!P4 IMAD.IADD R11, R11, 0x1, -R6 ;  /* 0x000000010b0bc824 */ /* 0x000fe200078e0a06 */
[----:B------:R0:W-:Y:S01]  /*3f10*/  STL [R1+0x234], R0 ;  /* 0x0002340001007387 */ /* 0x0001e20000100800 */
[----:B------:R-:W-:Y:S01]  /*3f20*/  IMAD.MOV.U32 R14, RZ, RZ, R16 ;  /* 0x000000ffff0e7224 */ /* 0x000fe200078e0010 */
[----:B------:R-:W-:Y:S01]  /*3f30*/  ISETP.GT.U32.AND P4, PT, R6, R5, PT ;  /* 0x000000050600720c */ /* 0x000fe20003f84070 */
[----:B------:R-:W-:-:S04]  /*3f40*/  IMAD.HI.U32 R17, R2, R13, RZ ;  /* 0x0000000d02117227 */ /* 0x000fc800078e00ff */
[----:B------:R-:W-:-:S04]  /*3f50*/  IMAD.HI.U32 R19, R2, R18, RZ ;  /* 0x0000001202137227 */ /* 0x000fc800078e00ff */
[----:B0-----:R-:W-:Y:S02]  /*3f60*/  IMAD.MOV.U32 R0, RZ, RZ, R11 ;  /* 0x000000ffff007224 */ /* 0x001fe400078e000b */
[----:B------:R-:W-:-:S04]  /*3f70*/  IMAD.HI.U32 R16, R2, R14, RZ ;  /* 0x0000000e02107227 */ /* 0x000fc800078e00ff */
[----:B------:R-:W-:Y:S02]  /*3f80*/  IMAD.MOV R17, RZ, RZ, -R17 ;  /* 0x000000ffff117224 */ /* 0x000fe400078e0a11 */
[----:B------:R-:W-:Y:S02]  /*3f90*/  IMAD.MOV R19, RZ, RZ, -R19 ;  /* 0x000000ffff137224 */ /* 0x000fe400078e0a13 */
[----:B------:R-:W-:Y:S02]  /*3fa0*/  @!P0 IMAD.MOV R0, RZ, RZ, -R0 ;  /* 0x000000ffff008224 */ /* 0x000fe400078e0a00 */
[----:B------:R-:W-:Y:S02]  /*3fb0*/  IMAD.MOV R16, RZ, RZ, -R16 ;  /* 0x000000ffff107224 */ /* 0x000fe400078e0a10 */
[----:B------:R-:W-:Y:S01]  /*3fc0*/  IMAD R13, R6, R17, R13 ;  /* 0x00000011060d7224 */ /* 0x000fe200078e020d */
[----:B------:R0:W-:Y:S01]  /*3fd0*/  STL [R1+0x238], R0 ;  /* 0x0002380001007387 */ /* 0x0001e20000100800 */
[----:B------:R-:W-:Y:S01]  /*3fe0*/  @!P1 IMAD.IADD R4, R4, 0x1, -R6 ;  /* 0x0000000104049824 */ /* 0x000fe200078e0a06 */
[----:B------:R-:W-:Y:S01]  /*3ff0*/  LOP3.LUT R17, R10, 0x176, RZ, 0xfc, !PT ;  /* 0x000001760a117812 */ /* 0x000fe200078efcff */
[C---:B------:R-:W-:Y:S01]  /*4000*/  IMAD R15, R6.reuse, R19, R18 ;  /* 0x00000013060f7224 */ /* 0x040fe200078e0212 */
[C---:B------:R-:W-:Y:S01]  /*4010*/  ISETP.GT.U32.AND P1, PT, R6.reuse, R13, PT ;  /* 0x0000000d0600720c */ /* 0x040fe20003f24070 */
[----:B------:R-:W-:Y:S01]  /*4020*/  IMAD R11, R6, R16, R14 ;  /* 0x00000010060b7224 */ /* 0x000fe200078e020e */
[----:B------:R-:W-:Y:S01]  /*4030*/  LOP3.LUT R18, R10, 0x174, RZ, 0xfc, !PT ;  /* 0x000001740a127812 */ /* 0x000fe200078efcff */
[----:B------:R-:W-:Y:S01]  /*4040*/  @!P4 IMAD.IADD R5, R5, 0x1, -R6 ;  /* 0x000000010505c824 */ /* 0x000fe200078e0a06 */
[C---:B------:R-:W-:Y:S01]  /*4050*/  ISETP.GT.U32.AND P0, PT, R6.reuse, R15, PT ;  /* 0x0000000f0600720c */ /* 0x040fe20003f04070 */
[----:B------:R-:W-:Y:S01]  /*4060*/  IMAD.MOV.U32 R9, RZ, RZ, R3 ;  /* 0x000000ffff097224 */ /* 0x000fe200078e0003 */
[----:B------:R-:W-:Y:S01]  /*4070*/  IABS R14, R17 ;  /* 0x00000011000e7213 */ /* 0x000fe20000000000 */
[----:B0-----:R-:W-:Y:S01]  /*4080*/  IMAD.MOV.U32 R0, RZ, RZ, R4 ;  /* 0x000000ffff007224 */ /* 0x001fe200078e0004 */
[C---:B------:R-:W-:Y:S01]  /*4090*/  ISETP.GT.U32.AND P4, PT, R6.reuse, R5, PT ;  /* 0x000000050600720c */ /* 0x040fe20003f84070 */
[----:B------:R-:W-:Y:S01]  /*40a0*/  @!P3 IMAD.MOV R9, RZ, RZ, -R9 ;  /* 0x000000ffff09b224 */ /* 0x000fe200078e0a09 */
[----:B------:R-:W-:Y:S01]  /*40b0*/  IABS R16, R18 ;  /* 0x0000001200107213 */ /* 0x000fe20000000000 */
[----:B------:R-:W-:Y:S01]  /*40c0*/  @!P6 IMAD.MOV R0, RZ, RZ, -R0 ;  /* 0x000000ffff00e224 */ /* 0x000fe200078e0a00 */
[----:B------:R-:W-:Y:S01]  /*40d0*/  ISETP.GT.U32.AND P6, PT, R6, R11, PT ;  /* 0x0000000b0600720c */ /* 0x000fe20003fc4070 */
[----:B------:R-:W-:Y:S01]  /*40e0*/  @!P1 IMAD.IADD R13, R13, 0x1, -R6 ;  /* 0x000000010d0d9824 */ /* 0x000fe200078e0a06 */
[----:B------:R-:W-:Y:S01]  /*40f0*/  ISETP.GE.AND P3, PT, R7, RZ, PT ;  /* 0x000000ff0700720c */ /* 0x000fe20003f66270 */
[----:B------:R-:W-:Y:S01]  /*4100*/  IMAD.MOV.U32 R3, RZ, RZ, R14 ;  /* 0x000000ffff037224 */ /* 0x000fe200078e000e */
[----:B------:R-:W-:Y:S01]  /*4110*/  STL [R1+0x23c], R9 ;  /* 0x00023c0901007387 */ /* 0x000fe20000100800 */
[----:B------:R-:W-:Y:S01]  /*4120*/  @!P0 IMAD.IADD R15, R15, 0x1, -R6 ;  /* 0x000000010f0f8824 */ /* 0x000fe200078e0a06 */
[----:B------:R-:W-:Y:S01]  /*4130*/  LOP3.LUT R14, R10, 0x172, RZ, 0xfc, !PT ;  /* 0x000001720a0e7812 */ /* 0x000fe200078efcff */
[----:B------:R-:W-:Y:S01]  /*4140*/  IMAD.HI.U32 R7, R2, R16, RZ ;  /* 0x0000001002077227 */ /* 0x000fe200078e00ff */
[----:B------:R0:W-:Y:S01]  /*4150*/  STL [R1+0x240], R0 ;  /* 0x0002400001007387 */ /* 0x0001e20000100800 */
[----:B------:R-:W-:-:S02]  /*4160*/  ISETP.GE.AND P0, PT, R17, RZ, PT ;  /* 0x000000ff1100720c */ /* 0x000fc40003f06270 */
[--C-:B------:R-:W-:Y:S01]  /*4170*/  @!P4 IMAD.IADD R5, R5, 0x1, -R6.reuse ;  /* 0x000000010505c824 */ /* 0x100fe200078e0a06 */
[C---:B------:R-:W-:Y:S01]  /*4180*/  ISETP.GT.U32.AND P1, PT, R6.reuse, R15, PT ;  /* 0x0000000f0600720c */ /* 0x040fe20003f24070 */
[----:B------:R-:W-:Y:S01]  /*4190*/  @!P6 IMAD.IADD R11, R11, 0x1, -R6 ;  /* 0x000000010b0be824 */ /* 0x000fe200078e0a06 */
[----:B------:R-:W-:Y:S01]  /*41a0*/  ISETP.GT.U32.AND P6, PT, R6, R13, PT ;  /* 0x0000000d0600720c */ /* 0x000fe20003fc4070 */
[----:B------:R-:W-:Y:S01]  /*41b0*/  IMAD.HI.U32 R4, R2, R3, RZ ;  /* 0x0000000302047227 */ /* 0x000fe200078e00ff */
[----:B------:R-:W-:Y:S02]  /*41c0*/  IABS R17, R14 ;  /* 0x0000000e00117213 */ /* 0x000fe40000000000 */
[----:B------:R-:W-:Y:S01]  /*41d0*/  ISETP.GE.AND P4, PT, R12, RZ, PT ;  /* 0x000000ff0c00720c */ /* 0x000fe20003f86270 */
[----:B0-----:R-:W-:Y:S01]  /*41e0*/  IMAD.MOV.U32 R0, RZ, RZ, R5 ;  /* 0x000000ffff007224 */ /* 0x001fe200078e0005 */
[----:B------:R-:W-:Y:S01]  /*41f0*/  LOP3.LUT R5, R10, 0x170, RZ, 0xfc, !PT ;  /* 0x000001700a057812 */ /* 0x000fe200078efcff */
[----:B------:R-:W-:-:S02]  /*4200*/  IMAD.MOV R7, RZ, RZ, -R7 ;  /* 0x000000ffff077224 */ /* 0x000fc400078e0a07 */
[----:B------:R-:W-:Y:S02]  /*4210*/  IMAD.MOV R4, RZ, RZ, -R4 ;  /* 0x000000ffff047224 */ /* 0x000fe400078e0a04 */
[----:B------:R-:W-:Y:S01]  /*4220*/  @!P2 IMAD.MOV R0, RZ, RZ, -R0 ;  /* 0x000000ffff00a224 */ /* 0x000fe200078e0a00 */
[C---:B------:R-:W-:Y:S01]  /*4230*/  ISETP.GT.U32.AND P2, PT, R6.reuse, R11, PT ;  /* 0x0000000b0600720c */ /* 0x040fe20003f44070 */
[C---:B------:R-:W-:Y:S01]  /*4240*/  IMAD R16, R6.reuse, R7, R16 ;  /* 0x0000000706107224 */ /* 0x040fe200078e0210 */
[----:B------:R-:W-:Y:S01]  /*4250*/  IABS R7, R5 ;  /* 0x0000000500077213 */ /* 0x000fe20000000000 */
[----:B------:R-:W-:Y:S01]  /*4260*/  IMAD R3, R6, R4, R3 ;  /* 0x0000000406037224 */ /* 0x000fe200078e0203 */
[----:B------:R-:W-:Y:S01]  /*4270*/  LOP3.LUT R4, R10, 0x16e, RZ, 0xfc, !PT ;  /* 0x0000016e0a047812 */ /* 0x000fe200078efcff */
[--C-:B------:R-:W-:Y:S01]  /*4280*/  @!P6 IMAD.IADD R13, R13, 0x1, -R6.reuse ;  /* 0x000000010d0de824 */ /* 0x100fe200078e0a06 */
[C---:B------:R-:W-:Y:S01]  /*4290*/  ISETP.GT.U32.AND P6, PT, R6.reuse, R16, PT ;  /* 0x000000100600720c */ /* 0x040fe20003fc4070 */
[----:B------:R-:W-:Y:S01]  /*42a0*/  @!P1 IMAD.IADD R15, R15, 0x1, -R6 ;  /* 0x000000010f0f9824 */ /* 0x000fe200078e0a06 */
[----:B------:R-:W-:Y:S01]  /*42b0*/  ISETP.GT.U32.AND P1, PT, R6, R3, PT ;  /* 0x000000030600720c */ /* 0x000fe20003f24070 */
[----:B------:R0:W-:Y:S01]  /*42c0*/  STL [R1+0x248], R0 ;  /* 0x0002480001007387 */ /* 0x0001e20000100800 */
[----:B------:R-:W-:Y:S01]  /*42d0*/  IABS R12, R4 ;  /* 0x00000004000c7213 */ /* 0x000fe20000000000 */
[----:B------:R-:W-:-:S04]  /*42e0*/  IMAD.HI.U32 R19, R2, R7, RZ ;  /* 0x0000000702137227 */ /* 0x000fc800078e00ff */
[----:B------:R-:W-:Y:S01]  /*42f0*/  @!P2 IMAD.IADD R11, R11, 0x1, -R6 ;  /* 0x000000010b0ba824 */ /* 0x000fe200078e0a06 */
[----:B------:R-:W-:Y:S01]  /*4300*/  ISETP.GE.AND P2, PT, R18, RZ, PT ;  /* 0x000000ff1200720c */ /* 0x000fe20003f46270 */
[----:B------:R-:W-:-:S04]  /*4310*/  IMAD.HI.U32 R18, R2, R17, RZ ;  /* 0x0000001102127227 */ /* 0x000fc800078e00ff */
[----:B0-----:R-:W-:Y:S02]  /*4320*/  IMAD.MOV.U32 R0, RZ, RZ, R15 ;  /* 0x000000ffff007224 */ /* 0x001fe400078e000f */
[--C-:B------:R-:W-:Y:S02]  /*4330*/  @!P6 IMAD.IADD R16, R16, 0x1, -R6.reuse ;  /* 0x000000011010e824 */ /* 0x100fe400078e0a06 */
[----:B------:R-:W-:Y:S01]  /*4340*/  @!P1 IMAD.IADD R3, R3, 0x1, -R6 ;  /* 0x0000000103039824 */ /* 0x000fe200078e0a06 */
[----:B------:R-:W-:Y:S01]  /*4350*/  ISETP.GE.AND P1, PT, R14, RZ, PT ;  /* 0x000000ff0e00720c */ /* 0x000fe20003f26270 */
[----:B------:R-:W-:Y:S01]  /*4360*/  IMAD.MOV R18, RZ, RZ, -R18 ;  /* 0x000000ffff127224 */ /* 0x000fe200078e0a12 */
[C---:B------:R-:W-:Y:S01]  /*4370*/  ISETP.GT.U32.AND P6, PT, R6.reuse, R16, PT ;  /* 0x000000100600720c */ /* 0x040fe20003fc4070 */
[----:B------:R-:W-:Y:S01]  /*4380*/  @!P5 IMAD.MOV R0, RZ, RZ, -R0 ;  /* 0x000000ffff00d224 */ /* 0x000fe200078e0a00 */
[----:B------:R-:W-:Y:S01]  /*4390*/  ISETP.GT.U32.AND P5, PT, R6, R3, PT ;  /* 0x000000030600720c */ /* 0x000fe20003fa4070 */
[----:B------:R-:W-:-:S03]  /*43a0*/  IMAD.HI.U32 R14, R2, R12, RZ ;  /* 0x0000000c020e7227 */ /* 0x000fc600078e00ff */
[----:B------:R0:W-:Y:S01]  /*43b0*/  STL [R1+0x24c], R0 ;  /* 0x00024c0001007387 */ /* 0x0001e20000100800 */
[----:B------:R-:W-:Y:S02]  /*43c0*/  IMAD.MOV R19, RZ, RZ, -R19 ;  /* 0x000000ffff137224 */ /* 0x000fe400078e0a13 */
[----:B------:R-:W-:Y:S01]  /*43d0*/  IMAD R17, R6, R18, R17 ;  /* 0x0000001206117224 */ /* 0x000fe200078e0211 */
[C---:B------:R-:W-:Y:S01]  /*43e0*/  LOP3.LUT R18, R10.reuse, 0x16c, RZ, 0xfc, !PT ;  /* 0x0000016c0a127812 */ /* 0x040fe200078efcff */
[----:B------:R-:W-:Y:S01]  /*43f0*/  IMAD.MOV.U32 R9, RZ, RZ, R13 ;  /* 0x000000ffff097224 */ /* 0x000fe200078e000d */
[----:B------:R-:W-:Y:S01]  /*4400*/  LOP3.LUT R13, R10, 0x168, RZ, 0xfc, !PT ;  /* 0x000001680a0d7812 */ /* 0x000fe200078efcff */
[----:B------:R-:W-:Y:S02]  /*4410*/  IMAD.MOV R14, RZ, RZ, -R14 ;  /* 0x000000ffff0e7224 */ /* 0x000fe400078e0a0e */
[----:B------:R-:W-:Y:S01]  /*4420*/  IMAD R7, R6, R19, R7 ;  /* 0x0000001306077224 */ /* 0x000fe200078e0207 */
[----:B------:R-:W-:Y:S01]  /*4430*/  IABS R20, R13 ;  /* 0x0000000d00147213 */ /* 0x000fe20000000000 */
[----:B0-----:R-:W-:-:S02]  /*4440*/  IMAD.MOV.U32 R0, RZ, RZ, R11 ;  /* 0x000000ffff007224 */ /* 0x001fc400078e000b */
[----:B------:R-:W-:Y:S01]  /*4450*/  @!P3 IMAD.MOV R9, RZ, RZ, -R9 ;  /* 0x000000ffff09b224 */ /* 0x000fe200078e0a09 */
[C---:B------:R-:W-:Y:S01]  /*4460*/  ISETP.GT.U32.AND P3, PT, R6.reuse, R17, PT ;  /* 0x000000110600720c */ /* 0x040fe20003f64070 */
[C---:B------:R-:W-:Y:S01]  /*4470*/  IMAD R11, R6.reuse, R14, R12 ;  /* 0x0000000e060b7224 */ /* 0x040fe200078e020c */
[----:B------:R-:W-:Y:S01]  /*4480*/  IABS R12, R18 ;  /* 0x00000012000c7213 */ /* 0x000fe20000000000 */
[----:B------:R-:W-:Y:S01]  /*4490*/  @!P4 IMAD.MOV R0, RZ, RZ, -R0 ;  /* 0x000000ffff00c224 */ /* 0x000fe200078e0a00 */
[----:B------:R-:W-:Y:S01]  /*44a0*/  ISETP.GT.U32.AND P4, PT, R6, R7, PT ;  /* 0x000000070600720c */ /* 0x000fe20003f84070 */
[--C-:B------:R-:W-:Y:S01]  /*44b0*/  @!P6 IMAD.IADD R16, R16, 0x1, -R6.reuse ;  /* 0x000000011010e824 */ /* 0x100fe200078e0a06 */
[----:B------:R-:W-:Y:S01]  /*44c0*/  ISETP.GT.U32.AND P6, PT, R6, R11, PT ;  /* 0x0000000b0600720c */ /* 0x000fe20003fc4070 */
[--C-:B------:R-:W-:Y:S01]  /*44d0*/  @!P5 IMAD.IADD R3, R3, 0x1, -R6.reuse ;  /* 0x000000010303d824 */ /* 0x100fe200078e0a06 */
[----:B------:R-:W-:Y:S01]  /*44e0*/  ISETP.GE.AND P5, PT, R5, RZ, PT ;  /* 0x000000ff0500720c */ /* 0x000fe20003fa6270 */
[----:B------:R-:W-:Y:S01]  /*44f0*/  IMAD.HI.U32 R15, R2, R12, RZ ;  /* 0x0000000c020f7227 */ /* 0x000fe200078e00ff */
[----:B------:R-:W-:Y:S01]  /*4500*/  LOP3.LUT R5, R10, 0x16a, RZ, 0xfc, !PT ;  /* 0x0000016a0a057812 */ /* 0x000fe200078efcff */
[----:B------:R0:W-:Y:S02]  /*4510*/  STL [R1+0x250], R9 ;  /* 0x0002500901007387 */ /* 0x0001e40000100800 */
[--C-:B------:R-:W-:Y:S01]  /*4520*/  @!P3 IMAD.IADD R17, R17, 0x1, -R6.reuse ;  /* 0x000000011111b824 */ /* 0x100fe200078e0a06 */
[----:B------:R-:W-:Y:S01]  /*4530*/  IABS R14, R5 ;  /* 0x00000005000e7213 */ /* 0x000fe20000000000 */
[----:B------:R-:W-:Y:S01]  /*4540*/  IMAD.MOV R15, RZ, RZ, -R15 ;  /* 0x000000ffff0f7224 */ /* 0x000fe200078e0a0f */
[----:B------:R-:W-:Y:S01]  /*4550*/  ISETP.GE.AND P3, PT, R4, RZ, PT ;  /* 0x000000ff0400720c */ /* 0x000fe20003f66270 */
[----:B------:R-:W-:Y:S01]  /*4560*/  @!P4 IMAD.IADD R7, R7, 0x1, -R6 ;  /* 0x000000010707c824 */ /* 0x000fe200078e0a06 */
[C---:B------:R-:W-:Y:S01]  /*4570*/  ISETP.GT.U32.AND P4, PT, R6.reuse, R17, PT ;  /* 0x000000110600720c */ /* 0x040fe20003f84070 */
[----:B------:R-:W-:Y:S01]  /*4580*/  IMAD.MOV.U32 R4, RZ, RZ, R14 ;  /* 0x000000ffff047224 */ /* 0x000fe200078e000e */
[----:B------:R1:W-:Y:S01]  /*4590*/  STL [R1+0x258], R0 ;  /* 0x0002580001007387 */ /* 0x0003e20000100800 */
[----:B------:R-:W-:Y:S01]  /*45a0*/  @!P6 IMAD.IADD R11, R11, 0x1, -R6 ;  /* 0x000000010b0be824 */ /* 0x000fe200078e0a06 */
[----:B------:R-:W-:Y:S01]  /*45b0*/  ISETP.GT.U32.AND P6, PT, R6, R7, PT ;  /* 0x000000070600720c */ /* 0x000fe20003fc4070 */
[----:B------:R-:W-:-:S04]  /*45c0*/  IMAD.HI.U32 R14, R2, R4, RZ ;  /* 0x00000004020e7227 */ /* 0x000fc800078e00ff */
[----:B0-----:R-:W-:Y:S02]  /*45d0*/  IMAD.MOV.U32 R9, RZ, RZ, R16 ;  /* 0x000000ffff097224 */ /* 0x001fe400078e0010 */
[----:B------:R-:W-:-:S04]  /*45e0*/  IMAD.HI.U32 R21, R2, R20, RZ ;  /* 0x0000001402157227 */ /* 0x000fc800078e00ff */
[----:B-1----:R-:W-:Y:S02]  /*45f0*/  IMAD.MOV.U32 R0, RZ, RZ, R3 ;  /* 0x000000ffff007224 */ /* 0x002fe400078e0003 */
[----:B------:R-:W-:Y:S01]  /*4600*/  IMAD R3, R6, R15, R12 ;  /* 0x0000000f06037224 */ /* 0x000fe200078e020c */
[C---:B------:R-:W-:Y:S01]  /*4610*/  LOP3.LUT R15, R10.reuse, 0x164, RZ, 0xfc, !PT ;  /* 0x000001640a0f7812 */ /* 0x040fe200078efcff */
[----:B------:R-:W-:Y:S01]  /*4620*/  IMAD.MOV R12, RZ, RZ, -R14 ;  /* 0x000000ffff0c7224 */ /* 0x000fe200078e0a0e */
[----:B------:R-:W-:Y:S01]  /*4630*/  LOP3.LUT R14, R10, 0x166, RZ, 0xfc, !PT ;  /* 0x000001660a0e7812 */ /* 0x000fe200078efcff */
[----:B------:R-:W-:Y:S01]  /*4640*/  @!P4 IMAD.IADD R17, R17, 0x1, -R6 ;  /* 0x000000011111c824 */ /* 0x000fe200078e0a06 */
[C---:B------:R-:W-:Y:S01]  /*4650*/  ISETP.GT.U32.AND P4, PT, R6.reuse, R3, PT ;  /* 0x000000030600720c */ /* 0x040fe20003f84070 */
[----:B------:R-:W-:Y:S01]  /*4660*/  IMAD R4, R6, R12, R4 ;  /* 0x0000000c06047224 */ /* 0x000fe200078e0204 */
[----:B------:R-:W-:Y:S01]  /*4670*/  IABS R12, R14 ;  /* 0x0000000e000c7213 */ /* 0x000fe20000000000 */
[----:B------:R-:W-:-:S02]  /*4680*/  @!P6 IMAD.IADD R7, R7, 0x1, -R6 ;  /* 0x000000010707e824 */ /* 0x000fc400078e0a06 */
[----:B------:R-:W-:Y:S01]  /*4690*/  @!P0 IMAD.MOV R0, RZ, RZ, -R0 ;  /* 0x000000ffff008224 */ /* 0x000fe200078e0a00 */
[C---:B------:R-:W-:Y:S01]  /*46a0*/  ISETP.GT.U32.AND P6, PT, R6.reuse, R4, PT ;  /* 0x000000040600720c */ /* 0x040fe20003fc4070 */
[----:B------:R-:W-:Y:S01]  /*46b0*/  @!P2 IMAD.MOV R9, RZ, RZ, -R9 ;  /* 0x000000ffff09a224 */ /* 0x000fe200078e0a09 */
[----:B------:R-:W-:Y:S01]  /*46c0*/  ISETP.GT.U32.AND P0, PT, R6, R11, PT ;  /* 0x0000000b0600720c */ /* 0x000fe20003f04070 */
[----:B------:R-:W-:Y:S01]  /*46d0*/  IMAD.MOV R21, RZ, RZ, -R21 ;  /* 0x000000ffff157224 */ /* 0x000fe200078e0a15 */
[----:B------:R0:W-:Y:S01]  /*46e0*/  STL [R1+0x25c], R0 ;  /* 0x00025c0001007387 */ /* 0x0001e20000100800 */
[----:B------:R-:W-:-:S03]  /*46f0*/  IMAD.HI.U32 R19, R2, R12, RZ ;  /* 0x0000000c02137227 */ /* 0x000fc600078e00ff */
[----:B------:R-:W-:Y:S01]  /*4700*/  STL [R1+0x260], R9 ;  /* 0x0002600901007387 */ /* 0x000fe20000100800 */
[----:B------:R-:W-:Y:S01]  /*4710*/  @!P4 IMAD.IADD R3, R3, 0x1, -R6 ;  /* 0x000000010303c824 */ /* 0x000fe200078e0a06 */
[----:B------:R-:W-:Y:S01]  /*4720*/  ISETP.GE.AND P4, PT, R5, RZ, PT ;  /* 0x000000ff0500720c */ /* 0x000fe20003f86270 */
[----:B------:R-:W-:Y:S02]  /*4730*/  IMAD R5, R6, R21, R20 ;  /* 0x0000001506057224 */ /* 0x000fe400078e0214 */
[--C-:B------:R-:W-:Y:S01]  /*4740*/  @!P6 IMAD.IADD R4, R4, 0x1, -R6.reuse ;  /* 0x000000010404e824 */ /* 0x100fe200078e0a06 */
[----:B------:R-:W-:Y:S01]  /*4750*/  ISETP.GT.U32.AND P6, PT, R6, R3, PT ;  /* 0x000000030600720c */ /* 0x000fe20003fc4070 */
[----:B0-----:R-:W-:Y:S02]  /*4760*/  IMAD.MOV.U32 R0, RZ, RZ, R17 ;  /* 0x000000ffff007224 */ /* 0x001fe400078e0011 */
[----:B------:R-:W-:Y:S01]  /*4770*/  @!P0 IMAD.IADD R11, R11, 0x1, -R6 ;  /* 0x000000010b0b8824 */ /* 0x000fe200078e0a06 */
[----:B------:R-:W-:Y:S01]  /*4780*/  ISETP.GE.AND P0, PT, R18, RZ, PT ;  /* 0x000000ff1200720c */ /* 0x000fe20003f06270 */
[----:B------:R-:W-:Y:S01]  /*4790*/  @!P1 IMAD.MOV R0, RZ, RZ, -R0 ;  /* 0x000000ffff009224 */ /* 0x000fe200078e0a00 */
[C---:B------:R-:W-:Y:S01]  /*47a0*/  ISETP.GT.U32.AND P2, PT, R6.reuse, R4, PT ;  /* 0x000000040600720c */ /* 0x040fe20003f44070 */
[----:B------:R-:W-:Y:S01]  /*47b0*/  IMAD.MOV R19, RZ, RZ, -R19 ;  /* 0x000000ffff137224 */ /* 0x000fe200078e0a13 */
[----:B------:R-:W-:Y:S01]  /*47c0*/  ISETP.GT.U32.AND P1, PT, R6, R5, PT ;  /* 0x000000050600720c */ /* 0x000fe20003f24070 */
[----:B------:R-:W-:Y:S01]  /*47d0*/  @!P5 IMAD.MOV R7, RZ, RZ, -R7 ;  /* 0x000000ffff07d224 */ /* 0x000fe200078e0a07 */
[----:B------:R0:W-:Y:S01]  /*47e0*/  STL [R1+0x264], R0 ;  /* 0x0002640001007387 */ /* 0x0001e20000100800 */
[----:B------:R-:W-:-:S02]  /*47f0*/  IABS R18, R15 ;  /* 0x0000000f00127213 */ /* 0x000fc40000000000 */
[--C-:B------:R-:W-:Y:S01]  /*4800*/  @!P6 IMAD.IADD R3, R3, 0x1, -R6.reuse ;  /* 0x000000010303e824 */ /* 0x100fe200078e0a06 */
[----:B------:R1:W-:Y:S01]  /*4810*/  STL [R1+0x268], R7 ;  /* 0x0002680701007387 */ /* 0x0003e20000100800 */
[----:B------:R-:W-:Y:S02]  /*4820*/  ISETP.GE.AND P5, PT, R13, RZ, PT ;  /* 0x000000ff0d00720c */ /* 0x000fe40003fa6270 */
[----:B------:R-:W-:Y:S02]  /*4830*/  LOP3.LUT R13, R10, 0x160, RZ, 0xfc, !PT ;  /* 0x000001600a0d7812 */ /* 0x000fe400078efcff */
[----:B------:R-:W-:Y:S01]  /*4840*/  @!P2 IMAD.IADD R4, R4, 0x1, -R6 ;  /* 0x000000010404a824 */ /* 0x000fe200078e0a06 */
[----:B------:R-:W-:Y:S01]  /*4850*/  ISETP.GE.AND P2, PT, R15, RZ, PT ;  /* 0x000000ff0f00720c */ /* 0x000fe20003f46270 */
[----:B0-----:R-:W-:Y:S02]  /*4860*/  IMAD.MOV.U32 R0, RZ, RZ, R11 ;  /* 0x000000ffff007224 */ /* 0x001fe400078e000b */
[----:B------:R-:W-:Y:S01]  /*4870*/  IMAD R11, R6, R19, R12 ;  /* 0x00000013060b7224 */ /* 0x000fe200078e020c */
[C---:B------:R-:W-:Y:S01]  /*4880*/  LOP3.LUT R12, R10.reuse, 0x162, RZ, 0xfc, !PT ;  /* 0x000001620a0c7812 */ /* 0x040fe200078efcff */
[----:B------:R-:W-:Y:S01]  /*4890*/  @!P3 IMAD.MOV R0, RZ, RZ, -R0 ;  /* 0x000000ffff00b224 */ /* 0x000fe200078e0a00 */
[----:B------:R-:W-:Y:S01]  /*48a0*/  LOP3.LUT R19, R10, 0x15c, RZ, 0xfc, !PT ;  /* 0x0000015c0a137812 */ /* 0x000fe200078efcff */
[----:B-1----:R-:W-:Y:S01]  /*48b0*/  IMAD.HI.U32 R7, R2, R18, RZ ;  /* 0x0000001202077227 */ /* 0x002fe200078e00ff */
[----:B------:R-:W-:-:S02]  /*48c0*/  ISETP.GT.U32.AND P6, PT, R6, R11, PT ;  /* 0x0000000b0600720c */ /* 0x000fc40003fc4070 */
[----:B------:R0:W-:Y:S01]  /*48d0*/  STL [R1+0x270], R0 ;  /* 0x0002700001007387 */ /* 0x0001e20000100800 */
[----:B------:R-:W-:Y:S01]  /*48e0*/  IMAD.MOV R16, RZ, RZ, -R7 ;  /* 0x000000ffff107224 */ /* 0x000fe200078e0a07 */
[----:B------:R-:W-:Y:S01]  /*48f0*/  IABS R7, R12 ;  /* 0x0000000c00077213 */ /* 0x000fe20000000000 */
[----:B------:R-:W-:Y:S01]  /*4900*/  @!P1 IMAD.IADD R5, R5, 0x1, -R6 ;  /* 0x0000000105059824 */ /* 0x000fe200078e0a06 */
[----:B------:R-:W-:Y:S01]  /*4910*/  ISETP.GE.AND P1, PT, R12, RZ, PT ;  /* 0x000000ff0c00720c */ /* 0x000fe20003f26270 */
[----:B------:R-:W-:Y:S01]  /*4920*/  IMAD R16, R6, R16, R18 ;  /* 0x0000001006107224 */ /* 0x000fe200078e0212 */
[----:B------:R-:W-:Y:S01]  /*4930*/  ISETP.GE.AND P3, PT, R14, RZ, PT ;  /* 0x000000ff0e00720c */ /* 0x000fe20003f66270 */
[----:B------:R-:W-:Y:S01]  /*4940*/  IMAD.MOV.U32 R12, RZ, RZ, R7 ;  /* 0x000000ffff0c7224 */ /* 0x000fe200078e0007 */
[----:B------:R-:W-:Y:S01]  /*4950*/  LOP3.LUT R7, R10, 0x15e, RZ, 0xfc, !PT ;  /* 0x0000015e0a077812 */ /* 0x000fe200078efcff */
[----:B0-----:R-:W-:Y:S01]  /*4960*/  IMAD.MOV.U32 R0, RZ, RZ, R3 ;  /* 0x000000ffff007224 */ /* 0x001fe200078e0003 */
[----:B------:R-:W-:Y:S01]  /*4970*/  IABS R3, R13 ;  /* 0x0000000d00037213 */ /* 0x000fe20000000000 */
[----:B------:R-:W-:Y:S01]  /*4980*/  @!P6 IMAD.IADD R11, R11, 0x1, -R6 ;  /* 0x000000010b0be824 */ /* 0x000fe200078e0a06 */
[----:B------:R-:W-:Y:S01]  /*4990*/  ISETP.GT.U32.AND P6, PT, R6, R5, PT ;  /* 0x000000050600720c */ /* 0x000fe20003fc4070 */
[----:B------:R-:W-:Y:S01]  /*49a0*/  @!P0 IMAD.MOV R0, RZ, RZ, -R0 ;  /* 0x000000ffff008224 */ /* 0x000fe200078e0a00 */
[----:B------:R-:W-:Y:S01]  /*49b0*/  IABS R14, R7 ;  /* 0x00000007000e7213 */ /* 0x000fe20000000000 */
[----:B------:R-:W-:Y:S01]  /*49c0*/  IMAD.HI.U32 R15, R2, R12, RZ ;  /* 0x0000000c020f7227 */ /* 0x000fe200078e00ff */
[----:B------:R-:W-:-:S02]  /*49d0*/  ISETP.GT.U32.AND P0, PT, R6, R11, PT ;  /* 0x0000000b0600720c */ /* 0x000fc40003f04070 */
[----:B------:R0:W-:Y:S01]  /*49e0*/  STL [R1+0x274], R0 ;  /* 0x0002740001007387 */ /* 0x0001e20000100800 */
[----:B------:R-:W-:-:S04]  /*49f0*/  IMAD.HI.U32 R17, R2, R3, RZ ;  /* 0x0000000302117227 */ /* 0x000fc800078e00ff */
[----:B------:R-:W-:Y:S02]  /*4a00*/  IMAD.MOV R17, RZ, RZ, -R17 ;  /* 0x000000ffff117224 */ /* 0x000fe400078e0a11 */
[----:B------:R-:W-:Y:S02]  /*4a10*/  @!P6 IMAD.IADD R5, R5, 0x1, -R6 ;  /* 0x000000010505e824 */ /* 0x000fe400078e0a06 */
[C---:B------:R-:W-:Y:S02]  /*4a20*/  IMAD R3, R6.reuse, R17, R3 ;  /* 0x0000001106037224 */ /* 0x040fe400078e0203 */
[----:B0-----:R-:W-:Y:S02]  /*4a30*/  IMAD.MOV.U32 R0, RZ, RZ, R4 ;  /* 0x000000ffff007224 */ /* 0x001fe400078e0004 */
[----:B------:R-:W-:Y:S01]  /*4a40*/  IMAD.MOV R4, RZ, RZ, -R15 ;  /* 0x000000ffff047224 */ /* 0x000fe200078e0a0f */
[----:B------:R-:W-:Y:S01]  /*4a50*/  IABS R15, R19 ;  /* 0x00000013000f7213 */ /* 0x000fe20000000000 */
[----:B------:R-:W-:Y:S01]  /*4a60*/  @!P4 IMAD.MOV R0, RZ, RZ, -R0 ;  /* 0x000000ffff00c224 */ /* 0x000fe200078e0a00 */
[C---:B------:R-:W-:Y:S01]  /*4a70*/  ISETP.GT.U32.AND P4, PT, R6.reuse, R16, PT ;  /* 0x000000100600720c */ /* 0x040fe20003f84070 */
[----:B------:R-:W-:-:S02]  /*4a80*/  IMAD R4, R6, R4, R12 ;  /* 0x0000000406047224 */ /* 0x000fc400078e020c */
[----:B------:R-:W-:Y:S01]  /*4a90*/  IMAD.MOV.U32 R12, RZ, RZ, R15 ;  /* 0x000000ffff0c7224 */ /* 0x000fe200078e000f */
[----:B------:R0:W-:Y:S01]  /*4aa0*/  STL [R1+0x278], R0 ;  /* 0x0002780001007387 */ /* 0x0001e20000100800 */
[----:B------:R-:W-:Y:S01]  /*4ab0*/  IMAD.HI.U32 R15, R2, R14, RZ ;  /* 0x0000000e020f7227 */ /* 0x000fe200078e00ff */
[----:B------:R-:W-:-:S03]  /*4ac0*/  ISETP.GT.U32.AND P6, PT, R6, R4, PT ;  /* 0x000000040600720c */ /* 0x000fc60003fc4070 */
[--C-:B------:R-:W-:Y:S01]  /*4ad0*/  @!P0 IMAD.IADD R11, R11, 0x1, -R6.reuse ;  /* 0x000000010b0b8824 */ /* 0x100fe200078e0a06 */
[----:B------:R-:W-:Y:S01]  /*4ae0*/  ISETP.GE.AND P0, PT, R13, RZ, PT ;  /* 0x000000ff0d00720c */ /* 0x000fe20003f06270 */
[----:B------:R-:W-:Y:S02]  /*4af0*/  IMAD.MOV R15, RZ, RZ, -R15 ;  /* 0x000000ffff0f7224 */ /* 0x000fe400078e0a0f */
[----:B------:R-:W-:Y:S01]  /*4b00*/  @!P4 IMAD.IADD R16, R16, 0x1, -R6 ;  /* 0x000000011010c824 */ /* 0x000fe200078e0a06 */
[----:B------:R-:W-:Y:S01]  /*4b10*/  ISETP.GE.AND P4, PT, R7, RZ, PT ;  /* 0x000000ff0700720c */ /* 0x000fe20003f86270 */
[----:B0-----:R-:W-:Y:S01]  /*4b20*/  IMAD.MOV.U32 R0, RZ, RZ, R5 ;  /* 0x000000ffff007224 */ /* 0x001fe200078e0005 */
[----:B------:R-:W-:Y:S01]  /*4b30*/  LOP3.LUT R5, R10, 0x15a, RZ, 0xfc, !PT ;  /* 0x0000015a0a057812 */ /* 0x000fe200078efcff */
[----:B------:R-:W-:Y:S01]  /*4b40*/  IMAD R7, R6, R15, R14 ;  /* 0x0000000f06077224 */ /* 0x000fe200078e020e */
[----:B------:R-:W-:Y:S01]  /*4b50*/  LOP3.LUT R15, R10, 0x158, RZ, 0xfc, !PT ;  /* 0x000001580a0f7812 */ /* 0x000fe200078efcff */
[----:B------:R-:W-:Y:S01]  /*4b60*/  @!P5 IMAD.MOV R0, RZ, RZ, -R0 ;  /* 0x000000ffff00d224 */ /* 0x000fe200078e0a00 */
[----:B------:R-:W-:Y:S01]  /*4b70*/  ISETP.GT.U32.AND P5, PT, R6, R16, PT ;  /* 0x000000100600720c */ /* 0x000fe20003fa4070 */
[----:B------:R-:W-:Y:S01]  /*4b80*/  @!P6 IMAD.IADD R4, R4, 0x1, -R6 ;  /* 0x000000010404e824 */ /* 0x000fe200078e0a06 */
[----:B------:R-:W-:Y:S01]  /*4b90*/  IABS R17, R15 ;  /* 0x0000000f00117213 */ /* 0x000fe20000000000 */
[----:B------:R-:W-:Y:S01]  /*4ba0*/  IMAD.HI.U32 R13, R2, R12, RZ ;  /* 0x0000000c020d7227 */ /* 0x000fe200078e00ff */
[----:B------:R0:W-:Y:S01]  /*4bb0*/  STL [R1+0x2b8], R0 ;  /* 0x0002b80001007387 */ /* 0x0001e20000100800 */
[----:B------:R-:W-:-:S02]  /*4bc0*/  LOP3.LUT R14, R10, 0x154, RZ, 0xfc, !PT ;  /* 0x000001540a0e7812 */ /* 0x000fc400078efcff */
[----:B------:R-:W-:Y:S01]  /*4bd0*/  ISETP.GT.U32.AND P6, PT, R6, R4, PT ;  /* 0x000000040600720c */ /* 0x000fe20003fc4070 */
[----:B------:R-:W-:Y:S01]  /*4be0*/  IMAD.MOV R13, RZ, RZ, -R13 ;  /* 0x000000ffff0d7224 */ /* 0x000fe200078e0a0d */
[----:B------:R-:W-:-:S03]  /*4bf0*/  IABS R21, R14 ;  /* 0x0000000e00157213 */ /* 0x000fc60000000000 */
[----:B------:R-:W-:Y:S01]  /*4c00*/  IMAD R12, R6, R13, R12 ;  /* 0x0000000d060c7224 */ /* 0x000fe200078e020c */
[----:B------:R-:W-:Y:S01]  /*4c10*/  IABS R13, R5 ;  /* 0x00000005000d7213 */ /* 0x000fe20000000000 */
[----:B0-----:R-:W-:Y:S01]  /*4c20*/  IMAD.MOV.U32 R0, RZ, RZ, R11 ;  /* 0x000000ffff007224 */ /* 0x001fe200078e000b */
[----:B------:R-:W-:Y:S01]  /*4c30*/  LOP3.LUT R11, R10, 0x156, RZ, 0xfc, !PT ;  /* 0x000001560a0b7812 */ /* 0x000fe200078efcff */
[----:B------:R-:W-:Y:S01]  /*4c40*/  @!P5 IMAD.IADD R16, R16, 0x1, -R6 ;  /* 0x000000011010d824 */ /* 0x000fe200078e0a06 */
[C---:B------:R-:W-:Y:S01]  /*4c50*/  ISETP.GT.U32.AND P5, PT, R6.reuse, R7, PT ;  /* 0x000000070600720c */ /* 0x040fe20003fa4070 */
[----:B------:R-:W-:Y:S01]  /*4c60*/  @!P3 IMAD.MOV R0, RZ, RZ, -R0 ;  /* 0x000000ffff00b224 */ /* 0x000fe200078e0a00 */
[----:B------:R-:W-:Y:S01]  /*4c70*/  ISETP.GT.U32.AND P3, PT, R6, R3, PT ;  /* 0x000000030600720c */ /* 0x000fe20003f64070 */
[----:B------:R-:W-:Y:S01]  /*4c80*/  @!P6 IMAD.IADD R4, R4, 0x1, -R6 ;  /* 0x000000010404e824 */ /* 0x000fe200078e0a06 */
[----:B------:R-:W-:Y:S01]  /*4c90*/  ISETP.GT.U32.AND P6, PT, R6, R12, PT ;  /* 0x0000000c0600720c */ /* 0x000fe20003fc4070 */
[----:B------:R-:W-:Y:S01]  /*4ca0*/  IMAD.HI.U32 R18, R2, R13, RZ ;  /* 0x0000000d02127227 */ /* 0x000fe200078e00ff */
[----:B------:R-:W-:Y:S01]  /*4cb0*/  IABS R20, R11 ;  /* 0x0000000b00147213 */ /* 0x000fe20000000000 */
[----:B------:R0:W-:Y:S02]  /*4cc0*/  STL [R1+0x2b4], R0 ;  /* 0x0002b40001007387 */ /* 0x0001e40000100800 */
[----:B------:R-:W-:-:S02]  /*4cd0*/  IMAD.MOV R18, RZ, RZ, -R18 ;  /* 0x000000ffff127224 */ /* 0x000fc400078e0a12 */
[----:B------:R-:W-:Y:S02]  /*4ce0*/  IMAD.MOV.U32 R9, RZ, RZ, R16 ;  /* 0x000000ffff097224 */ /* 0x000fe400078e0010 */
[--C-:B------:R-:W-:Y:S02]  /*4cf0*/  @!P5 IMAD.IADD R7, R7, 0x1, -R6.reuse ;  /* 0x000000010707d824 */ /* 0x100fe400078e0a06 */
[--C-:B------:R-:W-:Y:S01]  /*4d00*/  @!P3 IMAD.IADD R3, R3, 0x1, -R6.reuse ;  /* 0x000000010303b824 */ /* 0x100fe200078e0a06 */
[----:B------:R-:W-:Y:S01]  /*4d10*/  ISETP.GE.AND P3, PT, R19, RZ, PT ;  /* 0x000000ff1300720c */ /* 0x000fe20003f66270 */
[----:B------:R-:W-:Y:S01]  /*4d20*/  IMAD R13, R6, R18, R13 ;  /* 0x00000012060d7224 */ /* 0x000fe200078e020d */
[----:B------:R-:W-:Y:S01]  /*4d30*/  LOP3.LUT R18, R10, 0x150, RZ, 0xfc, !PT ;  /* 0x000001500a127812 */ /* 0x000fe200078efcff */
[----:B------:R-:W-:Y:S01]  /*4d40*/  @!P6 IMAD.IADD R12, R12, 0x1, -R6 ;  /* 0x000000010c0ce824 */ /* 0x000fe200078e0a06 */
[C---:B------:R-:W-:Y:S01]  /*4d50*/  ISETP.GT.U32.AND P5, PT, R6.reuse, R3, PT ;  /* 0x000000030600720c */ /* 0x040fe20003fa4070 */
[----:B------:R-:W-:Y:S01]  /*4d60*/  IMAD.MOV.U32 R19, RZ, RZ, R20 ;  /* 0x000000ffff137224 */ /* 0x000fe200078e0014 */
[----:B------:R-:W-:Y:S01]  /*4d70*/  ISETP.GT.U32.AND P6, PT, R6, R7, PT ;  /* 0x000000070600720c */ /* 0x000fe20003fc4070 */
[----:B------:R-:W-:-:S04]  /*4d80*/  IMAD.HI.U32 R20, R2, R17, RZ ;  /* 0x0000001102147227 */ /* 0x000fc800078e00ff */
[----:B------:R-:W-:Y:S02]  /*4d90*/  IMAD.MOV R20, RZ, RZ, -R20 ;  /* 0x000000ffff147224 */ /* 0x000fe400078e0a14 */
[----:B0-----:R-:W-:Y:S01]  /*4da0*/  IMAD.MOV.U32 R0, RZ, RZ, R4 ;  /* 0x000000ffff007224 */ /* 0x001fe200078e0004 */
[----:B------:R-:W-:Y:S01]  /*4db0*/  LOP3.LUT R4, R10, 0x152, RZ, 0xfc, !PT ;  /* 0x000001520a047812 */ /* 0x000fe200078efcff */
[----:B------:R-:W-:Y:S01]  /*4dc0*/  @!P2 IMAD.MOV R9, RZ, RZ, -R9 ;  /* 0x000000ffff09a224 */ /* 0x000fe200078e0a09 */
[C---:B------:R-:W-:Y:S01]  /*4dd0*/  ISETP.GT.U32.AND P2, PT, R6.reuse, R12, PT ;  /* 0x0000000c0600720c */ /* 0x040fe20003f44070 */
[----:B------:R-:W-:Y:S01]  /*4de0*/  @!P5 IMAD.IADD R3, R3, 0x1, -R6 ;  /* 0x000000010303d824 */ /* 0x000fe200078e0a06 */
[C---:B------:R-:W-:Y:S01]  /*4df0*/  ISETP.GT.U32.AND P5, PT, R6.reuse, R13, PT ;  /* 0x0000000d0600720c */ /* 0x040fe20003fa4070 */
[----:B------:R-:W-:Y:S01]  /*4e00*/  @!P1 IMAD.MOV R0, RZ, RZ, -R0 ;  /* 0x000000ffff009224 */ /* 0x000fe200078e0a00 */
[----:B------:R-:W-:Y:S01]  /*4e10*/  STL [R1+0x2c4], R9 ;  /* 0x0002c40901007387 */ /* 0x000fe20000100800 */
[----:B------:R-:W-:Y:S01]  /*4e20*/  IMAD R17, R6, R20, R17 ;  /* 0x0000001406117224 */ /* 0x000fe200078e0211 */
[----:B------:R-:W-:Y:S01]  /*4e30*/  ISETP.GE.AND P1, PT, R5, RZ, PT ;  /* 0x000000ff0500720c */ /* 0x000fe20003f26270 */
[----:B------:R-:W-:Y:S01]  /*4e40*/  IMAD.HI.U32 R16, R2, R21, RZ ;  /* 0x0000001502107227 */ /* 0x000fe200078e00ff */
[----:B------:R0:W-:Y:S03]  /*4e50*/  STL [R1+0x2c0], R0 ;  /* 0x0002c00001007387 */ /* 0x0001e60000100800 */
[----:B------:R-:W-:Y:S01]  /*4e60*/  @!P6 IMAD.IADD R7, R7, 0x1, -R6 ;  /* 0x000000010707e824 */ /* 0x000fe200078e0a06 */
[----:B------:R-:W-:Y:S01]  /*4e70*/  ISETP.GT.U32.AND P6, PT, R6, R17, PT ;  /* 0x000000110600720c */ /* 0x000fe20003fc4070 */
[----:B------:R-:W-:-:S02]  /*4e80*/  IMAD.MOV R16, RZ, RZ, -R16 ;  /* 0x000000ffff107224 */ /* 0x000fc400078e0a10 */
[----:B------:R-:W-:Y:S02]  /*4e90*/  @!P5 IMAD.IADD R13, R13, 0x1, -R6 ;  /* 0x000000010d0dd824 */ /* 0x000fe400078e0a06 */
[----:B------:R-:W-:-:S04]  /*4ea0*/  IMAD.HI.U32 R5, R2, R19, RZ ;  /* 0x0000001302057227 */ /* 0x000fc800078e00ff */
[----:B0-----:R-:W-:Y:S01]  /*4eb0*/  IMAD.MOV.U32 R0, RZ, RZ, R3 ;  /* 0x000000ffff007224 */ /* 0x001fe200078e0003 */
[----:B------:R-:W-:Y:S01]  /*4ec0*/  IABS R3, R18 ;  /* 0x0000001200037213 */ /* 0x000fe20000000000 */
[----:B------:R-:W-:Y:S01]  /*4ed0*/  IMAD R16, R6, R16, R21 ;  /* 0x0000001006107224 */ /* 0x000fe200078e0215 */
[----:B------:R-:W-:Y:S01]  /*4ee0*/  LOP3.LUT R21, R10, 0x146, RZ, 0xfc, !PT ;  /* 0x000001460a157812 */ /* 0x000fe200078efcff */
[----:B------:R-:W-:Y:S01]  /*4ef0*/  @!P0 IMAD.MOV R0, RZ, RZ, -R0 ;  /* 0x000000ffff008224 */ /* 0x000fe200078e0a00 */
[----:B------:R-:W-:Y:S01]  /*4f00*/  ISETP.GT.U32.AND P0, PT, R6, R13, PT ;  /* 0x0000000d0600720c */ /* 0x000fe20003f04070 */
[----:B------:R-:W-:Y:S02]  /*4f10*/  IMAD.MOV R5, RZ, RZ, -R5 ;  /* 0x000000ffff057224 */ /* 0x000fe400078e0a05 */
[--C-:B------:R-:W-:Y:S01]  /*4f20*/  @!P2 IMAD.IADD R12, R12, 0x1, -R6.reuse ;  /* 0x000000010c0ca824 */ /* 0x100fe200078e0a06 */
[----:B------:R0:W-:Y:S01]  /*4f30*/  STL [R1+0x2bc], R0 ;  /* 0x0002bc0001007387 */ /* 0x0001e20000100800 */
[----:B------:R-:W-:Y:S01]  /*4f40*/  @!P4 IMAD.MOV R7, RZ, RZ, -R7 ;  /* 0x000000ffff07c224 */ /* 0x000fe200078e0a07 */
[C---:B------:R-:W-:Y:S01]  /*4f50*/  ISETP.GT.U32.AND P4, PT, R6.reuse, R16, PT ;  /* 0x000000100600720c */ /* 0x040fe20003f84070 */
[C---:B------:R-:W-:Y:S01]  /*4f60*/  IMAD R5, R6.reuse, R5, R19 ;  /* 0x0000000506057224 */ /* 0x040fe200078e0213 */
[----:B------:R-:W-:Y:S01]  /*4f70*/  ISETP.GE.AND P2, PT, R15, RZ, PT ;  /* 0x000000ff0f00720c */ /* 0x000fe20003f46270 */
[--C-:B------:R-:W-:Y:S01]  /*4f80*/  @!P6 IMAD.IADD R17, R17, 0x1, -R6.reuse ;  /* 0x000000011111e824 */ /* 0x100fe200078e0a06 */
[----:B------:R-:W-:Y:S01]  /*4f90*/  IABS R15, R4 ;  /* 0x00000004000f7213 */ /* 0x000fe20000000000 */
[----:B------:R1:W-:Y:S01]  /*4fa0*/  STL [R1+0x2b0], R7 ;  /* 0x0002b00701007387 */ /* 0x0003e20000100800 */
[C---:B------:R-:W-:Y:S01]  /*4fb0*/  ISETP.GT.U32.AND P5, PT, R6.reuse, R5, PT ;  /* 0x000000050600720c */ /* 0x040fe20003fa4070 */
[----:B------:R-:W-:Y:S01]  /*4fc0*/  @!P0 IMAD.IADD R13, R13, 0x1, -R6 ;  /* 0x000000010d0d8824 */ /* 0x000fe200078e0a06 */
[----:B------:R-:W-:Y:S01]  /*4fd0*/  ISETP.GT.U32.AND P6, PT, R6, R17, PT ;  /* 0x000000110600720c */ /* 0x000fe20003fc4070 */
[----:B0-----:R-:W-:Y:S01]  /*4fe0*/  IMAD.MOV.U32 R0, RZ, RZ, R12 ;  /* 0x000000ffff007224 */ /* 0x001fe200078e000c */
[----:B------:R-:W-:Y:S01]  /*4ff0*/  ISETP.GE.AND P0, PT, R14, RZ, PT ;  /* 0x000000ff0e00720c */ /* 0x000fe20003f06270 */
[----:B------:R-:W-:Y:S01]  /*5000*/  IMAD.HI.U32 R19, R2, R15, RZ ;  /* 0x0000000f02137227 */ /* 0x000fe200078e00ff */
[----:B------:R-:W-:-:S02]  /*5010*/  LOP3.LUT R12, R10, 0x14a, RZ, 0xfc, !PT ;  /* 0x0000014a0a0c7812 */ /* 0x000fc400078efcff */
[C---:B------:R-:W-:Y:S01]  /*5020*/  LOP3.LUT R14, R10.reuse, 0x142, RZ, 0xfc, !PT ;  /* 0x000001420a0e7812 */ /* 0x040fe200078efcff */
[----:B------:R-:W-:Y:S01]  /*5030*/  @!P3 IMAD.MOV R0, RZ, RZ, -R0 ;  /* 0x000000ffff00b224 */ /* 0x000fe200078e0a00 */
[----:B------:R-:W-:Y:S01]  /*5040*/  ISETP.GE.AND P3, PT, R11, RZ, PT ;  /* 0x000000ff0b00720c */ /* 0x000fe20003f66270 */
[----:B------:R-:W-:Y:S01]  /*5050*/  IMAD.MOV R19, RZ, RZ, -R19 ;  /* 0x000000ffff137224 */ /* 0x000fe200078e0a13 */
[----:B------:R-:W-:Y:S01]  /*5060*/  LOP3.LUT R11, R10, 0x14c, RZ, 0xfc, !PT ;  /* 0x0000014c0a0b7812 */ /* 0x000fe200078efcff */
[----:B------:R-:W-:Y:S01]  /*5070*/  @!P4 IMAD.IADD R16, R16, 0x1, -R6 ;  /* 0x000000011010c824 */ /* 0x000fe200078e0a06 */
[----:B------:R0:W-:Y:S01]  /*5080*/  STL [R1+0x2c8], R0 ;  /* 0x0002c80001007387 */ /* 0x0001e20000100800 */
[----:B------:R-:W-:Y:S01]  /*5090*/  IMAD R15, R6, R19, R15 ;  /* 0x00000013060f7224 */ /* 0x000fe200078e020f */
[----:B------:R-:W-:Y:S01]  /*50a0*/  ISETP.GE.AND P4, PT, R4, RZ, PT ;  /* 0x000000ff0400720c */ /* 0x000fe20003f86270 */
[----:B-1----:R-:W-:Y:S01]  /*50b0*/  IMAD.HI.U32 R7, R2, R3, RZ ;  /* 0x0000000302077227 */ /* 0x002fe200078e00ff */
[----:B------:R-:W-:-:S03]  /*50c0*/  LOP3.LUT R4, R10, 0x148, RZ, 0xfc, !PT ;  /* 0x000001480a047812 */ /* 0x000fc600078efcff */
[--C-:B------:R-:W-:Y:S02]  /*50d0*/  @!P5 IMAD.IADD R5, R5, 0x1, -R6.reuse ;  /* 0x000000010505d824 */ /* 0x100fe400078e0a06 */
[----:B------:R-:W-:Y:S01]  /*50e0*/  @!P6 IMAD.IADD R17, R17, 0x1, -R6 ;  /* 0x000000011111e824 */ /* 0x000fe200078e0a06 */
[C---:B------:R-:W-:Y:S01]  /*50f0*/  ISETP.GT.U32.AND P6, PT, R6.reuse, R15, PT ;  /* 0x0000000f0600720c */ /* 0x040fe20003fc4070 */
[----:B0-----:R-:W-:Y:S01]  /*5100*/  IMAD.MOV.U32 R0, RZ, RZ, R13 ;  /* 0x000000ffff007224 */ /* 0x001fe200078e000d */
[C---:B------:R-:W-:Y:S01]  /*5110*/  ISETP.GT.U32.AND P5, PT, R6.reuse, R5, PT ;  /* 0x000000050600720c */ /* 0x040fe20003fa4070 */
[----:B------:R-:W-:Y:S02]  /*5120*/  IMAD.MOV R7, RZ, RZ, -R7 ;  /* 0x000000ffff077224 */ /* 0x000fe400078e0a07 */
[----:B------:R-:W-:Y:S01]  /*5130*/  @!P1 IMAD.MOV R0, RZ, RZ, -R0 ;  /* 0x000000ffff009224 */ /* 0x000fe200078e0a00 */
[C---:B------:R-:W-:Y:S01]  /*5140*/  ISETP.GT.U32.AND P1, PT, R6.reuse, R16, PT ;  /* 0x000000100600720c */ /* 0x040fe20003f24070 */
[----:B------:R-:W-:Y:S01]  /*5150*/  IMAD R3, R6, R7, R3 ;  /* 0x0000000706037224 */ /* 0x000fe200078e0203 */
[----:B------:R-:W-:-:S02]  /*5160*/  LOP3.LUT R7, R10, 0x14e, RZ, 0xfc, !PT ;  /* 0x0000014e0a077812 */ /* 0x000fc400078efcff */
[----:B------:R0:W-:Y:S02]  /*5170*/  STL [R1+0x2f4], R0 ;  /* 0x0002f40001007387 */ /* 0x0001e40000100800 */
[----:B------:R-:W-:Y:S01]  /*5180*/  IABS R20, R7 ;  /* 0x0000000700147213 */ /* 0x000fe20000000000 */
[--C-:B------:R-:W-:Y:S02]  /*5190*/  @!P6 IMAD.IADD R15, R15, 0x1, -R6.reuse ;  /* 0x000000010f0fe824 */ /* 0x100fe400078e0a06 */
[--C-:B------:R-:W-:Y:S01]  /*51a0*/  @!P5 IMAD.IADD R5, R5, 0x1, -R6.reuse ;  /* 0x000000010505d824 */ /* 0x100fe200078e0a06 */
[----:B------:R-:W-:Y:S02]  /*51b0*/  ISETP.GE.AND P5, PT, R18, RZ, PT ;  /* 0x000000ff1200720c */ /* 0x000fe40003fa6270 */
[----:B------:R-:W-:Y:S01]  /*51c0*/  ISETP.GT.U32.AND P6, PT, R6, R15, PT ;  /* 0x0000000f0600720c */ /* 0x000fe20003fc4070 */
[----:B------:R-:W-:Y:S01]  /*51d0*/  @!P1 IMAD.IADD R16, R16, 0x1, -R6 ;  /* 0x0000000110109824 */ /* 0x000fe200078e0a06 */
[----:B------:R-:W-:Y:S01]  /*51e0*/  ISETP.GT.U32.AND P1, PT, R6, R3, PT ;  /* 0x000000030600720c */ /* 0x000fe20003f24070 */
[----:B0-----:R-:W-:Y:S01]  /*51f0*/  IMAD.MOV.U32 R0, RZ, RZ, R17 ;  /* 0x000000ffff007224 */ /* 0x001fe200078e0011 */
[----:B------:R-:W-:Y:S01]  /*5200*/  LOP3.LUT R17, R10, 0x144, RZ, 0xfc, !PT ;  /* 0x000001440a117812 */ /* 0x000fe200078efcff */
[----:B------:R-:W-:Y:S01]  /*5210*/  @!P3 IMAD.MOV R5, RZ, RZ, -R5 ;  /* 0x000000ffff05b224 */ /* 0x000fe200078e0a05 */
[----:B------:R-:W-:Y:S01]  /*5220*/  ISETP.GE.AND P3, PT, R11, RZ, PT ;  /* 0x000000ff0b00720c */ /* 0x000fe20003f66270 */
[----:B------:R-:W-:Y:S01]  /*5230*/  @!P2 IMAD.MOV R0, RZ, RZ, -R0 ;  /* 0x000000ffff00a224 */ /* 0x000fe200078e0a00 */
[----:B------:R-:W-:-:S04]  /*5240*/  ISETP.GE.AND P2, PT, R7, RZ, PT ;  /* 0x000000ff0700720c */ /* 0x000fc80003f46270 */
[----:B------:R0:W-:Y:S01]  /*5250*/  STL [R1+0x350], R0 ;  /* 0x0003500001007387 */ /* 0x0001e20000100800 */
[--C-:B------:R-:W-:Y:S01]  /*5260*/  @!P6 IMAD.IADD R15, R15, 0x1, -R6.reuse ;  /* 0x000000010f0fe824 */ /* 0x100fe200078e0a06 */
[----:B------:R-:W-:Y:S01]  /*5270*/  ISETP.GE.AND P6, PT, R4, RZ, PT ;  /* 0x000000ff0400720c */ /* 0x000fe20003fc6270 */
[----:B------:R-:W-:Y:S01]  /*5280*/  @!P1 IMAD.IADD R3, R3, 0x1, -R6 ;  /* 0x0000000103039824 */ /* 0x000fe200078e0a06 */
[----:B------:R1:W-:Y:S04]  /*5290*/  STL [R1+0x34c], R5 ;  /* 0x00034c0501007387 */ /* 0x0003e80000100800 */
[----:B------:R-:W-:Y:S01]  /*52a0*/  ISETP.GT.U32.AND P1, PT, R6, R3, PT ;  /* 0x000000030600720c */ /* 0x000fe20003f24070 */
[----:B0-----:R-:W-:Y:S01]  /*52b0*/  IMAD.MOV.U32 R0, RZ, RZ, R16 ;  /* 0x000000ffff007224 */ /* 0x001fe200078e0010 */
[----:B------:R-:W-:-:S02]  /*52c0*/  IABS R16, R4 ;  /* 0x0000000400107213 */ /* 0x000fc40000000000 */
[----:B-1----:R-:W-:Y:S01]  /*52d0*/  IABS R5, R11 ;  /* 0x0000000b00057213 */ /* 0x002fe20000000000 */
[----:B------:R-:W-:Y:S01]  /*52e0*/  @!P0 IMAD.MOV R0, RZ, RZ, -R0 ;  /* 0x000000ffff008224 */ /* 0x000fe200078e0a00 */
[----:B------:R-:W-:Y:S02]  /*52f0*/  ISETP.GE.AND P0, PT, R12, RZ, PT ;  /* 0x000000ff0c00720c */ /* 0x000fe40003f06270 */
[----:B------:R-:W-:Y:S01]  /*5300*/  IABS R11, R12 ;  /* 0x0000000c000b7213 */ /* 0x000fe20000000000 */
[C---:B------:R-:W-:Y:S01]  /*5310*/  IMAD.HI.U32 R12, R2.reuse, R20, RZ ;  /* 0x00000014020c7227 */ /* 0x040fe200078e00ff */
[----:B------:R0:W-:Y:S03]  /*5320*/  STL [R1+0x348], R0 ;  /* 0x0003480001007387 */ /* 0x0001e60000100800 */
[----:B------:R-:W-:Y:S02]  /*5330*/  IMAD.MOV R12, RZ, RZ, -R12 ;  /* 0x000000ffff0c7224 */ /* 0x000fe400078e0a0c */
[----:B------:R-:W-:-:S04]  /*5340*/  IMAD.HI.U32 R7, R2, R11, RZ ;  /* 0x0000000b02077227 */ /* 0x000fc800078e00ff */
[C---:B------:R-:W-:Y:S02]  /*5350*/  IMAD R20, R6.reuse, R12, R20 ;  /* 0x0000000c06147224 */ /* 0x040fe400078e0214 */
[----:B0-----:R-:W-:Y:S02]  /*5360*/  IMAD.MOV.U32 R0, RZ, RZ, R15 ;  /* 0x000000ffff007224 */ /* 0x001fe400078e000f */
[----:B------:R-:W-:Y:S02]  /*5370*/  IMAD.MOV R7, RZ, RZ, -R7 ;  /* 0x000000ffff077224 */ /* 0x000fe400078e0a07 */
[----:B------:R-:W-:Y:S01]  /*5380*/  @!P4 IMAD.MOV R0, RZ, RZ, -R0 ;  /* 0x000000ffff00c224 */ /* 0x000fe200078e0a00 */
[C---:B------:R-:W-:Y:S01]  /*5390*/  ISETP.GT.U32.AND P4, PT, R6.reuse, R20, PT ;  /* 0x000000140600720c */ /* 0x040fe20003f84070 */
[----:B------:R-:W-:Y:S02]  /*53a0*/  @!P1 IMAD.IADD R3, R3, 0x1, -R6 ;  /* 0x0000000103039824 */ /* 0x000fe400078e0a06 */
[----:B------:R-:W-:Y:S01]  /*53b0*/  IMAD R11, R6, R7, R11 ;  /* 0x00000007060b7224 */ /* 0x000fe200078e020b */
[----:B------:R0:W-:Y:S01]  /*53c0*/  STL [R1+0x368], R0 ;  /* 0x0003680001007387 */ /* 0x0001e20000100800 */
[----:B------:R-:W-:Y:S01]  /*53d0*/  IMAD.HI.U32 R4, R2, R5, RZ ;  /* 0x0000000502047227 */ /* 0x000fe200078e00ff */
[----:B------:R-:W-:-:S03]  /*53e0*/  IABS R7, R14 ;  /* 0x0000000e00077213 */ /* 0x000fc60000000000 */
[----:B------:R-:W-:Y:S02]  /*53f0*/  IMAD.MOV R12, RZ, RZ, -R4 ;  /* 0x000000ffff0c7224 */ /* 0x000fe400078e0a04 */
[----:B------:R-:W-:-:S04]  /*5400*/  IMAD.HI.U32 R4, R2, R16, RZ ;  /* 0x0000001002047227 */ /* 0x000fc800078e00ff */
[----:B0-----:R-:W-:Y:S01]  /*5410*/  IMAD.MOV.U32 R0, RZ, RZ, R3 ;  /* 0x000000ffff007224 */ /* 0x001fe200078e0003 */
[----:B------:R-:W-:Y:S01]  /*5420*/  IABS R3, R17 ;  /* 0x0000001100037213 */ /* 0x000fe20000000000 */
[----:B------:R-:W-:Y:S02]  /*5430*/  @!P4 IMAD.IADD R20, R20, 0x1, -R6 ;  /* 0x000000011414c824 */ /* 0x000fe400078e0a06 */
[----:B------:R-:W-:Y:S01]  /*5440*/  @!P5 IMAD.MOV R0, RZ, RZ, -R0 ;  /* 0x000000ffff00d224 */ /* 0x000fe200078e0a00 */
[C---:B------:R-:W-:Y:S01]  /*5450*/  ISETP.GT.U32.AND P5, PT, R6.reuse, R11, PT ;  /* 0x0000000b0600720c */ /* 0x040fe20003fa4070 */
[C---:B------:R-:W-:Y:S01]  /*5460*/  IMAD R5, R6.reuse, R12, R5 ;  /* 0x0000000c06057224 */ /* 0x040fe200078e0205 */
[----:B------:R-:W-:Y:S01]  /*5470*/  ISETP.GT.U32.AND P4, PT, R6, R20, PT ;  /* 0x000000140600720c */ /* 0x000fe20003f84070 */
[----:B------:R-:W-:Y:S01]  /*5480*/  IMAD.MOV R4, RZ, RZ, -R4 ;  /* 0x000000ffff047224 */ /* 0x000fe200078e0a04 */
[----:B------:R0:W-:Y:S01]  /*5490*/  STL [R1+0x380], R0 ;  /* 0x0003800001007387 */ /* 0x0001e20000100800 */
[----:B------:R-:W-:Y:S01]  /*54a0*/  IMAD.HI.U32 R15, R2, R3, RZ ;  /* 0x00000003020f7227 */ /* 0x000fe200078e00ff */
[----:B------:R-:W-:-:S02]  /*54b0*/  ISETP.GT.U32.AND P1, PT, R6, R5, PT ;  /* 0x000000050600720c */ /* 0x000fc40003f24070 */
[----:B------:R-:W-:Y:S01]  /*54c0*/  LOP3.LUT R12, R10, 0x140, RZ, 0xfc, !PT ;  /* 0x000001400a0c7812 */ /* 0x000fe200078efcff */
[----:B------:R-:W-:Y:S01]  /*54d0*/  IMAD R16, R6, R4, R16 ;  /* 0x0000000406107224 */ /* 0x000fe200078e0210 */
[----:B------:R-:W-:Y:S01]  /*54e0*/  IABS R4, R21 ;  /* 0x0000001500047213 */ /* 0x000fe20000000000 */
[----:B------:R-:W-:Y:S01]  /*54f0*/  IMAD.MOV R15, RZ, RZ, -R15 ;  /* 0x000000ffff0f7224 */ /* 0x000fe200078e0a0f */
[----:B------:R-:W-:Y:S01]  /*5500*/  IABS R13, R12 ;  /* 0x0000000c000d7213 */ /* 0x000fe20000000000 */
[--C-:B------:R-:W-:Y:S02]  /*5510*/  @!P5 IMAD.IADD R11, R11, 0x1, -R6.reuse ;  /* 0x000000010b0bd824 */ /* 0x100fe400078e0a06 */
[--C-:B------:R-:W-:Y:S01]  /*5520*/  @!P4 IMAD.IADD R20, R20, 0x1, -R6.reuse ;  /* 0x000000011414c824 */ /* 0x100fe200078e0a06 */
[C---:B------:R-:W-:Y:S01]  /*5530*/  ISETP.GT.U32.AND P4, PT, R6.reuse, R16, PT ;  /* 0x000000100600720c */ /* 0x040fe20003f84070 */
[C---:B------:R-:W-:Y:S01]  /*5540*/  IMAD R3, R6.reuse, R15, R3 ;  /* 0x0000000f06037224 */ /* 0x040fe200078e0203 */
[----:B------:R-:W-:Y:S01]  /*5550*/  ISETP.GT.U32.AND P5, PT, R6, R11, PT ;  /* 0x0000000b0600720c */ /* 0x000fe20003fa4070 */
[----:B------:R-:W-:Y:S01]  /*5560*/  @!P1 IMAD.IADD R5, R5, 0x1, -R6 ;  /* 0x0000000105059824 */ /* 0x000fe200078e0a06 */
[----:B------:R-:W-:Y:S01]  /*5570*/  LOP3.LUT R15, R10, 0x13e, RZ, 0xfc, !PT ;  /* 0x0000013e0a0f7812 */ /* 0x000fe200078efcff */
[----:B------:R-:W-:-:S03]  /*5580*/  IMAD.HI.U32 R18, R2, R4, RZ ;  /* 0x0000000402127227 */ /* 0x000fc600078e00ff */
[----:B------:R-:W-:Y:S01]  /*5590*/  ISETP.GT.U32.AND P1, PT, R6, R5, PT ;  /* 0x000000050600720c */ /* 0x000fe20003f24070 */
[----:B------:R-:W-:Y:S02]  /*55a0*/  IMAD.MOV R18, RZ, RZ, -R18 ;  /* 0x000000ffff127224 */ /* 0x000fe400078e0a12 */
[----:B0-----:R-:W-:Y:S01]  /*55b0*/  IMAD.MOV.U32 R0, RZ, RZ, R20 ;  /* 0x000000ffff007224 */ /* 0x001fe200078e0014 */
[----:B------:R-:W-:Y:S01]  /*55c0*/  IABS R20, R15 ;  /* 0x0000000f00147213 */ /* 0x000fe20000000000 */
[--C-:B------:R-:W-:Y:S01]  /*55d0*/  @!P4 IMAD.IADD R16, R16, 0x1, -R6.reuse ;  /* 0x000000011010c824 */ /* 0x100fe200078e0a06 */
[----:B------:R-:W-:Y:S01]  /*55e0*/  ISETP.GE.AND P4, PT, R21, RZ, PT ;  /* 0x000000ff1500720c */ /* 0x000fe20003f86270 */
[----:B------:R-:W-:Y:S01]  /*55f0*/  @!P5 IMAD.IADD R11, R11, 0x1, -R6 ;  /* 0x000000010b0bd824 */ /* 0x000fe200078e0a06 */
[C---:B------:R-:W-:Y:S01]  /*5600*/  ISETP.GT.U32.AND P5, PT, R6.reuse, R3, PT ;  /* 0x000000030600720c */ /* 0x040fe20003fa4070 */
[C---:B------:R-:W-:Y:S02]  /*5610*/  IMAD R4, R6.reuse, R18, R4 ;  /* 0x0000001206047224 */ /* 0x040fe400078e0204 */
[----:B------:R-:W-:Y:S01]  /*5620*/  @!P2 IMAD.MOV R0, RZ, RZ, -R0 ;  /* 0x000000ffff00a224 */ /* 0x000fe200078e0a00 */
[C---:B------:R-:W-:Y:S01]  /*5630*/  ISETP.GT.U32.AND P2, PT, R6.reuse, R16, PT ;  /* 0x000000100600720c */ /* 0x040fe20003f44070 */
[----:B------:R-:W-:Y:S01]  /*5640*/  @!P1 IMAD.IADD R5, R5, 0x1, -R6 ;  /* 0x0000000105059824 */ /* 0x000fe200078e0a06 */
[----:B------:R-:W-:Y:S01]  /*5650*/  ISETP.GT.U32.AND P1, PT, R6, R4, PT ;  /* 0x000000040600720c */ /* 0x000fe20003f24070 */
[C---:B------:R-:W-:Y:S01]  /*5660*/  IMAD.HI.U32 R19, R2.reuse, R7, RZ ;  /* 0x0000000702137227 */ /* 0x040fe200078e00ff */
[----:B------:R0:W-:Y:S03]  /*5670*/  STL [R1+0x384], R0 ;  /* 0x0003840001007387 */ /* 0x0001e60000100800 */
[----:B------:R-:W-:-:S04]  /*5680*/  IMAD.HI.U32 R18, R2, R13, RZ ;  /* 0x0000000d02127227 */ /* 0x000fc800078e00ff */
[----:B------:R-:W-:Y:S02]  /*5690*/  @!P5 IMAD.IADD R3, R3, 0x1, -R6 ;  /* 0x000000010303d824 */ /* 0x000fe400078e0a06 */
[----:B------:R-:W-:Y:S02]  /*56a0*/  IMAD.MOV R19, RZ, RZ, -R19 ;  /* 0x000000ffff137224 */ /* 0x000fe400078e0a13 */
[----:B0-----:R-:W-:Y:S01]  /*56b0*/  IMAD.MOV.U32 R0, RZ, RZ, R5 ;  /* 0x000000ffff007224 */ /* 0x001fe200078e0005 */
[----:B------:R-:W-:Y:S01]  /*56c0*/  ISETP.GT.U32.AND P5, PT, R6, R3, PT ;  /* 0x000000030600720c */ /* 0x000fe20003fa4070 */
[----:B------:R-:W-:-:S04]  /*56d0*/  IMAD.HI.U32 R5, R2, R20, RZ ;  /* 0x0000001402057227 */ /* 0x000fc800078e00ff */
[----:B------:R-:W-:Y:S02]  /*56e0*/  @!P3 IMAD.MOV R0, RZ, RZ, -R0 ;  /* 0x000000ffff00b224 */ /* 0x000fe400078e0a00 */
[----:B------:R-:W-:Y:S02]  /*56f0*/  IMAD.MOV R18, RZ, RZ, -R18 ;  /* 0x000000ffff127224 */ /* 0x000fe400078e0a12 */
[----:B------:R-:W-:Y:S01]  /*5700*/  IMAD R7, R6, R19, R7 ;  /* 0x0000001306077224 */ /* 0x000fe200078e0207 */
[----:B------:R0:W-:Y:S01]  /*5710*/  STL [R1+0x38c], R0 ;  /* 0x00038c0001007387 */ /* 0x0001e20000100800 */
[--C-:B------:R-:W-:Y:S02]  /*5720*/  @!P2 IMAD.IADD R16, R16, 0x1, -R6.reuse ;  /* 0x000000011010a824 */ /* 0x100fe400078e0a06 */
[----:B------:R-:W-:Y:S01]  /*5730*/  IMAD.MOV R5, RZ, RZ, -R5 ;  /* 0x000000ffff057224 */ /* 0x000fe200078e0a05 */
[----:B------:R-:W-:Y:S01]  /*5740*/  ISETP.GT.U32.AND P2, PT, R6, R7, PT ;  /* 0x000000070600720c */ /* 0x000fe20003f44070 */
[----:B------:R-:W-:Y:S01]  /*5750*/  @!P1 IMAD.IADD R4, R4, 0x1, -R6 ;  /* 0x0000000104049824 */ /* 0x000fe200078e0a06 */
[----:B------:R-:W-:Y:S01]  /*5760*/  ISETP.GE.AND P1, PT, R17, RZ, PT ;  /* 0x000000ff1100720c */ /* 0x000fe20003f26270 */
[----:B------:R-:W-:-:S02]  /*5770*/  IMAD R13, R6, R18, R13 ;  /* 0x00000012060d7224 */ /* 0x000fc400078e020d */
[C---:B------:R-:W-:Y:S01]  /*5780*/  IMAD R20, R6.reuse, R5, R20 ;  /* 0x0000000506147224 */ /* 0x040fe200078e0214 */
[----:B------:R-:W-:Y:S01]  /*5790*/  ISETP.GT.U32.AND P3, PT, R6, R4, PT ;  /* 0x000000040600720c */ /* 0x000fe20003f64070 */
[----:B0-----:R-:W-:Y:S01]  /*57a0*/  IMAD.MOV.U32 R0, RZ, RZ, R16 ;  /* 0x000000ffff007224 */ /* 0x001fe200078e0010 */
[----:B------:R-:W-:Y:S01]  /*57b0*/  LOP3.LUT R16, R10, 0x13c, RZ, 0xfc, !PT ;  /* 0x0000013c0a107812 */ /* 0x000fe200078efcff */
[----:B------:R-:W-:Y:S01]  /*57c0*/  @!P5 IMAD.IADD R3, R3, 0x1, -R6 ;  /* 0x000000010303d824 */ /* 0x000fe200078e0a06 */
[C---:B------:R-:W-:Y:S01]  /*57d0*/  ISETP.GT.U32.AND P5, PT, R6.reuse, R20, PT ;  /* 0x000000140600720c */ /* 0x040fe20003fa4070 */
[----:B------:R-:W-:Y:S01]  /*57e0*/  @!P6 IMAD.MOV R0, RZ, RZ, -R0 ;  /* 0x000000ffff00e224 */ /* 0x000fe200078e0a00 */
[----:B------:R-:W-:Y:S01]  /*57f0*/  ISETP.GT.U32.AND P6, PT, R6, R13, PT ;  /* 0x0000000d0600720c */ /* 0x000fe20003fc4070 */
[----:B------:R-:W-:Y:S01]  /*5800*/  IMAD.MOV.U32 R9, RZ, RZ, R11 ;  /* 0x000000ffff097224 */ /* 0x000fe200078e000b */
[----:B------:R-:W-:Y:S01]  /*5810*/  IABS R11, R16 ;  /* 0x00000010000b7213 */ /* 0x000fe20000000000 */
[--C-:B------:R-:W-:Y:S01]  /*5820*/  @!P2 IMAD.IADD R7, R7, 0x1, -R6.reuse ;  /* 0x000000010707a824 */ /* 0x100fe200078e0a06 */
[----:B------:R-:W-:Y:S01]  /*5830*/  ISETP.GE.AND P2, PT, R15, RZ, PT ;  /* 0x000000ff0f00720c */ /* 0x000fe20003f46270 */
[----:B------:R-:W-:Y:S01]  /*5840*/  @!P0 IMAD.MOV R9, RZ, RZ, -R9 ;  /* 0x000000ffff098224 */ /* 0x000fe200078e0a09 */
[----:B------:R-:W-:Y:S01]  /*5850*/  ISETP.GE.AND P0, PT, R14, RZ, PT ;  /* 0x000000ff0e00720c */ /* 0x000fe20003f06270 */
[--C-:B------:R-:W-:Y:S01]  /*5860*/  @!P3 IMAD.IADD R4, R4, 0x1, -R6.reuse ;  /* 0x000000010404b824 */ /* 0x100fe200078e0a06 */
[----:B------:R-:W-:Y:S01]  /*5870*/  LOP3.LUT R14, R10, 0x13a, RZ, 0xfc, !PT ;  /* 0x0000013a0a0e7812 */ /* 0x000fe200078efcff */
[----:B------:R-:W-:Y:S01]  /*5880*/  IMAD.HI.U32 R15, R2, R11, RZ ;  /* 0x0000000b020f7227 */ /* 0x000fe200078e00ff */
[----:B------:R-:W-:Y:S01]  /*5890*/  ISETP.GE.AND P3, PT, R12, RZ, PT ;  /* 0x000000ff0c00720c */ /* 0x000fe20003f66270 */
[----:B------:R-:W-:Y:S01]  /*58a0*/  STL [R1+0x388], R9 ;  /* 0x0003880901007387 */ /* 0x000fe20000100800 */
[----:B------:R-:W-:Y:S01]  /*58b0*/  IABS R12, R14 ;  /* 0x0000000e000c7213 */ /* 0x000fe20000000000 */
[--C-:B------:R-:W-:Y:S01]  /*58c0*/  @!P6 IMAD.IADD R13, R13, 0x1, -R6.reuse ;  /* 0x000000010d0de824 */ /* 0x100fe200078e0a06 */
[----:B------:R-:W-:Y:S01]  /*58d0*/  ISETP.GT.U32.AND P6, PT, R6, R7, PT ;  /* 0x000000070600720c */ /* 0x000fe20003fc4070 */
[----:B------:R-:W-:Y:S01]  /*58e0*/  @!P5 IMAD.IADD R20, R20, 0x1, -R6 ;  /* 0x000000011414d824 */ /* 0x000fe200078e0a06 */
[----:B------:R0:W-:Y:S01]  /*58f0*/  STL [R1+0x37c], R0 ;  /* 0x00037c0001007387 */ /* 0x0001e20000100800 */
[----:B------:R-:W-:Y:S01]  /*5900*/  IMAD.HI.U32 R17, R2, R12, RZ ;  /* 0x0000000c02117227 */ /* 0x000fe200078e00ff */
[----:B------:R-:W-:-:S02]  /*5910*/  LOP3.LUT R5, R10, 0x138, RZ, 0xfc, !PT ;  /* 0x000001380a057812 */ /* 0x000fc400078efcff */
[C---:B------:R-:W-:Y:S01]  /*5920*/  ISETP.GT.U32.AND P5, PT, R6.reuse, R20, PT ;  /* 0x000000140600720c */ /* 0x040fe20003fa4070 */
[----:B------:R-:W-:Y:S02]  /*5930*/  IMAD.MOV R17, RZ, RZ, -R17 ;  /* 0x000000ffff117224 */ /* 0x000fe400078e0a11 */
[----:B------:R-:W-:Y:S02]  /*5940*/  @!P1 IMAD.MOV R3, RZ, RZ, -R3 ;  /* 0x000000ffff039224 */ /* 0x000fe400078e0a03 */
[----:B------:R-:W-:Y:S02]  /*5950*/  IMAD R12, R6, R17, R12 ;  /* 0x00000011060c7224 */ /* 0x000fe400078e020c */
[----:B0-----:R-:W-:Y:S02]  /*5960*/  IMAD.MOV.U32 R0, RZ, RZ, R4 ;  /* 0x000000ffff007224 */ /* 0x001fe400078e0004 */
[----:B------:R-:W-:Y:S01]  /*5970*/  IMAD.MOV R4, RZ, RZ, -R15 ;  /* 0x000000ffff047224 */ /* 0x000fe200078e0a0f */
[----:B------:R-:W-:Y:S01]  /*5980*/  LOP3.LUT R15, R10, 0x136, RZ, 0xfc, !PT ;  /* 0x000001360a0f7812 */ /* 0x000fe200078efcff */
[----:B------:R-:W-:-:S02]  /*5990*/  @!P6 IMAD.IADD R7, R7, 0x1, -R6 ;  /* 0x000000010707e824 */ /* 0x000fc400078e0a06 */
[C---:B------:R-:W-:Y:S01]  /*59a0*/  IMAD R11, R6.reuse, R4, R11 ;  /* 0x00000004060b7224 */ /* 0x040fe200078e020b */
[----:B------:R-:W-:Y:S01]  /*59b0*/  IABS R4, R5 ;  /* 0x0000000500047213 */ /* 0x000fe20000000000 */
[----:B------:R-:W-:Y:S01]  /*59c0*/  @!P4 IMAD.MOV R0, RZ, RZ, -R0 ;  /* 0x000000ffff00c224 */ /* 0x000fe200078e0a00 */
[----:B------:R-:W-:Y:S01]  /*59d0*/  ISETP.GT.U32.AND P4, PT, R6, R13, PT ;  /* 0x0000000d0600720c */ /* 0x000fe20003f84070 */
[----:B------:R-:W-:Y:S01]  /*59e0*/  @!P5 IMAD.IADD R20, R20, 0x1, -R6 ;  /* 0x000000011414d824 */ /* 0x000fe200078e0a06 */
[----:B------:R-:W-:Y:S01]  /*59f0*/  ISETP.GT.U32.AND P6, PT, R6, R11, PT ;  /* 0x0000000b0600720c */ /* 0x000fe20003fc4070 */
[----:B------:R-:W-:Y:S01]  /*5a00*/  IMAD.HI.U32 R18, R2, R4, RZ ;  /* 0x0000000402127227 */ /* 0x000fe200078e00ff */
[----:B------:R-:W-:Y:S01]  /*5a10*/  ISETP.GT.U32.AND P5, PT, R6, R12, PT ;  /* 0x0000000c0600720c */ /* 0x000fe20003fa4070 */
[----:B------:R0:W-:Y:S01]  /*5a20*/  STL [R1+0x378], R0 ;  /* 0x0003780001007387 */ /* 0x0001e20000100800 */
[----:B------:R-:W-:Y:S01]  /*5a30*/  IABS R21, R15 ;  /* 0x0000000f00157213 */ /* 0x000fe20000000000 */
[----:B------:R-:W-:-:S02]  /*5a40*/  IMAD.MOV R18, RZ, RZ, -R18 ;  /* 0x000000ffff127224 */ /* 0x000fc400078e0a12 */
[----:B------:R1:W-:Y:S02]  /*5a50*/  STL [R1+0x374], R3 ;  /* 0x0003740301007387 */ /* 0x0003e40000100800 */
[----:B------:R-:W-:-:S04]  /*5a60*/  IMAD.HI.U32 R17, R2, R21, RZ ;  /* 0x0000001502117227 */ /* 0x000fc800078e00ff */
[--C-:B------:R-:W-:Y:S01]  /*5a70*/  @!P6 IMAD.IADD R11, R11, 0x1, -R6.reuse ;  /* 0x000000010b0be824 */ /* 0x100fe200078e0a06 */
[----:B------:R-:W-:Y:S01]  /*5a80*/  ISETP.GE.AND P6, PT, R14, RZ, PT ;  /* 0x000000ff0e00720c */ /* 0x000fe20003fc6270 */
[--C-:B------:R-:W-:Y:S01]  /*5a90*/  @!P4 IMAD.IADD R13, R13, 0x1, -R6.reuse ;  /* 0x000000010d0dc824 */ /* 0x100fe200078e0a06 */
[----:B------:R-:W-:Y:S01]  /*5aa0*/  ISETP.GE.AND P4, PT, R16, RZ, PT ;  /* 0x000000ff1000720c */ /* 0x000fe20003f86270 */
[----:B------:R-:W-:Y:S01]  /*5ab0*/  @!P5 IMAD.IADD R12, R12, 0x1, -R6 ;  /* 0x000000010c0cd824 */ /* 0x000fe200078e0a06 */
[----:B------:R-:W-:Y:S01]  /*5ac0*/  LOP3.LUT R16, R10, 0x134, RZ, 0xfc, !PT ;  /* 0x000001340a107812 */ /* 0x000fe200078efcff */
[----:B0-----:R-:W-:Y:S01]  /*5ad0*/  IMAD.MOV.U32 R0, RZ, RZ, R7 ;  /* 0x000000ffff007224 */ /* 0x001fe200078e0007 */
[----:B------:R-:W-:Y:S01]  /*5ae0*/  ISETP.GT.U32.AND P5, PT, R6, R11, PT ;  /* 0x0000000b0600720c */ /* 0x000fe20003fa4070 */
[----:B------:R-:W-:Y:S01]  /*5af0*/  IMAD.MOV R17, RZ, RZ, -R17 ;  /* 0x000000ffff117224 */ /* 0x000fe200078e0a11 */
[----:B------:R-:W-:Y:S01]  /*5b00*/  LOP3.LUT R14, R10, 0x132, RZ, 0xfc, !PT ;  /* 0x000001320a0e7812 */ /* 0x000fe200078efcff */
[C---:B------:R-:W-:Y:S01]  /*5b10*/  IMAD R4, R6.reuse, R18, R4 ;  /* 0x0000001206047224 */ /* 0x040fe200078e0204 */
[----:B------:R-:W-:Y:S01]  /*5b20*/  IABS R18, R16 ;  /* 0x0000001000127213 */ /* 0x000fe20000000000 */
[----:B------:R-:W-:Y:S01]  /*5b30*/  @!P0 IMAD.MOV R0, RZ, RZ, -R0 ;  /* 0x000000ffff008224 */ /* 0x000fe200078e0a00 */
[C---:B------:R-:W-:Y:S01]  /*5b40*/  ISETP.GT.U32.AND P0, PT, R6.reuse, R12, PT ;  /* 0x0000000c0600720c */ /* 0x040fe20003f04070 */
[----:B------:R-:W-:Y:S01]  /*5b50*/  IMAD R21, R6, R17, R21 ;  /* 0x0000001106157224 */ /* 0x000fe200078e0215 */
[----:B------:R-:W-:Y:S01]  /*5b60*/  IABS R17, R14 ;  /* 0x0000000e00117213 */ /* 0x000fe20000000000 */
[----:B------:R-:W-:Y:S01]  /*5b70*/  IMAD.MOV.U32 R9, RZ, RZ, R13 ;  /* 0x000000ffff097224 */ /* 0x000fe200078e000d */
[----:B------:R0:W-:Y:S01]  /*5b80*/  STL [R1+0x370], R0 ;  /* 0x0003700001007387 */ /* 0x0001e20000100800 */
[----:B-1----:R-:W-:Y:S01]  /*5b90*/  IMAD.HI.U32 R3, R2, R18, RZ ;  /* 0x0000001202037227 */ /* 0x002fe200078e00ff */
[----:B------:R-:W-:-:S03]  /*5ba0*/  ISETP.GT.U32.AND P1, PT, R6, R4, PT ;  /* 0x000000040600720c */ /* 0x000fc60003f24070 */
[----:B------:R-:W-:Y:S01]  /*5bb0*/  @!P3 IMAD.MOV R9, RZ, RZ, -R9 ;  /* 0x000000ffff09b224 */ /* 0x000fe200078e0a09 */
[----:B------:R-:W-:Y:S01]  /*5bc0*/  ISETP.GT.U32.AND P3, PT, R6, R21, PT ;  /* 0x000000150600720c */ /* 0x000fe20003f64070 */
[----:B------:R-:W-:-:S03]  /*5bd0*/  IMAD.HI.U32 R7, R2, R17, RZ ;  /* 0x0000001102077227 */ /* 0x000fc600078e00ff */
[----:B------:R1:W-:Y:S01]  /*5be0*/  STL [R1+0x36c], R9 ;  /* 0x00036c0901007387 */ /* 0x0003e20000100800 */
[----:B0-----:R-:W-:Y:S02]  /*5bf0*/  IMAD.MOV.U32 R0, RZ, RZ, R20 ;  /* 0x000000ffff007224 */ /* 0x001fe400078e0014 */
[----:B------:R-:W-:Y:S01]  /*5c00*/  @!P5 IMAD.IADD R11, R11, 0x1, -R6 ;  /* 0x000000010b0bd824 */ /* 0x000fe200078e0a06 */
[----:B------:R-:W-:Y:S01]  /*5c10*/  ISETP.GE.AND P5, PT, R15, RZ, PT ;  /* 0x000000ff0f00720c */ /* 0x000fe20003fa6270 */
[----:B------:R-:W-:Y:S01]  /*5c20*/  IMAD.MOV R3, RZ, RZ, -R3 ;  /* 0x000000ffff037224 */ /* 0x000fe200078e0a03 */
[----:B------:R-:W-:Y:S01]  /*5c30*/  LOP3.LUT R15, R10, 0x130, RZ, 0xfc, !PT ;  /* 0x000001300a0f7812 */ /* 0x000fe200078efcff */
[----:B------:R-:W-:Y:S01]  /*5c40*/  @!P2 IMAD.MOV R0, RZ, RZ, -R0 ;  /* 0x000000ffff00a224 */ /* 0x000fe200078e0a00 */
[----:B------:R-:W-:Y:S01]  /*5c50*/  ISETP.GE.AND P2, PT, R5, RZ, PT ;  /* 0x000000ff0500720c */ /* 0x000fe20003f46270 */
[----:B------:R-:W-:Y:S01]  /*5c60*/  IMAD.MOV R7, RZ, RZ, -R7 ;  /* 0x000000ffff077224 */ /* 0x000fe200078e0a07 */
[----:B------:R-:W-:Y:S01]  /*5c70*/  IABS R13, R15 ;  /* 0x0000000f000d7213 */ /* 0x000fe20000000000 */
[----:B------:R-:W-:Y:S01]  /*5c80*/  @!P0 IMAD.IADD R12, R12, 0x1, -R6 ;  /* 0x000000010c0c8824 */ /* 0x000fe200078e0a06 */
[----:B------:R0:W-:Y:S01]  /*5c90*/  STL [R1+0x3b4], R0 ;  /* 0x0003b40001007387 */ /* 0x0001e20000100800 */
[----:B------:R-:W-:Y:S01]  /*5ca0*/  IMAD R5, R6, R3, R18 ;  /* 0x0000000306057224 */ /* 0x000fe200078e0212 */
[----:B------:R-:W-:Y:S01]  /*5cb0*/  LOP3.LUT R3, R10, 0x12e, RZ, 0xfc, !PT ;  /* 0x0000012e0a037812 */ /* 0x000fe200078efcff */
[----:B-1----:R-:W-:Y:S01]  /*5cc0*/  IMAD.MOV.U32 R9, RZ, RZ, R11 ;  /* 0x000000ffff097224 */ /* 0x002fe200078e000b */
[----:B------:R-:W-:Y:S01]  /*5cd0*/  ISETP.GE.AND P0, PT, R16, RZ, PT ;  /* 0x000000ff1000720c */ /* 0x000fe20003f06270 */
[C---:B------:R-:W-:Y:S01]  /*5ce0*/  IMAD R7, R6.reuse, R7, R17 ;  /* 0x0000000706077224 */ /* 0x040fe200078e0211 */
[----:B------:R-:W-:Y:S01]  /*5cf0*/  IABS R11, R3 ;  /* 0x00000003000b7213 */ /* 0x000fe20000000000 */
[----:B------:R-:W-:Y:S01]  /*5d00*/  @!P4 IMAD.MOV R9, RZ, RZ, -R9 ;  /* 0x000000ffff09c224 */ /* 0x000fe200078e0a09 */
[----:B------:R-:W-:Y:S01]  /*5d10*/  ISETP.GT.U32.AND P4, PT, R6, R5, PT ;  /* 0x000000050600720c */ /* 0x000fe20003f84070 */
[----:B------:R-:W-:Y:S01]  /*5d20*/  @!P3 IMAD.IADD R21, R21, 0x1, -R6 ;  /* 0x000000011515b824 */ /* 0x000fe200078e0a06 */
[----:B------:R-:W-:Y:S01]  /*5d30*/  LOP3.LUT R17, R10, 0x128, RZ, 0xfc, !PT ;  /* 0x000001280a117812 */ /* 0x000fe200078efcff */
[----:B0-----:R-:W-:Y:S01]  /*5d40*/  IMAD.MOV.U32 R0, RZ, RZ, R12 ;  /* 0x000000ffff007224 */ /* 0x001fe200078e000c */
[----:B------:R-:W-:Y:S01]  /*5d50*/  STL [R1+0x3b0], R9 ;  /* 0x0003b00901007387 */ /* 0x000fe20000100800 */
[----:B------:R-:W-:Y:S01]  /*5d60*/  @!P1 IMAD.IADD R4, R4, 0x1, -R6 ;  /* 0x0000000104049824 */ /* 0x000fe200078e0a06 */
[C---:B------:R-:W-:Y:S01]  /*5d70*/  ISETP.GT.U32.AND P3, PT, R6.reuse, R21, PT ;  /* 0x000000150600720c */ /* 0x040fe20003f64070 */
[----:B------:R-:W-:Y:S01]  /*5d80*/  @!P6 IMAD.MOV R0, RZ, RZ, -R0 ;  /* 0x000000ffff00e224 */ /* 0x000fe200078e0a00 */
[C---:B------:R-:W-:Y:S01]  /*5d90*/  ISETP.GT.U32.AND P6, PT, R6.reuse, R7, PT ;  /* 0x000000070600720c */ /* 0x040fe20003fc4070 */
[----:B------:R-:W-:Y:S01]  /*5da0*/  IMAD.MOV.U32 R12, RZ, RZ, R13 ;  /* 0x000000ffff0c7224 */ /* 0x000fe200078e000d */
[----:B------:R-:W-:-:S02]  /*5db0*/  ISETP.GT.U32.AND P1, PT, R6, R4, PT ;  /* 0x000000040600720c */ /* 0x000fc40003f24070 */
[----:B------:R0:W-:Y:S01]  /*5dc0*/  STL [R1+0x3ac], R0 ;  /* 0x0003ac0001007387 */ /* 0x0001e20000100800 */
[--C-:B------:R-:W-:Y:S01]  /*5dd0*/  @!P4 IMAD.IADD R5, R5, 0x1, -R6.reuse ;  /* 0x000000010505c824 */ /* 0x100fe200078e0a06 */
[----:B------:R-:W-:Y:S01]  /*5de0*/  LOP3.LUT R13, R10, 0x12c, RZ, 0xfc, !PT ;  /* 0x0000012c0a0d7812 */ /* 0x000fe200078efcff */
[----:B------:R-:W-:Y:S01]  /*5df0*/  IMAD.HI.U32 R16, R2, R12, RZ ;  /* 0x0000000c02107227 */ /* 0x000fe200078e00ff */
[----:B------:R-:W-:Y:S02]  /*5e00*/  IABS R18, R17 ;  /* 0x0000001100127213 */ /* 0x000fe40000000000 */
[----:B------:R-:W-:Y:S01]  /*5e10*/  ISETP.GT.U32.AND P4, PT, R6, R5, PT ;  /* 0x000000050600720c */ /* 0x000fe20003f84070 */
[--C-:B------:R-:W-:Y:S01]  /*5e20*/  @!P3 IMAD.IADD R21, R21, 0x1, -R6.reuse ;  /* 0x000000011515b824 */ /* 0x100fe200078e0a06 */
[----:B------:R-:W-:Y:S01]  /*5e30*/  ISETP.GE.AND P3, PT, R15, RZ, PT ;  /* 0x000000ff0f00720c */ /* 0x000fe20003f66270 */
[--C-:B------:R-:W-:Y:S02]  /*5e40*/  @!P6 IMAD.IADD R7, R7, 0x1, -R6.reuse ;  /* 0x000000010707e824 */ /* 0x100fe400078e0a06 */
[----:B------:R-:W-:Y:S01]  /*5e50*/  @!P1 IMAD.IADD R4, R4, 0x1, -R6 ;  /* 0x0000000104049824 */ /* 0x000fe200078e0a06 */
[----:B------:R-:W-:Y:S01]  /*5e60*/  ISETP.GE.AND P1, PT, R14, RZ, PT ;  /* 0x000000ff0e00720c */ /* 0x000fe20003f26270 */
[----:B------:R-:W-:Y:S01]  /*5e70*/  IMAD.HI.U32 R15, R2, R11, RZ ;  /* 0x0000000b020f7227 */ /* 0x000fe200078e00ff */
[----:B------:R-:W-:-:S02]  /*5e80*/  ISETP.GT.U32.AND P6, PT, R6, R7, PT ;  /* 0x000000070600720c */ /* 0x000fc40003fc4070 */
[----:B------:R-:W-:Y:S01]  /*5e90*/  IABS R14, R13 ;  /* 0x0000000d000e7213 */ /* 0x000fe20000000000 */
[----:B------:R-:W-:Y:S02]  /*5ea0*/  IMAD.MOV R16, RZ, RZ, -R16 ;  /* 0x000000ffff107224 */ /* 0x000fe400078e0a10 */
[----:B0-----:R-:W-:Y:S02]  /*5eb0*/  IMAD.MOV.U32 R0, RZ, RZ, R4 ;  /* 0x000000ffff007224 */ /* 0x001fe400078e0004 */
[----:B------:R-:W-:Y:S02]  /*5ec0*/  IMAD.MOV R4, RZ, RZ, -R15 ;  /* 0x000000ffff047224 */ /* 0x000fe400078e0a0f */
[----:B------:R-:W-:Y:S01]  /*5ed0*/  IMAD R15, R6, R16, R12 ;  /* 0x00000010060f7224 */ /* 0x000fe200078e020c */
[----:B------:R-:W-:Y:S01]  /*5ee0*/  LOP3.LUT R16, R10, 0x12a, RZ, 0xfc, !PT ;  /* 0x0000012a0a107812 */ /* 0x000fe200078efcff */
[----:B------:R-:W-:Y:S01]  /*5ef0*/  IMAD R4, R6, R4, R11 ;  /* 0x0000000406047224 */ /* 0x000fe200078e020b */
[----:B------:R-:W-:Y:S01]  /*5f00*/  LOP3.LUT R12, R10, 0x124, RZ, 0xfc, !PT ;  /* 0x000001240a0c7812 */ /* 0x000fe200078efcff */
[--C-:B------:R-:W-:Y:S01]  /*5f10*/  @!P4 IMAD.IADD R5, R5, 0x1, -R6.reuse ;  /* 0x000000010505c824 */ /* 0x100fe200078e0a06 */
[C---:B------:R-:W-:Y:S01]  /*5f20*/  ISETP.GT.U32.AND P4, PT, R6.reuse, R15, PT ;  /* 0x0000000f0600720c */ /* 0x040fe20003f84070 */
[----:B------:R-:W-:Y:S01]  /*5f30*/  @!P6 IMAD.IADD R7, R7, 0x1, -R6 ;  /* 0x000000010707e824 */ /* 0x000fe200078e0a06 */
[----:B------:R-:W-:Y:S01]  /*5f40*/  ISETP.GT.U32.AND P6, PT, R6, R4, PT ;  /* 0x000000040600720c */ /* 0x000fe20003fc4070 */
[----:B------:R-:W-:Y:S01]  /*5f50*/  @!P2 IMAD.MOV R0, RZ, RZ, -R0 ;  /* 0x000000ffff00a224 */ /* 0x000fe200078e0a00 */
[----:B------:R-:W-:Y:S01]  /*5f60*/  IABS R19, R16 ;  /* 0x0000001000137213 */ /* 0x000fe20000000000 */
[----:B------:R-:W-:Y:S01]  /*5f70*/  IMAD.HI.U32 R11, R2, R14, RZ ;  /* 0x0000000e020b7227 */ /* 0x000fe200078e00ff */
[----:B------:R-:W-:-:S02]  /*5f80*/  ISETP.GE.AND P2, PT, R3, RZ, PT ;  /* 0x000000ff0300720c */ /* 0x000fc40003f46270 */
[----:B------:R0:W-:Y:S01]  /*5f90*/  STL [R1+0x3b8], R0 ;  /* 0x0003b80001007387 */ /* 0x0001e20000100800 */
[----:B------:R-:W-:Y:S01]  /*5fa0*/  IMAD.MOV R11, RZ, RZ, -R11 ;  /* 0x000000ffff0b7224 */ /* 0x000fe200078e0a0b */
[----:B------:R-:W-:Y:S01]  /*5fb0*/  LOP3.LUT R3, R10, 0x126, RZ, 0xfc, !PT ;  /* 0x000001260a037812 */ /* 0x000fe200078efcff */
[----:B------:R-:W-:-:S04]  /*5fc0*/  IMAD.HI.U32 R22, R2, R19, RZ ;  /* 0x0000001302167227 */ /* 0x000fc800078e00ff */
[--C-:B------:R-:W-:Y:S02]  /*5fd0*/  @!P4 IMAD.IADD R15, R15, 0x1, -R6.reuse ;  /* 0x000000010f0fc824 */ /* 0x100fe400078e0a06 */
[----:B------:R-:W-:Y:S02]  /*5fe0*/  @!P6 IMAD.IADD R4, R4, 0x1, -R6 ;  /* 0x000000010404e824 */ /* 0x000fe400078e0a06 */
[----:B0-----:R-:W-:Y:S01]  /*5ff0*/  IMAD.MOV.U32 R0, RZ, RZ, R21 ;  /* 0x000000ffff007224 */ /* 0x001fe200078e0015 */
[C---:B------:R-:W-:Y:S01]  /*6000*/  ISETP.GT.U32.AND P6, PT, R6.reuse, R15, PT ;  /* 0x0000000f0600720c */ /* 0x040fe20003fc4070 */
[C---:B------:R-:W-:Y:S01]  /*6010*/  IMAD R14, R6.reuse, R11, R14 ;  /* 0x0000000b060e7224 */ /* 0x040fe200078e020e */
[----:B------:R-:W-:Y:S01]  /*6020*/  IABS R11, R3 ;  /* 0x00000003000b7213 */ /* 0x000fe20000000000 */
[----:B------:R-:W-:Y:S01]  /*6030*/  @!P5 IMAD.MOV R0, RZ, RZ, -R0 ;  /* 0x000000ffff00d224 */ /* 0x000fe200078e0a00 */
[----:B------:R-:W-:Y:S01]  /*6040*/  ISETP.GE.AND P5, PT, R13, RZ, PT ;  /* 0x000000ff0d00720c */ /* 0x000fe20003fa6270 */
[----:B------:R-:W-:Y:S01]  /*6050*/  IMAD.MOV R22, RZ, RZ, -R22 ;  /* 0x000000ffff167224 */ /* 0x000fe200078e0a16 */
[----:B------:R-:W-:Y:S01]  /*6060*/  ISETP.GT.U32.AND P4, PT, R6, R14, PT ;  /* 0x0000000e0600720c */ /* 0x000fe20003f84070 */
[----:B------:R-:W-:Y:S01]  /*6070*/  IMAD.HI.U32 R20, R2, R18, RZ ;  /* 0x0000001202147227 */ /* 0x000fe200078e00ff */
[----:B------:R0:W-:Y:S03]  /*6080*/  STL [R1+0x3a8], R0 ;  /* 0x0003a80001007387 */ /* 0x0001e60000100800 */
[----:B------:R-:W-:Y:S01]  /*6090*/  IMAD R13, R6, R22, R19 ;  /* 0x00000016060d7224 */ /* 0x000fe200078e0213 */
[----:B------:R-:W-:Y:S01]  /*60a0*/  IABS R19, R12 ;  /* 0x0000000c00137213 */ /* 0x000fe20000000000 */
[----:B------:R-:W-:-:S02]  /*60b0*/  IMAD.MOV.U32 R21, RZ, RZ, R11 ;  /* 0x000000ffff157224 */ /* 0x000fc400078e000b */
[----:B------:R-:W-:Y:S02]  /*60c0*/  IMAD.MOV R20, RZ, RZ, -R20 ;  /* 0x000000ffff147224 */ /* 0x000fe400078e0a14 */
[----:B------:R-:W-:Y:S01]  /*60d0*/  @!P6 IMAD.IADD R15, R15, 0x1, -R6 ;  /* 0x000000010f0fe824 */ /* 0x000fe200078e0a06 */
[----:B------:R-:W-:Y:S01]  /*60e0*/  ISETP.GT.U32.AND P6, PT, R6, R13, PT ;  /* 0x0000000d0600720c */ /* 0x000fe20003fc4070 */
[----:B0-----:R-:W-:Y:S02]  /*60f0*/  IMAD.MOV.U32 R0, RZ, RZ, R5 ;  /* 0x000000ffff007224 */ /* 0x001fe400078e0005 */
[----:B------:R-:W-:-:S04]  /*6100*/  IMAD.HI.U32 R5, R2, R21, RZ ;  /* 0x0000001502057227 */ /* 0x000fc800078e00ff */
[----:B------:R-:W-:Y:S01]  /*6110*/  @!P0 IMAD.MOV R0, RZ, RZ, -R0 ;  /* 0x000000ffff008224 */ /* 0x000fe200078e0a00 */
[C---:B------:R-:W-:Y:S01]  /*6120*/  ISETP.GT.U32.AND P0, PT, R6.reuse, R4, PT ;  /* 0x000000040600720c */ /* 0x040fe20003f04070 */
[----:B------:R-:W-:Y:S02]  /*6130*/  IMAD R11, R6, R20, R18 ;  /* 0x00000014060b7224 */ /* 0x000fe400078e0212 */
[----:B------:R-:W-:Y:S01]  /*6140*/  IMAD.MOV.U32 R9, RZ, RZ, R7 ;  /* 0x000000ffff097224 */ /* 0x000fe200078e0007 */
[----:B------:R0:W-:Y:S01]  /*6150*/  STL [R1+0x3a4], R0 ;  /* 0x0003a40001007387 */ /* 0x0001e20000100800 */
[----:B------:R-:W-:Y:S02]  /*6160*/  IMAD.MOV R5, RZ, RZ, -R5 ;  /* 0x000000ffff057224 */ /* 0x000fe400078e0a05 */
[--C-:B------:R-:W-:Y:S02]  /*6170*/  @!P4 IMAD.IADD R14, R14, 0x1, -R6.reuse ;  /* 0x000000010e0ec824 */ /* 0x100fe400078e0a06 */
[----:B------:R-:W-:Y:S01]  /*6180*/  @!P1 IMAD.MOV R9, RZ, RZ, -R9 ;  /* 0x000000ffff099224 */ /* 0x000fe200078e0a09 */
[----:B------:R-:W-:Y:S01]  /*6190*/  ISETP.GE.AND P1, PT, R16, RZ, PT ;  /* 0x000000ff1000720c */ /* 0x000fe20003f26270 */
[C---:B------:R-:W-:Y:S01]  /*61a0*/  IMAD R16, R6.reuse, R5, R21 ;  /* 0x0000000506107224 */ /* 0x040fe200078e0215 */
[C---:B------:R-:W-:Y:S01]  /*61b0*/  ISETP.GT.U32.AND P4, PT, R6.reuse, R14, PT ;  /* 0x0000000e0600720c */ /* 0x040fe20003f84070 */
[----:B------:R-:W-:Y:S01]  /*61c0*/  @!P6 IMAD.IADD R13, R13, 0x1, -R6 ;  /* 0x000000010d0de824 */ /* 0x000fe200078e0a06 */
[----:B------:R1:W-:Y:S01]  /*61d0*/  STL [R1+0x3a0], R9 ;  /* 0x0003a00901007387 */ /* 0x0003e20000100800 */
[----:B0-----:R-:W-:Y:S01]  /*61e0*/  IMAD.MOV.U32 R0, RZ, RZ, R15 ;  /* 0x000000ffff007224 */ /* 0x001fe200078e000f */
[----:B------:R-:W-:Y:S01]  /*61f0*/  ISETP.GT.U32.AND P6, PT, R6, R16, PT ;  /* 0x000000100600720c */ /* 0x000fe20003fc4070 */
[----:B------:R-:W-:Y:S01]  /*6200*/  IMAD.HI.U32 R7, R2, R19, RZ ;  /* 0x0000001302077227 */ /* 0x000fe200078e00ff */
[----:B------:R-:W-:-:S02]  /*6210*/  LOP3.LUT R5, R10, 0x122, RZ, 0xfc, !PT ;  /* 0x000001220a057812 */ /* 0x000fc400078efcff */
[----:B------:R-:W-:Y:S01]  /*6220*/  LOP3.LUT R15, R10, 0x120, RZ, 0xfc, !PT ;  /* 0x000001200a0f7812 */ /* 0x000fe200078efcff */
[----:B------:R-:W-:Y:S01]  /*6230*/  @!P3 IMAD.MOV R0, RZ, RZ, -R0 ;  /* 0x000000ffff00b224 */ /* 0x000fe200078e0a00 */
[----:B------:R-:W-:Y:S01]  /*6240*/  ISETP.GT.U32.AND P3, PT, R6, R11, PT ;  /* 0x0000000b0600720c */ /* 0x000fe20003f64070 */
[--C-:B------:R-:W-:Y:S01]  /*6250*/  @!P0 IMAD.IADD R4, R4, 0x1, -R6.reuse ;  /* 0x0000000104048824 */ /* 0x100fe200078e0a06 */
[----:B------:R-:W-:Y:S01]  /*6260*/  ISETP.GE.AND P0, PT, R17, RZ, PT ;  /* 0x000000ff1100720c */ /* 0x000fe20003f06270 */
[----:B------:R-:W-:Y:S01]  /*6270*/  IMAD.MOV R7, RZ, RZ, -R7 ;  /* 0x000000ffff077224 */ /* 0x000fe200078e0a07 */
[----:B------:R0:W-:Y:S01]  /*6280*/  STL [R1+0x39c], R0 ;  /* 0x00039c0001007387 */ /* 0x0001e20000100800 */
[--C-:B------:R-:W-:Y:S01]  /*6290*/  @!P4 IMAD.IADD R14, R14, 0x1, -R6.reuse ;  /* 0x000000010e0ec824 */ /* 0x100fe200078e0a06 */
[----:B------:R-:W-:Y:S01]  /*62a0*/  ISETP.GE.AND P4, PT, R3, RZ, PT ;  /* 0x000000ff0300720c */ /* 0x000fe20003f86270 */
[----:B------:R-:W-:Y:S01]  /*62b0*/  IMAD R3, R6, R7, R19 ;  /* 0x0000000706037224 */ /* 0x000fe200078e0213 */
[----:B------:R-:W-:Y:S01]  /*62c0*/  IABS R19, R5 ;  /* 0x0000000500137213 */ /* 0x000fe20000000000 */
[----:B------:R-:W-:Y:S01]  /*62d0*/  @!P6 IMAD.IADD R16, R16, 0x1, -R6 ;  /* 0x000000011010e824 */ /* 0x000fe200078e0a06 */
[----:B------:R-:W-:Y:S01]  /*62e0*/  LOP3.LUT R17, R10, 0x11e, RZ, 0xfc, !PT ;  /* 0x0000011e0a117812 */ /* 0x000fe200078efcff */
[----:B-1----:R-:W-:Y:S01]  /*62f0*/  IMAD.MOV.U32 R9, RZ, RZ, R14 ;  /* 0x000000ffff097224 */ /* 0x002fe200078e000e */
[----:B------:R-:W-:Y:S01]  /*6300*/  IABS R20, R15 ;  /* 0x0000000f00147213 */ /* 0x000fe20000000000 */
[----:B------:R-:W-:Y:S01]  /*6310*/  @!P3 IMAD.IADD R11, R11, 0x1, -R6 ;  /* 0x000000010b0bb824 */ /* 0x000fe200078e0a06 */
[----:B------:R-:W-:Y:S01]  /*6320*/  ISETP.GT.U32.AND P6, PT, R6, R16, PT ;  /* 0x000000100600720c */ /* 0x000fe20003fc4070 */
[----:B0-----:R-:W-:Y:S01]  /*6330*/  IMAD.MOV.U32 R0, RZ, RZ, R4 ;  /* 0x000000ffff007224 */ /* 0x001fe200078e0004 */
[----:B------:R-:W-:Y:S01]  /*6340*/  IABS R4, R17 ;  /* 0x0000001100047213 */ /* 0x000fe20000000000 */
[----:B------:R-:W-:Y:S01]  /*6350*/  IMAD.HI.U32 R21, R2, R19, RZ ;  /* 0x0000001302157227 */ /* 0x000fe200078e00ff */
[----:B------:R-:W-:-:S02]  /*6360*/  ISETP.GT.U32.AND P3, PT, R6, R11, PT ;  /* 0x0000000b0600720c */ /* 0x000fc40003f64070 */
[----:B------:R-:W-:Y:S01]  /*6370*/  LOP3.LUT R7, R10, 0x11c, RZ, 0xfc, !PT ;  /* 0x0000011c0a077812 */ /* 0x000fe200078efcff */
[----:B------:R-:W-:Y:S01]  /*6380*/  @!P2 IMAD.MOV R0, RZ, RZ, -R0 ;  /* 0x000000ffff00a224 */ /* 0x000fe200078e0a00 */
[----:B------:R-:W-:Y:S01]  /*6390*/  ISETP.GT.U32.AND P2, PT, R6, R13, PT ;  /* 0x0000000d0600720c */ /* 0x000fe20003f44070 */
[----:B------:R-:W-:Y:S01]  /*63a0*/  IMAD.MOV R21, RZ, RZ, -R21 ;  /* 0x000000ffff157224 */ /* 0x000fe200078e0a15 */
[----:B------:R-:W-:Y:S01]  /*63b0*/  IABS R18, R7 ;  /* 0x0000000700127213 */ /* 0x000fe20000000000 */
[----:B------:R-:W-:Y:S01]  /*63c0*/  @!P5 IMAD.MOV R9, RZ, RZ, -R9 ;  /* 0x000000ffff09d224 */ /* 0x000fe200078e0a09 */
[----:B------:R0:W-:Y:S01]  /*63d0*/  STL [R1+0x398], R0 ;  /* 0x0003980001007387 */ /* 0x0001e20000100800 */
[--C-:B------:R-:W-:Y:S02]  /*63e0*/  @!P6 IMAD.IADD R16, R16, 0x1, -R6.reuse ;  /* 0x000000011010e824 */ /* 0x100fe400078e0a06 */
[----:B------:R-:W-:Y:S01]  /*63f0*/  IMAD.HI.U32 R22, R2, R4, RZ ;  /* 0x0000000402167227 */ /* 0x000fe200078e00ff */
[----:B------:R1:W-:Y:S03]  /*6400*/  STL [R1+0x394], R9 ;  /* 0x0003940901007387 */ /* 0x0003e60000100800 */
[--C-:B------:R-:W-:Y:S01]  /*6410*/  @!P3 IMAD.IADD R11, R11, 0x1, -R6.reuse ;  /* 0x000000010b0bb824 */ /* 0x100fe200078e0a06 */
[----:B------:R-:W-:Y:S01]  /*6420*/  ISETP.GE.AND P3, PT, R12, RZ, PT ;  /* 0x000000ff0c00720c */ /* 0x000fe20003f66270 */
[----:B------:R-:W-:Y:S01]  /*6430*/  @!P2 IMAD.IADD R13, R13, 0x1, -R6 ;  /* 0x000000010d0da824 */ /* 0x000fe200078e0a06 */
[C---:B------:R-:W-:Y:S01]  /*6440*/  ISETP.GT.U32.AND P2, PT, R6.reuse, R3, PT ;  /* 0x000000030600720c */ /* 0x040fe20003f44070 */
[----:B------:R-:W-:-:S02]  /*6450*/  IMAD R12, R6, R21, R19 ;  /* 0x00000015060c7224 */ /* 0x000fc400078e0213 */
[----:B------:R-:W-:-:S03]  /*6460*/  IMAD.HI.U32 R19, R2, R20, RZ ;  /* 0x0000001402137227 */ /* 0x000fc600078e00ff */
[C---:B------:R-:W-:Y:S01]  /*6470*/  ISETP.GT.U32.AND P6, PT, R6.reuse, R12, PT ;  /* 0x0000000c0600720c */ /* 0x040fe20003fc4070 */
[----:B0-----:R-:W-:Y:S02]  /*6480*/  IMAD.MOV.U32 R0, RZ, RZ, R13 ;  /* 0x000000ffff007224 */ /* 0x001fe400078e000d */
[----:B------:R-:W-:Y:S02]  /*6490*/  IMAD.MOV R19, RZ, RZ, -R19 ;  /* 0x000000ffff137224 */ /* 0x000fe400078e0a13 */
[----:B------:R-:W-:Y:S02]  /*64a0*/  @!P1 IMAD.MOV R0, RZ, RZ, -R0 ;  /* 0x000000ffff009224 */ /* 0x000fe400078e0a00 */
[----:B------:R-:W-:Y:S01]  /*64b0*/  @!P2 IMAD.IADD R3, R3, 0x1, -R6 ;  /* 0x000000010303a824 */ /* 0x000fe200078e0a06 */
[----:B------:R-:W-:Y:S01]  /*64c0*/  ISETP.GE.AND P2, PT, R5, RZ, PT ;  /* 0x000000ff0500720c */ /* 0x000fe20003f46270 */
[----:B------:R-:W-:Y:S01]  /*64d0*/  IMAD.MOV R22, RZ, RZ, -R22 ;  /* 0x000000ffff167224 */ /* 0x000fe200078e0a16 */
[----:B------:R0:W-:Y:S01]  /*64e0*/  STL [R1+0x390], R0 ;  /* 0x0003900001007387 */ /* 0x0001e20000100800 */
[----:B------:R-:W-:Y:S01]  /*64f0*/  IMAD R19, R6, R19, R20 ;  /* 0x0000001306137224 */ /* 0x000fe200078e0214 */
[----:B------:R-:W-:Y:S01]  /*6500*/  LOP3.LUT R5, R10, 0x11a, RZ, 0xfc, !PT ;  /* 0x0000011a0a057812 */ /* 0x000fe200078efcff */
[----:B------:R-:W-:Y:S01]  /*6510*/  @!P6 IMAD.IADD R12, R12, 0x1, -R6 ;  /* 0x000000010c0ce824 */ /* 0x000fe200078e0a06 */
[C---:B------:R-:W-:Y:S01]  /*6520*/  ISETP.GT.U32.AND P6, PT, R6.reuse, R3, PT ;  /* 0x000000030600720c */ /* 0x040fe20003fc4070 */
[----:B-1----:R-:W-:Y:S01]  /*6530*/  IMAD.MOV.U32 R9, RZ, RZ, R11 ;  /* 0x000000ffff097224 */ /* 0x002fe200078e000b */
[----:B------:R-:W-:Y:S01]  /*6540*/  ISETP.GT.U32.AND P5, PT, R6, R19, PT ;  /* 0x000000130600720c */ /* 0x000fe20003fa4070 */
[----:B------:R-:W-:Y:S01]  /*6550*/  IMAD.HI.U32 R21, R2, R18, RZ ;  /* 0x0000001202157227 */ /* 0x000fe200078e00ff */
[----:B------:R-:W-:-:S02]  /*6560*/  ISETP.GT.U32.AND P1, PT, R6, R12, PT ;  /* 0x0000000c0600720c */ /* 0x000fc40003f24070 */
[----:B------:R-:W-:Y:S01]  /*6570*/  IABS R14, R5 ;  /* 0x00000005000e7213 */ /* 0x000fe20000000000 */
[----:B0-----:R-:W-:Y:S02]  /*6580*/  IMAD.MOV.U32 R0, RZ, RZ, R16 ;  /* 0x000000ffff007224 */ /* 0x001fe400078e0010 */
[C---:B------:R-:W-:Y:S02]  /*6590*/  IMAD R4, R6.reuse, R22, R4 ;  /* 0x0000001606047224 */ /* 0x040fe400078e0204 */
[----:B------:R-:W-:Y:S02]  /*65a0*/  @!P0 IMAD.MOV R9, RZ, RZ, -R9 ;  /* 0x000000ffff098224 */ /* 0x000fe400078e0a09 */
[----:B------:R-:W-:Y:S01]  /*65b0*/  @!P4 IMAD.MOV R0, RZ, RZ, -R0 ;  /* 0x000000ffff00c224 */ /* 0x000fe200078e0a00 */
[C---:B------:R-:W-:Y:S01]  /*65c0*/  ISETP.GT.U32.AND P0, PT, R6.reuse, R4, PT ;  /* 0x000000040600720c */ /* 0x040fe20003f04070 */
[----:B------:R-:W-:Y:S01]  /*65d0*/  IMAD.MOV R21, RZ, RZ, -R21 ;  /* 0x000000ffff157224 */ /* 0x000fe200078e0a15 */
[----:B------:R-:W-:Y:S01]  /*65e0*/  STL [R1+0x364], R9 ;  /* 0x0003640901007387 */ /* 0x000fe20000100800 */
[----:B------:R-:W-:Y:S01]  /*65f0*/  @!P6 IMAD.IADD R3, R3, 0x1, -R6 ;  /* 0x000000010303e824 */ /* 0x000fe200078e0a06 */
[----:B------:R-:W-:Y:S01]  /*6600*/  ISETP.GE.AND P4, PT, R15, RZ, PT ;  /* 0x000000ff0f00720c */ /* 0x000fe20003f86270 */
[----:B------:R-:W-:Y:S01]  /*6610*/  IMAD R21, R6, R21, R18 ;  /* 0x0000001506157224 */ /* 0x000fe200078e0212 */
[----:B------:R0:W-:Y:S01]  /*6620*/  STL [R1+0x360], R0 ;  /* 0x0003600001007387 */ /* 0x0001e20000100800 */
[----:B------:R-:W-:Y:S01]  /*6630*/  IMAD.HI.U32 R11, R2, R14, RZ ;  /* 0x0000000e020b7227 */ /* 0x000fe200078e00ff */
[----:B------:R-:W-:-:S02]  /*6640*/  LOP3.LUT R18, R10, 0x118, RZ, 0xfc, !PT ;  /* 0x000001180a127812 */ /* 0x000fc400078efcff */
[----:B------:R-:W-:Y:S01]  /*6650*/  ISETP.GT.U32.AND P6, PT, R6, R21, PT ;  /* 0x000000150600720c */ /* 0x000fe20003fc4070 */
[----:B------:R-:W-:Y:S01]  /*6660*/  IMAD.MOV R11, RZ, RZ, -R11 ;  /* 0x000000ffff0b7224 */ /* 0x000fe200078e0a0b */
[----:B------:R-:W-:Y:S01]  /*6670*/  IABS R13, R18 ;  /* 0x00000012000d7213 */ /* 0x000fe20000000000 */
[--C-:B------:R-:W-:Y:S01]  /*6680*/  @!P1 IMAD.IADD R12, R12, 0x1, -R6.reuse ;  /* 0x000000010c0c9824 */ /* 0x100fe200078e0a06 */
[----:B------:R-:W-:Y:S01]  /*6690*/  ISETP.GE.AND P1, PT, R17, RZ, PT ;  /* 0x000000ff1100720c */ /* 0x000fe20003f26270 */
[----:B------:R-:W-:Y:S01]  /*66a0*/  @!P5 IMAD.IADD R19, R19, 0x1, -R6 ;  /* 0x000000011313d824 */ /* 0x000fe200078e0a06 */
[----:B------:R-:W-:Y:S01]  /*66b0*/  ISETP.GE.AND P5, PT, R7, RZ, PT ;  /* 0x000000ff0700720c */ /* 0x000fe20003fa6270 */
[----:B0-----:R-:W-:Y:S01]  /*66c0*/  IMAD.MOV.U32 R0, RZ, RZ, R3 ;  /* 0x000000ffff007224 */ /* 0x001fe200078e0003 */
[----:B------:R-:W-:Y:S01]  /*66d0*/  LOP3.LUT R3, R10, 0x116, RZ, 0xfc, !PT ;  /* 0x000001160a037812 */ /* 0x000fe200078efcff */
[----:B------:R-:W-:Y:S02]  /*66e0*/  IMAD R14, R6, R11, R14 ;  /* 0x0000000b060e7224 */ /* 0x000fe400078e020e */
[----:B------:R-:W-:Y:S01]  /*66f0*/  @!P3 IMAD.MOV R0, RZ, RZ, -R0 ;  /* 0x000000ffff00b224 */ /* 0x000fe200078e0a00 */
[----:B------:R-:W-:Y:S01]  /*6700*/  IABS R11, R3 ;  /* 0x00000003000b7213 */ /* 0x000fe20000000000 */
[--C-:B------:R-:W-:Y:S01]  /*6710*/  @!P0 IMAD.IADD R4, R4, 0x1, -R6.reuse ;  /* 0x0000000104048824 */ /* 0x100fe200078e0a06 */
[----:B------:R-:W-:Y:S01]  /*6720*/  ISETP.GT.U32.AND P0, PT, R6, R19, PT ;  /* 0x000000130600720c */ /* 0x000fe20003f04070 */
[----:B------:R-:W-:Y:S01]  /*6730*/  IMAD.HI.U32 R7, R2, R13, RZ ;  /* 0x0000000d02077227 */ /* 0x000fe200078e00ff */
[----:B------:R0:W-:Y:S03]  /*6740*/  STL [R1+0x35c], R0 ;  /* 0x00035c0001007387 */ /* 0x0001e60000100800 */
[----:B------:R-:W-:Y:S01]  /*6750*/  @!P6 IMAD.IADD R21, R21, 0x1, -R6 ;  /* 0x000000011515e824 */ /* 0x000fe200078e0a06 */
[----:B------:R-:W-:Y:S01]  /*6760*/  ISETP.GT.U32.AND P6, PT, R6, R4, PT ;  /* 0x000000040600720c */ /* 0x000fe20003fc4070 */
[----:B------:R-:W-:-:S02]  /*6770*/  IMAD.MOV R7, RZ, RZ, -R7 ;  /* 0x000000ffff077224 */ /* 0x000fc400078e0a07 */
[----:B------:R-:W-:Y:S01]  /*6780*/  IMAD.HI.U32 R16, R2, R11, RZ ;  /* 0x0000000b02107227 */ /* 0x000fe200078e00ff */
[----:B------:R-:W-:-:S03]  /*6790*/  ISETP.GT.U32.AND P3, PT, R6, R21, PT ;  /* 0x000000150600720c */ /* 0x000fc60003f64070 */
[----:B0-----:R-:W-:Y:S01]  /*67a0*/  IMAD.MOV.U32 R0, RZ, RZ, R12 ;  /* 0x000000ffff007224 */ /* 0x001fe200078e000c */
        /* <DEDUP_REMOVED lines=8> */
[----:B------:R0:W-:Y:S01]  /*6830*/  STL [R1+0x358], R0 ;  /* 0x0003580001007387 */ /* 0x0001e20000100800 */
[----:B------:R-:W-:Y:S01]  /*6840*/  IABS R5, R7 ;  /* 0x0000000700057213 */ /* 0x000fe20000000000 */
[----:B------:R-:W-:Y:S01]  /*6850*/  IMAD.MOV R16, RZ, RZ, -R16 ;  /* 0x000000ffff107224 */ /* 0x000fe200078e0a10 */
[----:B------:R-:W-:Y:S01]  /*6860*/  ISETP.GT.U32.AND P6, PT, R6, R13, PT ;  /* 0x0000000d0600720c */ /* 0x000fe20003fc4070 */
[----:B------:R-:W-:-:S02]  /*6870*/  IMAD.MOV.U32 R9, RZ, RZ, R4 ;  /* 0x000000ffff097224 */ /* 0x000fc400078e0004 */
[----:B------:R-:W-:-:S04]  /*6880*/  IMAD.HI.U32 R15, R2, R5, RZ ;  /* 0x00000005020f7227 */ /* 0x000fc800078e00ff */
[----:B------:R-:W-:Y:S01]  /*6890*/  @!P2 IMAD.IADD R14, R14, 0x1, -R6 ;  /* 0x000000010e0ea824 */ /* 0x000fe200078e0a06 */
[----:B------:R-:W-:Y:S01]  /*68a0*/  ISETP.GE.AND P2, PT, R3, RZ, PT ;  /* 0x000000ff0300720c */ /* 0x000fe20003f46270 */
[----:B0-----:R-:W-:Y:S01]  /*68b0*/  IMAD.MOV.U32 R0, RZ, RZ, R19 ;  /* 0x000000ffff007224 */ /* 0x001fe200078e0013 */
[----:B------:R-:W-:Y:S01]  /*68c0*/  IABS R3, R12 ;  /* 0x0000000c00037213 */ /* 0x000fe20000000000 */
[----:B------:R-:W-:Y:S01]  /*68d0*/  IMAD.MOV R15, RZ, RZ, -R15 ;  /* 0x000000ffff0f7224 */ /* 0x000fe200078e0a0f */
[----:B------:R-:W-:Y:S01]  /*68e0*/  LOP3.LUT R19, R10, 0x106, RZ, 0xfc, !PT ;  /* 0x000001060a137812 */ /* 0x000fe200078efcff */
[----:B------:R-:W-:Y:S01]  /*68f0*/  @!P4 IMAD.MOV R0, RZ, RZ, -R0 ;  /* 0x000000ffff00c224 */ /* 0x000fe200078e0a00 */
[C---:B------:R-:W-:Y:S01]  /*6900*/  ISETP.GT.U32.AND P4, PT, R6.reuse, R14, PT ;  /* 0x0000000e0600720c */ /* 0x040fe20003f84070 */
[C---:B------:R-:W-:Y:S01]  /*6910*/  IMAD R11, R6.reuse, R16, R11 ;  /* 0x00000010060b7224 */ /* 0x040fe200078e020b */
[----:B------:R-:W-:Y:S01]  /*6920*/  IABS R17, R19 ;  /* 0x0000001300117213 */ /* 0x000fe20000000000 */
[----:B------:R-:W-:Y:S01]  /*6930*/  IMAD R4, R6, R15, R5 ;  /* 0x0000000f06047224 */ /* 0x000fe200078e0205 */
[----:B------:R-:W-:Y:S01]  /*6940*/  STL [R1+0x354], R0 ;  /* 0x0003540001007387 */ /* 0x000fe20000100800 */
[----:B------:R-:W-:Y:S01]  /*6950*/  IMAD.HI.U32 R5, R2, R3, RZ ;  /* 0x0000000302057227 */ /* 0x000fe200078e00ff */
[----:B------:R-:W-:-:S03]  /*6960*/  LOP3.LUT R15, R10, 0x10c, RZ, 0xfc, !PT ;  /* 0x0000010c0a0f7812 */ /* 0x000fc600078efcff */
[----:B------:R-:W-:Y:S01]  /*6970*/  @!P1 IMAD.MOV R9, RZ, RZ, -R9 ;  /* 0x000000ffff099224 */ /* 0x000fe200078e0a09 */
[----:B------:R-:W-:Y:S01]  /*6980*/  ISETP.GT.U32.AND P1, PT, R6, R11, PT ;  /* 0x0000000b0600720c */ /* 0x000fe20003f24070 */
[--C-:B------:R-:W-:Y:S02]  /*6990*/  @!P6 IMAD.IADD R13, R13, 0x1, -R6.reuse ;  /* 0x000000010d0de824 */ /* 0x100fe400078e0a06 */
[----:B------:R-:W-:Y:S01]  /*69a0*/  IMAD.MOV R5, RZ, RZ, -R5 ;  /* 0x000000ffff057224 */ /* 0x000fe200078e0a05 */
[----:B------:R0:W-:Y:S01]  /*69b0*/  STL [R1+0x344], R9 ;  /* 0x0003440901007387 */ /* 0x0001e20000100800 */
[--C-:B------:R-:W-:Y:S01]  /*69c0*/  @!P4 IMAD.IADD R14, R14, 0x1, -R6.reuse ;  /* 0x000000010e0ec824 */ /* 0x100fe200078e0a06 */
[C---:B------:R-:W-:Y:S01]  /*69d0*/  ISETP.GT.U32.AND P6, PT, R6.reuse, R13, PT ;  /* 0x0000000d0600720c */ /* 0x040fe20003fc4070 */
[C---:B------:R-:W-:Y:S01]  /*69e0*/  IMAD R5, R6.reuse, R5, R3 ;  /* 0x0000000506057224 */ /* 0x040fe200078e0203 */
[----:B------:R-:W-:Y:S01]  /*69f0*/  ISETP.GT.U32.AND P4, PT, R6, R4, PT ;  /* 0x000000040600720c */ /* 0x000fe20003f84070 */
[----:B------:R-:W-:Y:S01]  /*6a00*/  @!P3 IMAD.IADD R21, R21, 0x1, -R6 ;  /* 0x000000011515b824 */ /* 0x000fe200078e0a06 */
[----:B------:R-:W-:-:S02]  /*6a10*/  ISETP.GE.AND P3, PT, R18, RZ, PT ;  /* 0x000000ff1200720c */ /* 0x000fc40003f66270 */
[----:B------:R-:W-:Y:S01]  /*6a20*/  IABS R3, R15 ;  /* 0x0000000f00037213 */ /* 0x000fe20000000000 */
[----:B------:R-:W-:Y:S02]  /*6a30*/  @!P1 IMAD.IADD R11, R11, 0x1, -R6 ;  /* 0x000000010b0b9824 */ /* 0x000fe400078e0a06 */
[----:B0-----:R-:W-:Y:S02]  /*6a40*/  IMAD.MOV.U32 R9, RZ, RZ, R14 ;  /* 0x000000ffff097224 */ /* 0x001fe400078e000e */
[----:B------:R-:W-:Y:S01]  /*6a50*/  IMAD.MOV.U32 R0, RZ, RZ, R21 ;  /* 0x000000ffff007224 */ /* 0x000fe200078e0015 */
[C---:B------:R-:W-:Y:S01]  /*6a60*/  ISETP.GT.U32.AND P1, PT, R6.reuse, R11, PT ;  /* 0x0000000b0600720c */ /* 0x040fe20003f24070 */
[----:B------:R-:W-:Y:S01]  /*6a70*/  @!P0 IMAD.MOV R9, RZ, RZ, -R9 ;  /* 0x000000ffff098224 */ /* 0x000fe200078e0a09 */
[----:B------:R-:W-:Y:S01]  /*6a80*/  ISETP.GT.U32.AND P0, PT, R6, R5, PT ;  /* 0x000000050600720c */ /* 0x000fe20003f04070 */
[----:B------:R-:W-:Y:S01]  /*6a90*/  @!P6 IMAD.IADD R13, R13, 0x1, -R6 ;  /* 0x000000010d0de824 */ /* 0x000fe200078e0a06 */
[----:B------:R-:W-:Y:S01]  /*6aa0*/  ISETP.GE.AND P6, PT, R12, RZ, PT ;  /* 0x000000ff0c00720c */ /* 0x000fe20003fc6270 */
[----:B------:R-:W-:Y:S01]  /*6ab0*/  @!P5 IMAD.MOV R0, RZ, RZ, -R0 ;  /* 0x000000ffff00d224 */ /* 0x000fe200078e0a00 */
[----:B------:R-:W-:Y:S01]  /*6ac0*/  LOP3.LUT R12, R10, 0x10e, RZ, 0xfc, !PT ;  /* 0x0000010e0a0c7812 */ /* 0x000fe200078efcff */
[----:B------:R-:W-:Y:S01]  /*6ad0*/  @!P4 IMAD.IADD R4, R4, 0x1, -R6 ;  /* 0x000000010404c824 */ /* 0x000fe200078e0a06 */
[----:B------:R-:W-:-:S02]  /*6ae0*/  ISETP.GE.AND P5, PT, R7, RZ, PT ;  /* 0x000000ff0700720c */ /* 0x000fc40003fa6270 */
[----:B------:R-:W-:Y:S01]  /*6af0*/  IABS R23, R12 ;  /* 0x0000000c00177213 */ /* 0x000fe20000000000 */
[----:B------:R0:W-:Y:S01]  /*6b00*/  STL [R1+0x340], R0 ;  /* 0x0003400001007387 */ /* 0x0001e20000100800 */
[----:B------:R-:W-:Y:S01]  /*6b10*/  LOP3.LUT R7, R10, 0x110, RZ, 0xfc, !PT ;  /* 0x000001100a077812 */ /* 0x000fe200078efcff */
[--C-:B------:R-:W-:Y:S01]  /*6b20*/  @!P1 IMAD.IADD R11, R11, 0x1, -R6.reuse ;  /* 0x000000010b0b9824 */ /* 0x100fe200078e0a06 */
[----:B------:R-:W-:Y:S01]  /*6b30*/  ISETP.GE.AND P1, PT, R12, RZ, PT ;  /* 0x000000ff0c00720c */ /* 0x000fe20003f26270 */
[----:B------:R-:W-:Y:S01]  /*6b40*/  @!P0 IMAD.IADD R5, R5, 0x1, -R6 ;  /* 0x0000000105058824 */ /* 0x000fe200078e0a06 */
[----:B------:R-:W-:Y:S01]  /*6b50*/  ISETP.GT.U32.AND P4, PT, R6, R4, PT ;  /* 0x000000040600720c */ /* 0x000fe20003f84070 */
[----:B------:R-:W-:Y:S01]  /*6b60*/  IMAD.HI.U32 R14, R2, R23, RZ ;  /* 0x00000017020e7227 */ /* 0x000fe200078e00ff */
[----:B------:R-:W-:Y:S01]  /*6b70*/  IABS R22, R7 ;  /* 0x0000000700167213 */ /* 0x000fe20000000000 */
[----:B------:R1:W-:Y:S01]  /*6b80*/  STL [R1+0x33c], R9 ;  /* 0x00033c0901007387 */ /* 0x0003e20000100800 */
[----:B------:R-:W-:Y:S01]  /*6b90*/  ISETP.GT.U32.AND P0, PT, R6, R5, PT ;  /* 0x000000050600720c */ /* 0x000fe20003f04070 */
[----:B------:R-:W-:-:S02]  /*6ba0*/  IMAD.MOV R12, RZ, RZ, -R14 ;  /* 0x000000ffff0c7224 */ /* 0x000fc400078e0a0e */
[----:B0-----:R-:W-:Y:S02]  /*6bb0*/  IMAD.MOV.U32 R0, RZ, RZ, R13 ;  /* 0x000000ffff007224 */ /* 0x001fe400078e000d */
[----:B------:R-:W-:Y:S01]  /*6bc0*/  IMAD R23, R6, R12, R23 ;  /* 0x0000000c06177224 */ /* 0x000fe200078e0217 */
[----:B------:R-:W-:Y:S01]  /*6bd0*/  LOP3.LUT R12, R10, 0x104, RZ, 0xfc, !PT ;  /* 0x000001040a0c7812 */ /* 0x000fe200078efcff */
[----:B------:R-:W-:-:S03]  /*6be0*/  IMAD.HI.U32 R13, R2, R22, RZ ;  /* 0x00000016020d7227 */ /* 0x000fc600078e00ff */
[----:B------:R-:W-:Y:S01]  /*6bf0*/  IABS R18, R12 ;  /* 0x0000000c00127213 */ /* 0x000fe20000000000 */
[----:B------:R-:W-:Y:S02]  /*6c00*/  IMAD.MOV R13, RZ, RZ, -R13 ;  /* 0x000000ffff0d7224 */ /* 0x000fe400078e0a0d */
[----:B------:R-:W-:Y:S01]  /*6c10*/  @!P0 IMAD.IADD R5, R5, 0x1, -R6 ;  /* 0x0000000105058824 */ /* 0x000fe200078e0a06 */
[----:B------:R-:W-:Y:S01]  /*6c20*/  ISETP.GT.U32.AND P0, PT, R6, R23, PT ;  /* 0x000000170600720c */ /* 0x000fe20003f04070 */
[----:B------:R-:W-:Y:S01]  /*6c30*/  @!P3 IMAD.MOV R0, RZ, RZ, -R0 ;  /* 0x000000ffff00b224 */ /* 0x000fe200078e0a00 */
[----:B------:R-:W-:Y:S01]  /*6c40*/  ISETP.GE.AND P3, PT, R7, RZ, PT ;  /* 0x000000ff0700720c */ /* 0x000fe20003f66270 */
[----:B------:R-:W-:Y:S01]  /*6c50*/  @!P4 IMAD.IADD R4, R4, 0x1, -R6 ;  /* 0x000000010404c824 */ /* 0x000fe200078e0a06 */
[----:B------:R-:W-:Y:S01]  /*6c60*/  ISETP.GE.AND P4, PT, R15, RZ, PT ;  /* 0x000000ff0f00720c */ /* 0x000fe20003f86270 */
[----:B------:R-:W-:Y:S01]  /*6c70*/  IMAD R22, R6, R13, R22 ;  /* 0x0000000d06167224 */ /* 0x000fe200078e0216 */
[----:B------:R0:W-:Y:S01]  /*6c80*/  STL [R1+0x338], R0 ;  /* 0x0003380001007387 */ /* 0x0001e20000100800 */
[----:B-1----:R-:W-:Y:S01]  /*6c90*/  IMAD.MOV.U32 R9, RZ, RZ, R11 ;  /* 0x000000ffff097224 */ /* 0x002fe200078e000b */
[----:B------:R-:W-:Y:S01]  /*6ca0*/  LOP3.LUT R13, R10, 0x10a, RZ, 0xfc, !PT ;  /* 0x0000010a0a0d7812 */ /* 0x000fe200078efcff */
[----:B------:R-:W-:Y:S01]  /*6cb0*/  IMAD.HI.U32 R7, R2, R3, RZ ;  /* 0x0000000302077227 */ /* 0x000fe200078e00ff */
[----:B------:R-:W-:-:S03]  /*6cc0*/  LOP3.LUT R11, R10, 0x108, RZ, 0xfc, !PT ;  /* 0x000001080a0b7812 */ /* 0x000fc600078efcff */
[----:B------:R-:W-:Y:S01]  /*6cd0*/  @!P2 IMAD.MOV R9, RZ, RZ, -R9 ;  /* 0x000000ffff09a224 */ /* 0x000fe200078e0a09 */
[C---:B------:R-:W-:Y:S01]  /*6ce0*/  ISETP.GT.U32.AND P2, PT, R6.reuse, R22, PT ;  /* 0x000000160600720c */ /* 0x040fe20003f44070 */
[----:B------:R-:W-:Y:S01]  /*6cf0*/  @!P0 IMAD.IADD R23, R23, 0x1, -R6 ;  /* 0x0000000117178824 */ /* 0x000fe200078e0a06 */
[----:B------:R-:W-:Y:S01]  /*6d00*/  IABS R16, R11 ;  /* 0x0000000b00107213 */ /* 0x000fe20000000000 */
[----:B0-----:R-:W-:Y:S01]  /*6d10*/  IMAD.MOV.U32 R0, RZ, RZ, R4 ;  /* 0x000000ffff007224 */ /* 0x001fe200078e0004 */
[----:B------:R-:W-:Y:S01]  /*6d20*/  STL [R1+0x334], R9 ;  /* 0x0003340901007387 */ /* 0x000fe20000100800 */
[----:B------:R-:W-:Y:S01]  /*6d30*/  IMAD.MOV R7, RZ, RZ, -R7 ;  /* 0x000000ffff077224 */ /* 0x000fe200078e0a07 */
[C---:B------:R-:W-:Y:S01]  /*6d40*/  ISETP.GT.U32.AND P0, PT, R6.reuse, R23, PT ;  /* 0x000000170600720c */ /* 0x040fe20003f04070 */
[----:B------:R-:W-:Y:S01]  /*6d50*/  @!P5 IMAD.MOV R0, RZ, RZ, -R0 ;  /* 0x000000ffff00d224 */ /* 0x000fe200078e0a00 */
[----:B------:R-:W-:Y:S01]  /*6d60*/  ISETP.GE.AND P5, PT, R13, RZ, PT ;  /* 0x000000ff0d00720c */ /* 0x000fe20003fa6270 */
[----:B------:R-:W-:Y:S01]  /*6d70*/  IMAD R3, R6, R7, R3 ;  /* 0x0000000706037224 */ /* 0x000fe200078e0203 */
[----:B------:R-:W-:Y:S01]  /*6d80*/  IABS R13, R13 ;  /* 0x0000000d000d7213 */ /* 0x000fe20000000000 */
[C---:B------:R-:W-:Y:S01]  /*6d90*/  IMAD.HI.U32 R7, R2.reuse, R16, RZ ;  /* 0x0000001002077227 */ /* 0x040fe200078e00ff */
[----:B------:R0:W-:Y:S03]  /*6da0*/  STL [R1+0x330], R0 ;  /* 0x0003300001007387 */ /* 0x0001e60000100800 */
[----:B------:R-:W-:-:S04]  /*6db0*/  IMAD.HI.U32 R14, R2, R13, RZ ;  /* 0x0000000d020e7227 */ /* 0x000fc800078e00ff */
[----:B------:R-:W-:Y:S02]  /*6dc0*/  @!P2 IMAD.IADD R22, R22, 0x1, -R6 ;  /* 0x000000011616a824 */ /* 0x000fe400078e0a06 */
[----:B------:R-:W-:Y:S02]  /*6dd0*/  IMAD.MOV R14, RZ, RZ, -R14 ;  /* 0x000000ffff0e7224 */ /* 0x000fe400078e0a0e */
[----:B0-----:R-:W-:Y:S01]  /*6de0*/  IMAD.MOV.U32 R0, RZ, RZ, R5 ;  /* 0x000000ffff007224 */ /* 0x001fe200078e0005 */
[C---:B------:R-:W-:Y:S01]  /*6df0*/  ISETP.GT.U32.AND P2, PT, R6.reuse, R22, PT ;  /* 0x000000160600720c */ /* 0x040fe20003f44070 */
[----:B------:R-:W-:Y:S01]  /*6e00*/  IMAD R13, R6, R14, R13 ;  /* 0x0000000e060d7224 */ /* 0x000fe200078e020d */
[----:B------:R-:W-:Y:S01]  /*6e10*/  LOP3.LUT R14, R10, 0xfc, RZ, 0xfc, !PT ;  /* 0x000000fc0a0e7812 */ /* 0x000fe200078efcff */
[----:B------:R-:W-:Y:S01]  /*6e20*/  @!P6 IMAD.MOV R0, RZ, RZ, -R0 ;  /* 0x000000ffff00e224 */ /* 0x000fe200078e0a00 */
[C---:B------:R-:W-:Y:S01]  /*6e30*/  ISETP.GT.U32.AND P6, PT, R6.reuse, R3, PT ;  /* 0x000000030600720c */ /* 0x040fe20003fc4070 */
[----:B------:R-:W-:Y:S01]  /*6e40*/  @!P0 IMAD.IADD R23, R23, 0x1, -R6 ;  /* 0x0000000117178824 */ /* 0x000fe200078e0a06 */
[----:B------:R-:W-:Y:S01]  /*6e50*/  ISETP.GT.U32.AND P0, PT, R6, R13, PT ;  /* 0x0000000d0600720c */ /* 0x000fe20003f04070 */
[----:B------:R-:W-:Y:S01]  /*6e60*/  IMAD.HI.U32 R4, R2, R18, RZ ;  /* 0x0000001202047227 */ /* 0x000fe200078e00ff */
[----:B------:R0:W-:Y:S03]  /*6e70*/  STL [R1+0x32c], R0 ;  /* 0x00032c0001007387 */ /* 0x0001e60000100800 */
[----:B------:R-:W-:-:S02]  /*6e80*/  IMAD.MOV R7, RZ, RZ, -R7 ;  /* 0x000000ffff077224 */ /* 0x000fc400078e0a07 */
[----:B------:R-:W-:Y:S02]  /*6e90*/  IMAD.MOV R4, RZ, RZ, -R4 ;  /* 0x000000ffff047224 */ /* 0x000fe400078e0a04 */
[----:B------:R-:W-:Y:S02]  /*6ea0*/  IMAD R16, R6, R7, R16 ;  /* 0x0000000706107224 */ /* 0x000fe400078e0210 */
[----:B------:R-:W-:Y:S01]  /*6eb0*/  @!P2 IMAD.IADD R22, R22, 0x1, -R6 ;  /* 0x000000011616a824 */ /* 0x000fe200078e0a06 */
[----:B------:R-:W-:Y:S01]  /*6ec0*/  ISETP.GE.AND P2, PT, R11, RZ, PT ;  /* 0x000000ff0b00720c */ /* 0x000fe20003f46270 */
[----:B------:R-:W-:Y:S01]  /*6ed0*/  IMAD R18, R6, R4, R18 ;  /* 0x0000000406127224 */ /* 0x000fe200078e0212 */
[----:B------:R-:W-:Y:S01]  /*6ee0*/  LOP3.LUT R4, R10, 0x102, RZ, 0xfc, !PT ;  /* 0x000001020a047812 */ /* 0x000fe200078efcff */
[--C-:B------:R-:W-:Y:S01]  /*6ef0*/  @!P6 IMAD.IADD R3, R3, 0x1, -R6.reuse ;  /* 0x000000010303e824 */ /* 0x100fe200078e0a06 */
[C---:B------:R-:W-:Y:S01]  /*6f00*/  ISETP.GT.U32.AND P6, PT, R6.reuse, R16, PT ;  /* 0x000000100600720c */ /* 0x040fe20003fc4070 */
[----:B------:R-:W-:Y:S01]  /*6f10*/  @!P0 IMAD.IADD R13, R13, 0x1, -R6 ;  /* 0x000000010d0d8824 */ /* 0x000fe200078e0a06 */
[----:B------:R-:W-:Y:S01]  /*6f20*/  IABS R7, R4 ;  /* 0x0000000400077213 */ /* 0x000fe20000000000 */
[----:B0-----:R-:W-:Y:S01]  /*6f30*/  IMAD.MOV.U32 R0, RZ, RZ, R22 ;  /* 0x000000ffff007224 */ /* 0x001fe200078e0016 */
[----:B------:R-:W-:Y:S01]  /*6f40*/  ISETP.GT.U32.AND P0, PT, R6, R3, PT ;  /* 0x000000030600720c */ /* 0x000fe20003f04070 */
[----:B------:R-:W-:Y:S01]  /*6f50*/  IMAD.HI.U32 R15, R2, R17, RZ ;  /* 0x00000011020f7227 */ /* 0x000fe200078e00ff */
[----:B------:R-:W-:-:S03]  /*6f60*/  IABS R11, R14 ;  /* 0x0000000e000b7213 */ /* 0x000fc60000000000 */
[----:B------:R-:W-:Y:S01]  /*6f70*/  @!P3 IMAD.MOV R0, RZ, RZ, -R0 ;  /* 0x000000ffff00b224 */ /* 0x000fe200078e0a00 */
[----:B------:R-:W-:Y:S01]  /*6f80*/  ISETP.GT.U32.AND P3, PT, R6, R13, PT ;  /* 0x0000000d0600720c */ /* 0x000fe20003f64070 */
[----:B------:R-:W-:Y:S01]  /*6f90*/  IMAD.MOV R5, RZ, RZ, -R15 ;  /* 0x000000ffff057224 */ /* 0x000fe200078e0a0f */
[----:B------:R-:W-:Y:S01]  /*6fa0*/  LOP3.LUT R15, R10, 0x100, RZ, 0xfc, !PT ;  /* 0x000001000a0f7812 */ /* 0x000fe200078efcff */
[----:B------:R-:W-:Y:S01]  /*6fb0*/  IMAD.HI.U32 R24, R2, R7, RZ ;  /* 0x0000000702187227 */ /* 0x000fe200078e00ff */
[----:B------:R0:W-:Y:S02]  /*6fc0*/  STL [R1+0x328], R0 ;  /* 0x0003280001007387 */ /* 0x0001e40000100800 */
[----:B------:R-:W-:Y:S01]  /*6fd0*/  IABS R20, R15 ;  /* 0x0000000f00147213 */ /* 0x000fe20000000000 */
[----:B------:R-:W-:Y:S01]  /*6fe0*/  IMAD R17, R6, R5, R17 ;  /* 0x0000000506117224 */ /* 0x000fe200078e0211 */
[----:B------:R-:W-:Y:S01]  /*6ff0*/  LOP3.LUT R5, R10, 0xfe, RZ, 0xfc, !PT ;  /* 0x000000fe0a057812 */ /* 0x000fe200078efcff */
[----:B------:R-:W-:-:S02]  /*7000*/  @!P6 IMAD.IADD R16, R16, 0x1, -R6 ;  /* 0x000000011010e824 */ /* 0x000fc400078e0a06 */
[----:B------:R-:W-:Y:S01]  /*7010*/  IMAD.MOV R24, RZ, RZ, -R24 ;  /* 0x000000ffff187224 */ /* 0x000fe200078e0a18 */
[----:B------:R-:W-:Y:S01]  /*7020*/  IABS R21, R5 ;  /* 0x0000000500157213 */ /* 0x000fe20000000000 */
[----:B------:R-:W-:Y:S01]  /*7030*/  IMAD.HI.U32 R22, R2, R20, RZ ;  /* 0x0000001402167227 */ /* 0x000fe200078e00ff */
[----:B------:R-:W-:-:S03]  /*7040*/  ISETP.GT.U32.AND P6, PT, R6, R16, PT ;  /* 0x000000100600720c */ /* 0x000fc60003fc4070 */
[----:B0-----:R-:W-:Y:S02]  /*7050*/  IMAD.MOV.U32 R0, RZ, RZ, R23 ;  /* 0x000000ffff007224 */ /* 0x001fe400078e0017 */
[C---:B------:R-:W-:Y:S02]  /*7060*/  IMAD R7, R6.reuse, R24, R7 ;  /* 0x0000001806077224 */ /* 0x040fe400078e0207 */
[----:B------:R-:W-:Y:S01]  /*7070*/  @!P1 IMAD.MOV R0, RZ, RZ, -R0 ;  /* 0x000000ffff009224 */ /* 0x000fe200078e0a00 */
[C---:B------:R-:W-:Y:S01]  /*7080*/  ISETP.GT.U32.AND P1, PT, R6.reuse, R17, PT ;  /* 0x000000110600720c */ /* 0x040fe20003f24070 */
[--C-:B------:R-:W-:Y:S01]  /*7090*/  @!P0 IMAD.IADD R3, R3, 0x1, -R6.reuse ;  /* 0x0000000103038824 */ /* 0x100fe200078e0a06 */
[C---:B------:R-:W-:Y:S01]  /*70a0*/  ISETP.GT.U32.AND P0, PT, R6.reuse, R18, PT ;  /* 0x000000120600720c */ /* 0x040fe20003f04070 */
[----:B------:R-:W-:Y:S01]  /*70b0*/  @!P3 IMAD.IADD R13, R13, 0x1, -R6 ;  /* 0x000000010d0db824 */ /* 0x000fe200078e0a06 */
[----:B------:R-:W-:Y:S01]  /*70c0*/  ISETP.GT.U32.AND P3, PT, R6, R7, PT ;  /* 0x000000070600720c */ /* 0x000fe20003f64070 */
[----:B------:R-:W-:Y:S01]  /*70d0*/  IMAD.MOV R22, RZ, RZ, -R22 ;  /* 0x000000ffff167224 */ /* 0x000fe200078e0a16 */
[----:B------:R0:W-:Y:S01]  /*70e0*/  STL [R1+0x324], R0 ;  /* 0x0003240001007387 */ /* 0x0001e20000100800 */
[----:B------:R-:W-:-:S02]  /*70f0*/  IMAD.MOV.U32 R9, RZ, RZ, R3 ;  /* 0x000000ffff097224 */ /* 0x000fc400078e0003 */
[----:B------:R-:W-:Y:S01]  /*7100*/  IMAD R20, R6, R22, R20 ;  /* 0x0000001606147224 */ /* 0x000fe200078e0214 */
[----:B------:R-:W-:Y:S01]  /*7110*/  LOP3.LUT R22, R10, 0xac, RZ, 0xfc, !PT ;  /* 0x000000ac0a167812 */ /* 0x000fe200078efcff */
[----:B------:R-:W-:-:S04]  /*7120*/  IMAD.HI.U32 R23, R2, R21, RZ ;  /* 0x0000001502177227 */ /* 0x000fc800078e00ff */
[----:B------:R-:W-:Y:S02]  /*7130*/  @!P4 IMAD.MOV R9, RZ, RZ, -R9 ;  /* 0x000000ffff09c224 */ /* 0x000fe400078e0a09 */
[----:B0-----:R-:W-:Y:S02]  /*7140*/  IMAD.MOV.U32 R0, RZ, RZ, R13 ;  /* 0x000000ffff007224 */ /* 0x001fe400078e000d */
[--C-:B------:R-:W-:Y:S01]  /*7150*/  @!P6 IMAD.IADD R16, R16, 0x1, -R6.reuse ;  /* 0x000000011010e824 */ /* 0x100fe200078e0a06 */
[----:B------:R-:W-:Y:S01]  /*7160*/  ISETP.GT.U32.AND P6, PT, R6, R20, PT ;  /* 0x000000140600720c */ /* 0x000fe20003fc4070 */
[----:B------:R-:W-:Y:S01]  /*7170*/  @!P1 IMAD.IADD R17, R17, 0x1, -R6 ;  /* 0x0000000111119824 */ /* 0x000fe200078e0a06 */
[----:B------:R-:W-:Y:S01]  /*7180*/  STL [R1+0x320], R9 ;  /* 0x0003200901007387 */ /* 0x000fe20000100800 */
[----:B------:R-:W-:Y:S01]  /*7190*/  @!P5 IMAD.MOV R0, RZ, RZ, -R0 ;  /* 0x000000ffff00d224 */ /* 0x000fe200078e0a00 */
[----:B------:R-:W-:Y:S01]  /*71a0*/  ISETP.GE.AND P1, PT, R19, RZ, PT ;  /* 0x000000ff1300720c */ /* 0x000fe20003f26270 */
[----:B------:R-:W-:Y:S01]  /*71b0*/  IMAD.MOV R23, RZ, RZ, -R23 ;  /* 0x000000ffff177224 */ /* 0x000fe200078e0a17 */
[----:B------:R-:W-:Y:S01]  /*71c0*/  LOP3.LUT R19, R10, 0xf8, RZ, 0xfc, !PT ;  /* 0x000000f80a137812 */ /* 0x000fe200078efcff */
[--C-:B------:R-:W-:Y:S01]  /*71d0*/  @!P0 IMAD.IADD R18, R18, 0x1, -R6.reuse ;  /* 0x0000000112128824 */ /* 0x100fe200078e0a06 */
[----:B------:R0:W-:Y:S01]  /*71e0*/  STL [R1+0x31c], R0 ;  /* 0x00031c0001007387 */ /* 0x0001e20000100800 */
[----:B------:R-:W-:Y:S01]  /*71f0*/  @!P3 IMAD.IADD R7, R7, 0x1, -R6 ;  /* 0x000000010707b824 */ /* 0x000fe200078e0a06 */
[C---:B------:R-:W-:Y:S01]  /*7200*/  ISETP.GT.U32.AND P3, PT, R6.reuse, R17, PT ;  /* 0x000000110600720c */ /* 0x040fe20003f64070 */
[C---:B------:R-:W-:Y:S01]  /*7210*/  IMAD R21, R6.reuse, R23, R21 ;  /* 0x0000001706157224 */ /* 0x040fe200078e0215 */
[----:B------:R-:W-:Y:S01]  /*7220*/  ISETP.GT.U32.AND P4, PT, R6, R18, PT ;  /* 0x000000120600720c */ /* 0x000fe20003f84070 */
[----:B------:R-:W-:Y:S01]  /*7230*/  IMAD.HI.U32 R24, R2, R11, RZ ;  /* 0x0000000b02187227 */ /* 0x000fe200078e00ff */
[----:B------:R-:W-:-:S02]  /*7240*/  ISETP.GE.AND P0, PT, R12, RZ, PT ;  /* 0x000000ff0c00720c */ /* 0x000fc40003f06270 */
[----:B------:R-:W-:Y:S01]  /*7250*/  LOP3.LUT R12, R10, 0xfa, RZ, 0xfc, !PT ;  /* 0x000000fa0a0c7812 */ /* 0x000fe200078efcff */
[----:B------:R-:W-:Y:S01]  /*7260*/  @!P6 IMAD.IADD R20, R20, 0x1, -R6 ;  /* 0x000000011414e824 */ /* 0x000fe200078e0a06 */
[C---:B------:R-:W-:Y:S01]  /*7270*/  ISETP.GT.U32.AND P5, PT, R6.reuse, R7, PT ;  /* 0x000000070600720c */ /* 0x040fe20003fa4070 */
[----:B0-----:R-:W-:Y:S01]  /*7280*/  IMAD.MOV.U32 R0, RZ, RZ, R16 ;  /* 0x000000ffff007224 */ /* 0x001fe200078e0010 */
[----:B------:R-:W-:Y:S01]  /*7290*/  IABS R3, R12 ;  /* 0x0000000c00037213 */ /* 0x000fe20000000000 */
[----:B------:R-:W-:Y:S01]  /*72a0*/  IMAD.MOV R24, RZ, RZ, -R24 ;  /* 0x000000ffff187224 */ /* 0x000fe200078e0a18 */
[C---:B------:R-:W-:Y:S01]  /*72b0*/  ISETP.GT.U32.AND P6, PT, R6.reuse, R20, PT ;  /* 0x000000140600720c */ /* 0x040fe20003fc4070 */
[----:B------:R-:W-:Y:S01]  /*72c0*/  @!P2 IMAD.MOV R0, RZ, RZ, -R0 ;  /* 0x000000ffff00a224 */ /* 0x000fe200078e0a00 */
[----:B------:R-:W-:Y:S01]  /*72d0*/  ISETP.GT.U32.AND P2, PT, R6, R21, PT ;  /* 0x000000150600720c */ /* 0x000fe20003f44070 */
[----:B------:R-:W-:Y:S01]  /*72e0*/  @!P3 IMAD.IADD R17, R17, 0x1, -R6 ;  /* 0x000000011111b824 */ /* 0x000fe200078e0a06 */
[----:B------:R-:W-:Y:S01]  /*72f0*/  ISETP.GE.AND P3, PT, R4, RZ, PT ;  /* 0x000000ff0400720c */ /* 0x000fe20003f66270 */
[----:B------:R-:W-:Y:S01]  /*7300*/  IMAD R11, R6, R24, R11 ;  /* 0x00000018060b7224 */ /* 0x000fe200078e020b */
[----:B------:R0:W-:Y:S01]  /*7310*/  STL [R1+0x318], R0 ;  /* 0x0003180001007387 */ /* 0x0001e20000100800 */
[----:B------:R-:W-:Y:S01]  /*7320*/  IMAD.HI.U32 R4, R2, R3, RZ ;  /* 0x0000000302047227 */ /* 0x000fe200078e00ff */
[----:B------:R-:W-:-:S02]  /*7330*/  IABS R13, R19 ;  /* 0x00000013000d7213 */ /* 0x000fc40000000000 */
[----:B------:R-:W-:Y:S01]  /*7340*/  LOP3.LUT R16, R10, 0xf0, RZ, 0xfc, !PT ;  /* 0x000000f00a107812 */ /* 0x000fe200078efcff */
[----:B------:R-:W-:Y:S01]  /*7350*/  @!P4 IMAD.IADD R18, R18, 0x1, -R6 ;  /* 0x000000011212c824 */ /* 0x000fe200078e0a06 */
[----:B------:R-:W-:Y:S01]  /*7360*/  ISETP.GT.U32.AND P4, PT, R6, R11, PT ;  /* 0x0000000b0600720c */ /* 0x000fe20003f84070 */
[----:B------:R-:W-:Y:S01]  /*7370*/  IMAD.MOV R4, RZ, RZ, -R4 ;  /* 0x000000ffff047224 */ /* 0x000fe200078e0a04 */
[----:B------:R-:W-:Y:S01]  /*7380*/  IABS R23, R22 ;  /* 0x0000001600177213 */ /* 0x000fe20000000000 */
[--C-:B------:R-:W-:Y:S01]  /*7390*/  @!P2 IMAD.IADD R21, R21, 0x1, -R6.reuse ;  /* 0x000000011515a824 */ /* 0x100fe200078e0a06 */
[----:B------:R-:W-:Y:S01]  /*73a0*/  ISETP.GE.AND P2, PT, R14, RZ, PT ;  /* 0x000000ff0e00720c */ /* 0x000fe20003f46270 */
[----:B------:R-:W-:Y:S01]  /*73b0*/  IMAD.MOV.U32 R9, RZ, RZ, R17 ;  /* 0x000000ffff097224 */ /* 0x000fe200078e0011 */
[C---:B------:R-:W-:Y:S01]  /*73c0*/  LOP3.LUT R17, R10.reuse, 0xf2, RZ, 0xfc, !PT ;  /* 0x000000f20a117812 */ /* 0x040fe200078efcff */
[----:B------:R-:W-:Y:S01]  /*73d0*/  @!P5 IMAD.IADD R7, R7, 0x1, -R6 ;  /* 0x000000010707d824 */ /* 0x000fe200078e0a06 */
[----:B------:R-:W-:Y:S01]  /*73e0*/  ISETP.GE.AND P5, PT, R15, RZ, PT ;  /* 0x000000ff0f00720c */ /* 0x000fe20003fa6270 */
[----:B0-----:R-:W-:Y:S01]  /*73f0*/  IMAD.MOV.U32 R0, RZ, RZ, R18 ;  /* 0x000000ffff007224 */ /* 0x001fe200078e0012 */
[----:B------:R-:W-:Y:S01]  /*7400*/  LOP3.LUT R18, R10, 0xe8, RZ, 0xfc, !PT ;  /* 0x000000e80a127812 */ /* 0x000fe200078efcff */
[----:B------:R-:W-:Y:S01]  /*7410*/  @!P1 IMAD.MOV R9, RZ, RZ, -R9 ;  /* 0x000000ffff099224 */ /* 0x000fe200078e0a09 */
[C---:B------:R-:W-:Y:S01]  /*7420*/  ISETP.GT.U32.AND P1, PT, R6.reuse, R21, PT ;  /* 0x000000150600720c */ /* 0x040fe20003f24070 */
[----:B------:R-:W-:Y:S01]  /*7430*/  IMAD R3, R6, R4, R3 ;  /* 0x0000000406037224 */ /* 0x000fe200078e0203 */
[----:B------:R-:W-:Y:S01]  /*7440*/  LOP3.LUT R4, R10, 0xf4, RZ, 0xfc, !PT ;  /* 0x000000f40a047812 */ /* 0x000fe200078efcff */
[----:B------:R-:W-:Y:S01]  /*7450*/  @!P0 IMAD.MOV R0, RZ, RZ, -R0 ;  /* 0x000000ffff008224 */ /* 0x000fe200078e0a00 */
[----:B------:R-:W-:Y:S01]  /*7460*/  STL [R1+0x314], R9 ;  /* 0x0003140901007387 */ /* 0x000fe20000100800 */
[--C-:B------:R-:W-:Y:S01]  /*7470*/  @!P6 IMAD.IADD R20, R20, 0x1, -R6.reuse ;  /* 0x000000011414e824 */ /* 0x100fe200078e0a06 */
[----:B------:R-:W-:Y:S01]  /*7480*/  ISETP.GE.AND P6, PT, R5, RZ, PT ;  /* 0x000000ff0500720c */ /* 0x000fe20003fc6270 */
[----:B------:R-:W-:Y:S01]  /*7490*/  @!P3 IMAD.MOV R7, RZ, RZ, -R7 ;  /* 0x000000ffff07b224 */ /* 0x000fe200078e0a07 */
[----:B------:R-:W-:Y:S01]  /*74a0*/  ISETP.GT.U32.AND P3, PT, R6, R3, PT ;  /* 0x000000030600720c */ /* 0x000fe20003f64070 */
[----:B------:R0:W-:Y:S01]  /*74b0*/  STL [R1+0x310], R0 ;  /* 0x0003100001007387 */ /* 0x0001e20000100800 */
[--C-:B------:R-:W-:Y:S01]  /*74c0*/  @!P4 IMAD.IADD R11, R11, 0x1, -R6.reuse ;  /* 0x000000010b0bc824 */ /* 0x100fe200078e0a06 */
[----:B------:R-:W-:Y:S01]  /*74d0*/  ISETP.GE.AND P4, PT, R12, RZ, PT ;  /* 0x000000ff0c00720c */ /* 0x000fe20003f86270 */
[----:B------:R-:W-:Y:S01]  /*74e0*/  IMAD.HI.U32 R5, R2, R13, RZ ;  /* 0x0000000d02057227 */ /* 0x000fe200078e00ff */
[----:B------:R1:W-:Y:S02]  /*74f0*/  STL [R1+0x30c], R7 ;  /* 0x00030c0701007387 */ /* 0x0003e40000100800 */
[----:B------:R-:W-:Y:S01]  /*7500*/  ISETP.GT.U32.AND P0, PT, R6, R11, PT ;  /* 0x0000000b0600720c */ /* 0x000fe20003f04070 */
[----:B------:R-:W-:Y:S01]  /*7510*/  @!P1 IMAD.IADD R21, R21, 0x1, -R6 ;  /* 0x0000000115159824 */ /* 0x000fe200078e0a06 */
[----:B------:R-:W-:Y:S01]  /*7520*/  ISETP.GE.AND P1, PT, R19, RZ, PT ;  /* 0x000000ff1300720c */ /* 0x000fe20003f26270 */
[----:B------:R-:W-:Y:S01]  /*7530*/  IMAD.MOV R5, RZ, RZ, -R5 ;  /* 0x000000ffff057224 */ /* 0x000fe200078e0a05 */
[----:B------:R-:W-:Y:S01]  /*7540*/  LOP3.LUT R19, R10, 0xea, RZ, 0xfc, !PT ;  /* 0x000000ea0a137812 */ /* 0x000fe200078efcff */
[----:B0-----:R-:W-:-:S02]  /*7550*/  IMAD.MOV.U32 R0, RZ, RZ, R20 ;  /* 0x000000ffff007224 */ /* 0x001fc400078e0014 */
[----:B------:R-:W-:Y:S01]  /*7560*/  @!P3 IMAD.IADD R3, R3, 0x1, -R6 ;  /* 0x000000010303b824 */ /* 0x000fe200078e0a06 */
[----:B-1----:R-:W-:Y:S01]  /*7570*/  LOP3.LUT R7, R10, 0xf6, RZ, 0xfc, !PT ;  /* 0x000000f60a077812 */ /* 0x002fe200078efcff */
[----:B------:R-:W-:Y:S01]  /*7580*/  @!P5 IMAD.MOV R0, RZ, RZ, -R0 ;  /* 0x000000ffff00d224 */ /* 0x000fe200078e0a00 */
[----:B------:R-:W-:Y:S01]  /*7590*/  ISETP.GE.AND P3, PT, R4, RZ, PT ;  /* 0x000000ff0400720c */ /* 0x000fe20003f66270 */
[----:B------:R-:W-:Y:S01]  /*75a0*/  IMAD R5, R6, R5, R13 ;  /* 0x0000000506057224 */ /* 0x000fe200078e020d */
[----:B------:R-:W-:Y:S01]  /*75b0*/  IABS R12, R7 ;  /* 0x00000007000c7213 */ /* 0x000fe20000000000 */
[----:B------:R-:W-:Y:S01]  /*75c0*/  @!P0 IMAD.IADD R11, R11, 0x1, -R6 ;  /* 0x000000010b0b8824 */ /* 0x000fe200078e0a06 */
[----:B------:R0:W-:Y:S01]  /*75d0*/  STL [R1+0x308], R0 ;  /* 0x0003080001007387 */ /* 0x0001e20000100800 */
[----:B------:R-:W-:Y:S01]  /*75e0*/  IABS R13, R4 ;  /* 0x00000004000d7213 */ /* 0x000fe20000000000 */
[----:B------:R-:W-:Y:S01]  /*75f0*/  IMAD.HI.U32 R24, R2, R23, RZ ;  /* 0x0000001702187227 */ /* 0x000fe200078e00ff */
[----:B------:R-:W-:-:S02]  /*7600*/  ISETP.GT.U32.AND P5, PT, R6, R5, PT ;  /* 0x000000050600720c */ /* 0x000fc40003fa4070 */
[----:B------:R-:W-:Y:S01]  /*7610*/  ISETP.GE.AND P0, PT, R7, RZ, PT ;  /* 0x000000ff0700720c */ /* 0x000fe20003f06270 */
[----:B------:R-:W-:-:S04]  /*7620*/  IMAD.HI.U32 R4, R2, R12, RZ ;  /* 0x0000000c02047227 */ /* 0x000fc800078e00ff */
[----:B0-----:R-:W-:Y:S02]  /*7630*/  IMAD.MOV.U32 R0, RZ, RZ, R21 ;  /* 0x000000ffff007224 */ /* 0x001fe400078e0015 */
[----:B------:R-:W-:Y:S02]  /*7640*/  IMAD.MOV R4, RZ, RZ, -R4 ;  /* 0x000000ffff047224 */ /* 0x000fe400078e0a04 */
[----:B------:R-:W-:Y:S01]  /*7650*/  @!P6 IMAD.MOV R0, RZ, RZ, -R0 ;  /* 0x000000ffff00e224 */ /* 0x000fe200078e0a00 */
[C---:B------:R-:W-:Y:S01]  /*7660*/  ISETP.GT.U32.AND P6, PT, R6.reuse, R3, PT ;  /* 0x000000030600720c */ /* 0x040fe20003fc4070 */
[----:B------:R-:W-:Y:S02]  /*7670*/  IMAD.MOV.U32 R7, RZ, RZ, R13 ;  /* 0x000000ffff077224 */ /* 0x000fe400078e000d */
[----:B------:R-:W-:Y:S01]  /*7680*/  IMAD R4, R6, R4, R12 ;  /* 0x0000000406047224 */ /* 0x000fe200078e020c */
[----:B------:R0:W-:Y:S01]  /*7690*/  STL [R1+0x304], R0 ;  /* 0x0003040001007387 */ /* 0x0001e20000100800 */
[----:B------:R-:W-:-:S04]  /*76a0*/  IMAD.HI.U32 R13, R2, R7, RZ ;  /* 0x00000007020d7227 */ /* 0x000fc800078e00ff */
[----:B------:R-:W-:Y:S02]  /*76b0*/  @!P5 IMAD.IADD R5, R5, 0x1, -R6 ;  /* 0x000000010505d824 */ /* 0x000fe400078e0a06 */
[----:B------:R-:W-:Y:S02]  /*76c0*/  IMAD.MOV R24, RZ, RZ, -R24 ;  /* 0x000000ffff187224 */ /* 0x000fe400078e0a18 */
[----:B------:R-:W-:Y:S01]  /*76d0*/  @!P6 IMAD.IADD R3, R3, 0x1, -R6 ;  /* 0x000000010303e824 */ /* 0x000fe200078e0a06 */
[C---:B------:R-:W-:Y:S01]  /*76e0*/  ISETP.GT.U32.AND P6, PT, R6.reuse, R4, PT ;  /* 0x000000040600720c */ /* 0x040fe20003fc4070 */
[----:B0-----:R-:W-:Y:S01]  /*76f0*/  IMAD.MOV.U32 R0, RZ, RZ, R11 ;  /* 0x000000ffff007224 */ /* 0x001fe200078e000b */
[----:B------:R-:W-:Y:S01]  /*7700*/  ISETP.GT.U32.AND P5, PT, R6, R5, PT ;  /* 0x000000050600720c */ /* 0x000fe20003fa4070 */
[----:B------:R-:W-:Y:S01]  /*7710*/  IMAD.MOV R11, RZ, RZ, -R13 ;  /* 0x000000ffff0b7224 */ /* 0x000fe200078e0a0d */
[----:B------:R-:W-:Y:S01]  /*7720*/  LOP3.LUT R13, R10, 0xee, RZ, 0xfc, !PT ;  /* 0x000000ee0a0d7812 */ /* 0x000fe200078efcff */
[----:B------:R-:W-:-:S02]  /*7730*/  IMAD.MOV.U32 R9, RZ, RZ, R3 ;  /* 0x000000ffff097224 */ /* 0x000fc400078e0003 */
[----:B------:R-:W-:Y:S01]  /*7740*/  IMAD R11, R6, R11, R7 ;  /* 0x0000000b060b7224 */ /* 0x000fe200078e0207 */
[----:B------:R-:W-:Y:S01]  /*7750*/  LOP3.LUT R7, R10, 0xec, RZ, 0xfc, !PT ;  /* 0x000000ec0a077812 */ /* 0x000fe200078efcff */
[----:B------:R-:W-:Y:S02]  /*7760*/  @!P4 IMAD.MOV R9, RZ, RZ, -R9 ;  /* 0x000000ffff09c224 */ /* 0x000fe400078e0a09 */
[----:B------:R-:W-:Y:S01]  /*7770*/  @!P2 IMAD.MOV R0, RZ, RZ, -R0 ;  /* 0x000000ffff00a224 */ /* 0x000fe200078e0a00 */
[----:B------:R-:W-:Y:S01]  /*7780*/  ISETP.GT.U32.AND P4, PT, R6, R11, PT ;  /* 0x0000000b0600720c */ /* 0x000fe20003f84070 */
[--C-:B------:R-:W-:Y:S01]  /*7790*/  @!P6 IMAD.IADD R4, R4, 0x1, -R6.reuse ;  /* 0x000000010404e824 */ /* 0x100fe200078e0a06 */
[----:B------:R-:W-:Y:S01]  /*77a0*/  ISETP.GE.AND P2, PT, R17, RZ, PT ;  /* 0x000000ff1100720c */ /* 0x000fe20003f46270 */
[----:B------:R-:W-:Y:S01]  /*77b0*/  @!P5 IMAD.IADD R5, R5, 0x1, -R6 ;  /* 0x000000010505d824 */ /* 0x000fe200078e0a06 */
[----:B------:R-:W-:Y:S01]  /*77c0*/  IABS R17, R17 ;  /* 0x0000001100117213 */ /* 0x000fe20000000000 */
[----:B------:R0:W-:Y:S01]  /*77d0*/  STL [R1+0x300], R0 ;  /* 0x0003000001007387 */ /* 0x0001e20000100800 */
[----:B------:R-:W-:-:S02]  /*77e0*/  ISETP.GT.U32.AND P6, PT, R6, R4, PT ;  /* 0x000000040600720c */ /* 0x000fc40003fc4070 */
[----:B------:R-:W-:Y:S01]  /*77f0*/  ISETP.GE.AND P5, PT, R16, RZ, PT ;  /* 0x000000ff1000720c */ /* 0x000fe20003fa6270 */
[----:B------:R-:W-:Y:S01]  /*7800*/  IMAD.HI.U32 R12, R2, R17, RZ ;  /* 0x00000011020c7227 */ /* 0x000fe200078e00ff */
[----:B------:R-:W-:Y:S01]  /*7810*/  IABS R16, R16 ;  /* 0x0000001000107213 */ /* 0x000fe20000000000 */
[----:B------:R-:W-:Y:S02]  /*7820*/  STL [R1+0x2fc], R9 ;  /* 0x0002fc0901007387 */ /* 0x000fe40000100800 */
[----:B------:R-:W-:Y:S02]  /*7830*/  IMAD.MOV R3, RZ, RZ, -R12 ;  /* 0x000000ffff037224 */ /* 0x000fe400078e0a0c */
[----:B0-----:R-:W-:Y:S01]  /*7840*/  IMAD.MOV.U32 R0, RZ, RZ, R5 ;  /* 0x000000ffff007224 */ /* 0x001fe200078e0005 */
[----:B------:R-:W-:Y:S01]  /*7850*/  IABS R5, R13 ;  /* 0x0000000d00057213 */ /* 0x000fe20000000000 */
[----:B------:R-:W-:Y:S02]  /*7860*/  @!P4 IMAD.IADD R11, R11, 0x1, -R6 ;  /* 0x000000010b0bc824 */ /* 0x000fe400078e0a06 */
[----:B------:R-:W-:Y:S01]  /*7870*/  IMAD R17, R6, R3, R17 ;  /* 0x0000000306117224 */ /* 0x000fe200078e0211 */
[----:B------:R-:W-:Y:S01]  /*7880*/  IABS R3, R7 ;  /* 0x0000000700037213 */ /* 0x000fe20000000000 */
[----:B------:R-:W-:Y:S01]  /*7890*/  IMAD.HI.U32 R14, R2, R5, RZ ;  /* 0x00000005020e7227 */ /* 0x000fe200078e00ff */
[----:B------:R-:W-:-:S03]  /*78a0*/  ISETP.GT.U32.AND P4, PT, R6, R11, PT ;  /* 0x0000000b0600720c */ /* 0x000fc60003f84070 */
[----:B------:R-:W-:Y:S01]  /*78b0*/  @!P1 IMAD.MOV R0, RZ, RZ, -R0 ;  /* 0x000000ffff009224 */ /* 0x000fe200078e0a00 */
[----:B------:R-:W-:Y:S01]  /*78c0*/  ISETP.GE.AND P1, PT, R13, RZ, PT ;  /* 0x000000ff0d00720c */ /* 0x000fe20003f26270 */
[----:B------:R-:W-:Y:S01]  /*78d0*/  @!P6 IMAD.IADD R4, R4, 0x1, -R6 ;  /* 0x000000010404e824 */ /* 0x000fe200078e0a06 */
[----:B------:R-:W-:Y:S01]  /*78e0*/  ISETP.GT.U32.AND P6, PT, R6, R17, PT ;  /* 0x000000110600720c */ /* 0x000fe20003fc4070 */
[----:B------:R-:W-:Y:S01]  /*78f0*/  IMAD.HI.U32 R13, R2, R3, RZ ;  /* 0x00000003020d7227 */ /* 0x000fe200078e00ff */
[----:B------:R0:W-:Y:S03]  /*7900*/  STL [R1+0x2f8], R0 ;  /* 0x0002f80001007387 */ /* 0x0001e60000100800 */
[----:B------:R-:W-:Y:S02]  /*7910*/  IMAD.MOV R14, RZ, RZ, -R14 ;  /* 0x000000ffff0e7224 */ /* 0x000fe400078e0a0e */
[----:B------:R-:W-:-:S02]  /*7920*/  IMAD.MOV R13, RZ, RZ, -R13 ;  /* 0x000000ffff0d7224 */ /* 0x000fc400078e0a0d */
[----:B------:R-:W-:-:S04]  /*7930*/  IMAD.HI.U32 R12, R2, R16, RZ ;  /* 0x00000010020c7227 */ /* 0x000fc800078e00ff */
[----:B0-----:R-:W-:Y:S02]  /*7940*/  IMAD.MOV.U32 R0, RZ, RZ, R4 ;  /* 0x000000ffff007224 */ /* 0x001fe400078e0004 */
[C---:B------:R-:W-:Y:S01]  /*7950*/  IMAD R4, R6.reuse, R14, R5 ;  /* 0x0000000e06047224 */ /* 0x040fe200078e0205 */
[----:B------:R-:W-:Y:S01]  /*7960*/  IABS R14, R18 ;  /* 0x00000012000e7213 */ /* 0x000fe20000000000 */
[C---:B------:R-:W-:Y:S02]  /*7970*/  IMAD R3, R6.reuse, R13, R3 ;  /* 0x0000000d06037224 */ /* 0x040fe400078e0203 */
[----:B------:R-:W-:Y:S01]  /*7980*/  @!P4 IMAD.IADD R11, R11, 0x1, -R6 ;  /* 0x000000010b0bc824 */ /* 0x000fe200078e0a06 */
        /* <DEDUP_REMOVED lines=23> */
[----:B------:R-:W-:Y:S01]  /*7b00*/  @!P6 IMAD.IADD R4, R4, 0x1, -R6 ;  /* 0x000000010404e824 */ /* 0x000fe200078e0a06 */
[C---:B------:R-:W-:Y:S01]  /*7b10*/  ISETP.GT.U32.AND P6, PT, R6.reuse, R14, PT ;  /* 0x0000000e0600720c */ /* 0x040fe20003fc4070 */
[----:B------:R-:W-:Y:S01]  /*7b20*/  IMAD R12, R6, R13, R12 ;  /* 0x0000000d060c7224 */ /* 0x000fe200078e020c */
[C---:B------:R-:W-:Y:S01]  /*7b30*/  LOP3.LUT R5, R10.reuse, 0xe6, RZ, 0xfc, !PT ;  /* 0x000000e60a057812 */ /* 0x040fe200078efcff */
[----:B------:R0:W-:Y:S01]  /*7b40*/  STL [R1+0x2ec], R0 ;  /* 0x0002ec0001007387 */ /* 0x0001e20000100800 */
[----:B------:R-:W-:Y:S01]  /*7b50*/  LOP3.LUT R13, R10, 0xe4, RZ, 0xfc, !PT ;  /* 0x000000e40a0d7812 */ /* 0x000fe200078efcff */
[----:B------:R-:W-:Y:S01]  /*7b60*/  @!P0 IMAD.IADD R17, R17, 0x1, -R6 ;  /* 0x0000000111118824 */ /* 0x000fe200078e0a06 */
[----:B------:R-:W-:Y:S01]  /*7b70*/  ISETP.GT.U32.AND P0, PT, R6, R12, PT ;  /* 0x0000000c0600720c */ /* 0x000fe20003f04070 */
[----:B------:R-:W-:Y:S01]  /*7b80*/  @!P1 IMAD.MOV R4, RZ, RZ, -R4 ;  /* 0x000000ffff049224 */ /* 0x000fe200078e0a04 */
[----:B------:R-:W-:Y:S01]  /*7b90*/  IABS R15, R5 ;  /* 0x00000005000f7213 */ /* 0x000fe20000000000 */
        /* <DEDUP_REMOVED lines=8> */
[----:B------:R-:W-:Y:S01]  /*7c20*/  IMAD.HI.U32 R20, R2, R15, RZ ;  /* 0x0000000f02147227 */ /* 0x000fe200078e00ff */
[----:B------:R-:W-:-:S02]  /*7c30*/  ISETP.GT.U32.AND P6, PT, R6, R14, PT ;  /* 0x0000000e0600720c */ /* 0x000fc40003fc4070 */
[----:B------:R-:W-:Y:S01]  /*7c40*/  IABS R11, R13 ;  /* 0x0000000d000b7213 */ /* 0x000fe20000000000 */
[----:B------:R-:W-:Y:S01]  /*7c50*/  IMAD.HI.U32 R17, R2, R19, RZ ;  /* 0x0000001302117227 */ /* 0x000fe200078e00ff */
[----:B------:R-:W-:-:S03]  /*7c60*/  ISETP.GE.AND P1, PT, R5, RZ, PT ;  /* 0x000000ff0500720c */ /* 0x000fc60003f26270 */
[----:B------:R-:W-:Y:S02]  /*7c70*/  IMAD.MOV R17, RZ, RZ, -R17 ;  /* 0x000000ffff117224 */ /* 0x000fe400078e0a11 */
[----:B0-----:R-:W-:Y:S02]  /*7c80*/  IMAD.MOV.U32 R0, RZ, RZ, R16 ;  /* 0x000000ffff007224 */ /* 0x001fe400078e0010 */
[----:B------:R-:W-:Y:S02]  /*7c90*/  IMAD R19, R6, R17, R19 ;  /* 0x0000001106137224 */ /* 0x000fe400078e0213 */
[--C-:B------:R-:W-:Y:S01]  /*7ca0*/  @!P0 IMAD.IADD R12, R12, 0x1, -R6.reuse ;  /* 0x000000010c0c8824 */ /* 0x100fe200078e0a06 */
[----:B------:R-:W-:Y:S01]  /*7cb0*/  ISETP.GE.AND P0, PT, R18, RZ, PT ;  /* 0x000000ff1200720c */ /* 0x000fe20003f06270 */
[----:B------:R-:W-:Y:S01]  /*7cc0*/  @!P6 IMAD.IADD R14, R14, 0x1, -R6 ;  /* 0x000000010e0ee824 */ /* 0x000fe200078e0a06 */
[----:B------:R-:W-:Y:S01]  /*7cd0*/  ISETP.GT.U32.AND P6, PT, R6, R19, PT ;  /* 0x000000130600720c */ /* 0x000fe20003fc4070 */
[----:B------:R-:W-:Y:S01]  /*7ce0*/  IMAD.HI.U32 R21, R2, R11, RZ ;  /* 0x0000000b02157227 */ /* 0x000fe200078e00ff */
[----:B------:R-:W-:-:S03]  /*7cf0*/  LOP3.LUT R18, R10, 0xe0, RZ, 0xfc, !PT ;  /* 0x000000e00a127812 */ /* 0x000fc600078efcff */
[----:B------:R-:W-:Y:S01]  /*7d00*/  IMAD.MOV R20, RZ, RZ, -R20 ;  /* 0x000000ffff147224 */ /* 0x000fe200078e0a14 */
[----:B------:R-:W-:Y:S01]  /*7d10*/  IABS R5, R18 ;  /* 0x0000001200057213 */ /* 0x000fe20000000000 */
[----:B------:R-:W-:Y:S01]  /*7d20*/  @!P2 IMAD.MOV R9, RZ, RZ, -R9 ;  /* 0x000000ffff09a224 */ /* 0x000fe200078e0a09 */
[C---:B------:R-:W-:Y:S01]  /*7d30*/  ISETP.GT.U32.AND P2, PT, R6.reuse, R12, PT ;  /* 0x0000000c0600720c */ /* 0x040fe20003f44070 */
[----:B------:R-:W-:Y:S02]  /*7d40*/  @!P5 IMAD.MOV R0, RZ, RZ, -R0 ;  /* 0x000000ffff00d224 */ /* 0x000fe400078e0a00 */
[----:B------:R-:W-:Y:S01]  /*7d50*/  IMAD.MOV R21, RZ, RZ, -R21 ;  /* 0x000000ffff157224 */ /* 0x000fe200078e0a15 */
[----:B------:R-:W-:Y:S01]  /*7d60*/  STL [R1+0x2e8], R9 ;  /* 0x0002e80901007387 */ /* 0x000fe20000100800 */
[C---:B------:R-:W-:Y:S02]  /*7d70*/  IMAD R15, R6.reuse, R20, R15 ;  /* 0x00000014060f7224 */ /* 0x040fe400078e020f */
[C---:B------:R-:W-:Y:S01]  /*7d80*/  IMAD R11, R6.reuse, R21, R11 ;  /* 0x00000015060b7224 */ /* 0x040fe200078e020b */
[----:B------:R0:W-:Y:S01]  /*7d90*/  STL [R1+0x2e4], R0 ;  /* 0x0002e40001007387 */ /* 0x0001e20000100800 */
[--C-:B------:R-:W-:Y:S01]  /*7da0*/  @!P6 IMAD.IADD R19, R19, 0x1, -R6.reuse ;  /* 0x000000011313e824 */ /* 0x100fe200078e0a06 */
[----:B------:R-:W-:Y:S01]  /*7db0*/  ISETP.GT.U32.AND P5, PT, R6, R15, PT ;  /* 0x0000000f0600720c */ /* 0x000fe20003fa4070 */
[----:B------:R-:W-:Y:S01]  /*7dc0*/  IMAD.HI.U32 R16, R2, R5, RZ ;  /* 0x0000000502107227 */ /* 0x000fe200078e00ff */
[----:B------:R1:W-:Y:S02]  /*7dd0*/  STL [R1+0x2e0], R4 ;  /* 0x0002e00401007387 */ /* 0x0003e40000100800 */
[----:B------:R-:W-:Y:S01]  /*7de0*/  ISETP.GT.U32.AND P6, PT, R6, R19, PT ;  /* 0x000000130600720c */ /* 0x000fe20003fc4070 */
[----:B------:R-:W-:Y:S01]  /*7df0*/  @!P2 IMAD.IADD R12, R12, 0x1, -R6 ;  /* 0x000000010c0ca824 */ /* 0x000fe200078e0a06 */
[----:B------:R-:W-:Y:S01]  /*7e00*/  ISETP.GE.AND P2, PT, R13, RZ, PT ;  /* 0x000000ff0d00720c */ /* 0x000fe20003f46270 */
[----:B------:R-:W-:-:S02]  /*7e10*/  IMAD.MOV R16, RZ, RZ, -R16 ;  /* 0x000000ffff107224 */ /* 0x000fc400078e0a10 */
[----:B0-----:R-:W-:Y:S01]  /*7e20*/  IMAD.MOV.U32 R0, RZ, RZ, R3 ;  /* 0x000000ffff007224 */ /* 0x001fe200078e0003 */
[----:B------:R-:W-:Y:S01]  /*7e30*/  LOP3.LUT R3, R10, 0xde, RZ, 0xfc, !PT ;  /* 0x000000de0a037812 */ /* 0x000fe200078efcff */
[----:B------:R-:W-:Y:S01]  /*7e40*/  IMAD R5, R6, R16, R5 ;  /* 0x0000001006057224 */ /* 0x000fe200078e0205 */
[----:B-1----:R-:W-:Y:S01]  /*7e50*/  LOP3.LUT R4, R10, 0xdc, RZ, 0xfc, !PT ;  /* 0x000000dc0a047812 */ /* 0x002fe200078efcff */
[----:B------:R-:W-:Y:S01]  /*7e60*/  @!P4 IMAD.MOV R0, RZ, RZ, -R0 ;  /* 0x000000ffff00c224 */ /* 0x000fe200078e0a00 */
[----:B------:R-:W-:Y:S01]  /*7e70*/  ISETP.GT.U32.AND P4, PT, R6, R11, PT ;  /* 0x0000000b0600720c */ /* 0x000fe20003f84070 */
[--C-:B------:R-:W-:Y:S01]  /*7e80*/  @!P5 IMAD.IADD R15, R15, 0x1, -R6.reuse ;  /* 0x000000010f0fd824 */ /* 0x100fe200078e0a06 */
[----:B------:R-:W-:Y:S01]  /*7e90*/  IABS R17, R3 ;  /* 0x0000000300117213 */ /* 0x000fe20000000000 */
[----:B------:R-:W-:Y:S01]  /*7ea0*/  @!P6 IMAD.IADD R19, R19, 0x1, -R6 ;  /* 0x000000011313e824 */ /* 0x000fe200078e0a06 */
[----:B------:R0:W-:Y:S01]  /*7eb0*/  STL [R1+0x2dc], R0 ;  /* 0x0002dc0001007387 */ /* 0x0001e20000100800 */
[----:B------:R-:W-:Y:S01]  /*7ec0*/  ISETP.GE.AND P5, PT, R7, RZ, PT ;  /* 0x000000ff0700720c */ /* 0x000fe20003fa6270 */
[----:B------:R-:W-:Y:S01]  /*7ed0*/  IMAD.MOV.U32 R9, RZ, RZ, R14 ;  /* 0x000000ffff097224 */ /* 0x000fe200078e000e */
[----:B------:R-:W-:Y:S01]  /*7ee0*/  IABS R7, R4 ;  /* 0x0000000400077213 */ /* 0x000fe20000000000 */
[----:B------:R-:W-:-:S04]  /*7ef0*/  IMAD.HI.U32 R13, R2, R17, RZ ;  /* 0x00000011020d7227 */ /* 0x000fc800078e00ff */
[----:B------:R-:W-:Y:S02]  /*7f00*/  IMAD.MOV R20, RZ, RZ, -R13 ;  /* 0x000000ffff147224 */ /* 0x000fe400078e0a0d */
[----:B0-----:R-:W-:Y:S01]  /*7f10*/  IMAD.MOV.U32 R0, RZ, RZ, R12 ;  /* 0x000000ffff007224 */ /* 0x001fe200078e000c */
[----:B------:R-:W-:Y:S01]  /*7f20*/  LOP3.LUT R12, R10, 0xda, RZ, 0xfc, !PT ;  /* 0x000000da0a0c7812 */ /* 0x000fe200078efcff */
[----:B------:R-:W-:Y:S01]  /*7f30*/  @!P4 IMAD.IADD R11, R11, 0x1, -R6 ;  /* 0x000000010b0bc824 */ /* 0x000fe200078e0a06 */
[C---:B------:R-:W-:Y:S01]  /*7f40*/  ISETP.GT.U32.AND P4, PT, R6.reuse, R15, PT ;  /* 0x0000000f0600720c */ /* 0x040fe20003f84070 */
[C---:B------:R-:W-:Y:S01]  /*7f50*/  IMAD R17, R6.reuse, R20, R17 ;  /* 0x0000001406117224 */ /* 0x040fe200078e0211 */
[----:B------:R-:W-:Y:S01]  /*7f60*/  IABS R16, R12 ;  /* 0x0000000c00107213 */ /* 0x000fe20000000000 */
[----:B------:R-:W-:Y:S01]  /*7f70*/  @!P3 IMAD.MOV R0, RZ, RZ, -R0 ;  /* 0x000000ffff00b224 */ /* 0x000fe200078e0a00 */
[----:B------:R-:W-:Y:S01]  /*7f80*/  ISETP.GT.U32.AND P3, PT, R6, R11, PT ;  /* 0x0000000b0600720c */ /* 0x000fe20003f64070 */
[----:B------:R-:W-:Y:S01]  /*7f90*/  IMAD.HI.U32 R20, R2, R7, RZ ;  /* 0x0000000702147227 */ /* 0x000fe200078e00ff */
[----:B------:R-:W-:-:S02]  /*7fa0*/  ISETP.GT.U32.AND P6, PT, R6, R17, PT ;  /* 0x000000110600720c */ /* 0x000fc40003fc4070 */
[----:B------:R0:W-:Y:S01]  /*7fb0*/  STL [R1+0x2d8], R0 ;  /* 0x0002d80001007387 */ /* 0x0001e20000100800 */
[----:B------:R-:W-:Y:S01]  /*7fc0*/  IMAD.MOV.U32 R13, RZ, RZ, R16 ;  /* 0x000000ffff0d7224 */ /* 0x000fe200078e0010 */
[----:B------:R-:W-:Y:S01]  /*7fd0*/  LOP3.LUT R16, R10, 0xd8, RZ, 0xfc, !PT ;  /* 0x000000d80a107812 */ /* 0x000fe200078efcff */
[----:B------:R-:W-:Y:S02]  /*7fe0*/  @!P0 IMAD.MOV R9, RZ, RZ, -R9 ;  /* 0x000000ffff098224 */ /* 0x000fe400078e0a09 */
[----:B------:R-:W-:Y:S01]  /*7ff0*/  @!P4 IMAD.IADD R15, R15, 0x1, -R6 ;  /* 0x000000010f0fc824 */ /* 0x000fe200078e0a06 */
[----:B------:R-:W-:Y:S01]  /*8000*/  ISETP.GT.U32.AND P4, PT, R6, R5, PT ;  /* 0x000000050600720c */ /* 0x000fe20003f84070 */
[----:B------:R-:W-:Y:S01]  /*8010*/  IMAD.MOV R20, RZ, RZ, -R20 ;  /* 0x000000ffff147224 */ /* 0x000fe200078e0a14 */
[----:B------:R1:W-:Y:S01]  /*8020*/  STL [R1+0x2d4], R9 ;  /* 0x0002d40901007387 */ /* 0x0003e20000100800 */
[--C-:B------:R-:W-:Y:S01]  /*8030*/  @!P3 IMAD.IADD R11, R11, 0x1, -R6.reuse ;  /* 0x000000010b0bb824 */ /* 0x100fe200078e0a06 */
[----:B------:R-:W-:Y:S01]  /*8040*/  ISETP.GE.AND P3, PT, R18, RZ, PT ;  /* 0x000000ff1200720c */ /* 0x000fe20003f66270 */
[----:B------:R-:W-:Y:S01]  /*8050*/  @!P6 IMAD.IADD R17, R17, 0x1, -R6 ;  /* 0x000000011111e824 */ /* 0x000fe200078e0a06 */
[----:B------:R-:W-:Y:S01]  /*8060*/  IABS R18, R16 ;  /* 0x0000001000127213 */ /* 0x000fe20000000000 */
[----:B0-----:R-:W-:-:S02]  /*8070*/  IMAD.MOV.U32 R0, RZ, RZ, R15 ;  /* 0x000000ffff007224 */ /* 0x001fc400078e000f */
[C---:B------:R-:W-:Y:S02]  /*8080*/  IMAD R7, R6.reuse, R20, R7 ;  /* 0x0000001406077224 */ /* 0x040fe400078e0207 */
[----:B------:R-:W-:Y:S01]  /*8090*/  @!P1 IMAD.MOV R0, RZ, RZ, -R0 ;  /* 0x000000ffff009224 */ /* 0x000fe200078e0a00 */
[----:B------:R-:W-:Y:S01]  /*80a0*/  ISETP.GT.U32.AND P1, PT, R6, R17, PT ;  /* 0x000000110600720c */ /* 0x000fe20003f24070 */
[----:B------:R-:W-:Y:S01]  /*80b0*/  IMAD.HI.U32 R14, R2, R18, RZ ;  /* 0x00000012020e7227 */ /* 0x000fe200078e00ff */
[----:B------:R-:W-:Y:S02]  /*80c0*/  ISETP.GT.U32.AND P6, PT, R6, R7, PT ;  /* 0x000000070600720c */ /* 0x000fe40003fc4070 */
[----:B------:R0:W-:Y:S01]  /*80d0*/  STL [R1+0x2d0], R0 ;  /* 0x0002d00001007387 */ /* 0x0001e20000100800 */
[----:B------:R-:W-:Y:S01]  /*80e0*/  @!P4 IMAD.IADD R5, R5, 0x1, -R6 ;  /* 0x000000010505c824 */ /* 0x000fe200078e0a06 */
[----:B------:R-:W-:Y:S01]  /*80f0*/  ISETP.GE.AND P4, PT, R3, RZ, PT ;  /* 0x000000ff0300720c */ /* 0x000fe20003f86270 */
[----:B------:R-:W-:Y:S01]  /*8100*/  IMAD.MOV R14, RZ, RZ, -R14 ;  /* 0x000000ffff0e7224 */ /* 0x000fe200078e0a0e */
[----:B------:R-:W-:Y:S01]  /*8110*/  LOP3.LUT R3, R10, 0xd6, RZ, 0xfc, !PT ;  /* 0x000000d60a037812 */ /* 0x000fe200078efcff */
[----:B------:R-:W-:Y:S01]  /*8120*/  IMAD.HI.U32 R21, R2, R13, RZ ;  /* 0x0000000d02157227 */ /* 0x000fe200078e00ff */
[----:B------:R-:W-:-:S02]  /*8130*/  ISETP.GT.U32.AND P0, PT, R6, R5, PT ;  /* 0x000000050600720c */ /* 0x000fc40003f04070 */
[----:B------:R-:W-:Y:S01]  /*8140*/  IABS R20, R3 ;  /* 0x0000000300147213 */ /* 0x000fe20000000000 */
[C---:B------:R-:W-:Y:S02]  /*8150*/  IMAD R18, R6.reuse, R14, R18 ;  /* 0x0000000e06127224 */ /* 0x040fe400078e0212 */
[--C-:B------:R-:W-:Y:S02]  /*8160*/  @!P1 IMAD.IADD R17, R17, 0x1, -R6.reuse ;  /* 0x0000000111119824 */ /* 0x100fe400078e0a06 */
[----:B------:R-:W-:Y:S01]  /*8170*/  IMAD.MOV R21, RZ, RZ, -R21 ;  /* 0x000000ffff157224 */ /* 0x000fe200078e0a15 */
[----:B------:R-:W-:Y:S01]  /*8180*/  ISETP.GT.U32.AND P1, PT, R6, R18, PT ;  /* 0x000000120600720c */ /* 0x000fe20003f24070 */
[----:B-1----:R-:W-:Y:S01]  /*8190*/  IMAD.MOV.U32 R9, RZ, RZ, R11 ;  /* 0x000000ffff097224 */ /* 0x002fe200078e000b */
[----:B------:R-:W-:Y:S01]  /*81a0*/  LOP3.LUT R11, R10, 0xd2, RZ, 0xfc, !PT ;  /* 0x000000d20a0b7812 */ /* 0x000fe200078efcff */
[----:B0-----:R-:W-:Y:S02]  /*81b0*/  IMAD.MOV.U32 R0, RZ, RZ, R19 ;  /* 0x000000ffff007224 */ /* 0x001fe400078e0013 */
[----:B------:R-:W-:Y:S01]  /*81c0*/  @!P0 IMAD.IADD R5, R5, 0x1, -R6 ;  /* 0x0000000105058824 */ /* 0x000fe200078e0a06 */
[----:B------:R-:W-:Y:S01]  /*81d0*/  ISETP.GE.AND P0, PT, R12, RZ, PT ;  /* 0x000000ff0c00720c */ /* 0x000fe20003f06270 */
[----:B------:R-:W-:Y:S01]  /*81e0*/  IMAD R13, R6, R21, R13 ;  /* 0x00000015060d7224 */ /* 0x000fe200078e020d */
[----:B------:R-:W-:Y:S01]  /*81f0*/  LOP3.LUT R12, R10, 0xd4, RZ, 0xfc, !PT ;  /* 0x000000d40a0c7812 */ /* 0x000fe200078efcff */
[----:B------:R-:W-:Y:S01]  /*8200*/  @!P2 IMAD.MOV R9, RZ, RZ, -R9 ;  /* 0x000000ffff09a224 */ /* 0x000fe200078e0a09 */
[----:B------:R-:W-:Y:S01]  /*8210*/  ISETP.GE.AND P2, PT, R4, RZ, PT ;  /* 0x000000ff0400720c */ /* 0x000fe20003f46270 */
[----:B------:R-:W-:Y:S01]  /*8220*/  @!P5 IMAD.MOV R0, RZ, RZ, -R0 ;  /* 0x000000ffff00d224 */ /* 0x000fe200078e0a00 */
[----:B------:R-:W-:Y:S01]  /*8230*/  ISETP.GT.U32.AND P5, PT, R6, R13, PT ;  /* 0x0000000d0600720c */ /* 0x000fe20003fa4070 */
[--C-:B------:R-:W-:Y:S01]  /*8240*/  @!P1 IMAD.IADD R18, R18, 0x1, -R6.reuse ;  /* 0x0000000112129824 */ /* 0x100fe200078e0a06 */
[----:B------:R-:W-:Y:S01]  /*8250*/  IABS R14, R12 ;  /* 0x0000000c000e7213 */ /* 0x000fe20000000000 */
[----:B------:R-:W-:Y:S01]  /*8260*/  STL [R1+0x2cc], R9 ;  /* 0x0002cc0901007387 */ /* 0x000fe20000100800 */
[----:B------:R-:W-:Y:S01]  /*8270*/  @!P6 IMAD.IADD R7, R7, 0x1, -R6 ;  /* 0x000000010707e824 */ /* 0x000fe200078e0a06 */
[----:B------:R-:W-:Y:S01]  /*8280*/  ISETP.GE.AND P6, PT, R16, RZ, PT ;  /* 0x000000ff1000720c */ /* 0x000fe20003fc6270 */
[----:B------:R-:W-:Y:S01]  /*8290*/  IMAD.HI.U32 R4, R2, R20, RZ ;  /* 0x0000001402047227 */ /* 0x000fe200078e00ff */
[----:B------:R0:W-:Y:S01]  /*82a0*/  STL [R1+0x2ac], R0 ;  /* 0x0002ac0001007387 */ /* 0x0001e20000100800 */
[----:B------:R-:W-:-:S02]  /*82b0*/  ISETP.GT.U32.AND P1, PT, R6, R18, PT ;  /* 0x000000120600720c */ /* 0x000fc40003f24070 */
[----:B------:R-:W-:Y:S01]  /*82c0*/  IMAD.HI.U32 R15, R2, R14, RZ ;  /* 0x0000000e020f7227 */ /* 0x000fe200078e00ff */
[----:B------:R-:W-:-:S03]  /*82d0*/  LOP3.LUT R21, R10, 0xb0, RZ, 0xfc, !PT ;  /* 0x000000b00a157812 */ /* 0x000fc600078efcff */
[----:B------:R-:W-:Y:S02]  /*82e0*/  IMAD.MOV R15, RZ, RZ, -R15 ;  /* 0x000000ffff0f7224 */ /* 0x000fe400078e0a0f */
[----:B------:R-:W-:Y:S02]  /*82f0*/  IMAD.MOV R4, RZ, RZ, -R4 ;  /* 0x000000ffff047224 */ /* 0x000fe400078e0a04 */
[----:B0-----:R-:W-:Y:S01]  /*8300*/  IMAD.MOV.U32 R0, RZ, RZ, R5 ;  /* 0x000000ffff007224 */ /* 0x001fe200078e0005 */
[----:B------:R-:W-:Y:S01]  /*8310*/  IABS R5, R11 ;  /* 0x0000000b00057213 */ /* 0x000fe20000000000 */
[----:B------:R-:W-:Y:S02]  /*8320*/  @!P5 IMAD.IADD R13, R13, 0x1, -R6 ;  /* 0x000000010d0dd824 */ /* 0x000fe400078e0a06 */
[----:B------:R-:W-:Y:S01]  /*8330*/  @!P3 IMAD.MOV R0, RZ, RZ, -R0 ;  /* 0x000000ffff00b224 */ /* 0x000fe200078e0a00 */
[C---:B------:R-:W-:Y:S01]  /*8340*/  ISETP.GT.U32.AND P3, PT, R6.reuse, R7, PT ;  /* 0x000000070600720c */ /* 0x040fe20003f64070 */
[C---:B------:R-:W-:Y:S01]  /*8350*/  IMAD R14, R6.reuse, R15, R14 ;  /* 0x0000000f060e7224 */ /* 0x040fe200078e020e */
[C---:B------:R-:W-:Y:S01]  /*8360*/  ISETP.GT.U32.AND P5, PT, R6.reuse, R13, PT ;  /* 0x0000000d0600720c */ /* 0x040fe20003fa4070 */
[----:B------:R-:W-:Y:S01]  /*8370*/  IMAD R4, R6, R4, R20 ;  /* 0x0000000406047224 */ /* 0x000fe200078e0214 */
[----:B------:R0:W-:Y:S01]  /*8380*/  STL [R1+0x2a8], R0 ;  /* 0x0002a80001007387 */ /* 0x0001e20000100800 */
[----:B------:R-:W-:Y:S01]  /*8390*/  @!P1 IMAD.IADD R18, R18, 0x1, -R6 ;  /* 0x0000000112129824 */ /* 0x000fe200078e0a06 */
[----:B------:R-:W-:-:S07]  /*83a0*/  ISETP.GT.U32.AND P1, PT, R6, R14, PT ;  /* 0x0000000e0600720c */ /* 0x000fce0003f24070 */
[----:B------:R-:W-:Y:S01]  /*83b0*/  @!P3 IMAD.IADD R7, R7, 0x1, -R6 ;  /* 0x000000010707b824 */ /* 0x000fe200078e0a06 */
[----:B------:R-:W-:Y:S01]  /*83c0*/  ISETP.GT.U32.AND P3, PT, R6, R4, PT ;  /* 0x000000040600720c */ /* 0x000fe20003f64070 */
[----:B0-----:R-:W-:Y:S02]  /*83d0*/  IMAD.MOV.U32 R0, RZ, RZ, R17 ;  /* 0x000000ffff007224 */ /* 0x001fe400078e0011 */
[----:B------:R-:W-:-:S04]  /*83e0*/  IMAD.HI.U32 R17, R2, R5, RZ ;  /* 0x0000000502117227 */ /* 0x000fc800078e00ff */
[----:B------:R-:W-:Y:S01]  /*83f0*/  @!P4 IMAD.MOV R0, RZ, RZ, -R0 ;  /* 0x000000ffff00c224 */ /* 0x000fe200078e0a00 */
[----:B------:R-:W-:Y:S01]  /*8400*/  ISETP.GE.AND P4, PT, R3, RZ, PT ;  /* 0x000000ff0300720c */ /* 0x000fe20003f86270 */
[--C-:B------:R-:W-:Y:S01]  /*8410*/  @!P5 IMAD.IADD R13, R13, 0x1, -R6.reuse ;  /* 0x000000010d0dd824 */ /* 0x100fe200078e0a06 */
[----:B------:R-:W-:Y:S01]  /*8420*/  LOP3.LUT R3, R10, 0xd0, RZ, 0xfc, !PT ;  /* 0x000000d00a037812 */ /* 0x000fe200078efcff */
[----:B------:R-:W-:Y:S01]  /*8430*/  IMAD.MOV R17, RZ, RZ, -R17 ;  /* 0x000000ffff117224 */ /* 0x000fe200078e0a11 */
[----:B------:R0:W-:Y:S01]  /*8440*/  STL [R1+0x2a4], R0 ;  /* 0x0002a40001007387 */ /* 0x0001e20000100800 */
[--C-:B------:R-:W-:Y:S01]  /*8450*/  @!P1 IMAD.IADD R14, R14, 0x1, -R6.reuse ;  /* 0x000000010e0e9824 */ /* 0x100fe200078e0a06 */
[----:B------:R-:W-:Y:S01]  /*8460*/  IABS R16, R3 ;  /* 0x0000000300107213 */ /* 0x000fe20000000000 */
[----:B------:R-:W-:Y:S01]  /*8470*/  @!P3 IMAD.IADD R4, R4, 0x1, -R6 ;  /* 0x000000010404b824 */ /* 0x000fe200078e0a06 */
[----:B------:R-:W-:Y:S01]  /*8480*/  ISETP.GE.AND P5, PT, R12, RZ, PT ;  /* 0x000000ff0c00720c */ /* 0x000fe20003fa6270 */
[C---:B------:R-:W-:Y:S01]  /*8490*/  IMAD R5, R6.reuse, R17, R5 ;  /* 0x0000001106057224 */ /* 0x040fe200078e0205 */
[----:B------:R-:W-:Y:S01]  /*84a0*/  ISETP.GT.U32.AND P1, PT, R6, R14, PT ;  /* 0x0000000e0600720c */ /* 0x000fe20003f24070 */
[----:B------:R-:W-:Y:S01]  /*84b0*/  IMAD.MOV.U32 R9, RZ, RZ, R13 ;  /* 0x000000ffff097224 */ /* 0x000fe200078e000d */
[----:B------:R-:W-:Y:S01]  /*84c0*/  LOP3.LUT R12, R10, 0xce, RZ, 0xfc, !PT ;  /* 0x000000ce0a0c7812 */ /* 0x000fe200078efcff */
[----:B0-----:R-:W-:Y:S01]  /*84d0*/  IMAD.MOV.U32 R0, RZ, RZ, R7 ;  /* 0x000000ffff007224 */ /* 0x001fe200078e0007 */
[----:B------:R-:W-:Y:S01]  /*84e0*/  ISETP.GT.U32.AND P3, PT, R6, R4, PT ;  /* 0x000000040600720c */ /* 0x000fe20003f64070 */
[----:B------:R-:W-:Y:S01]  /*84f0*/  IMAD.MOV.U32 R7, RZ, RZ, R16 ;  /* 0x000000ffff077224 */ /* 0x000fe200078e0010 */
[----:B------:R-:W-:Y:S01]  /*8500*/  IABS R15, R12 ;  /* 0x0000000c000f7213 */ /* 0x000fe20000000000 */
[----:B------:R-:W-:Y:S01]  /*8510*/  @!P2 IMAD.MOV R0, RZ, RZ, -R0 ;  /* 0x000000ffff00a224 */ /* 0x000fe200078e0a00 */
[----:B------:R-:W-:Y:S01]  /*8520*/  ISETP.GE.AND P2, PT, R11, RZ, PT ;  /* 0x000000ff0b00720c */ /* 0x000fe20003f46270 */
[----:B------:R-:W-:Y:S01]  /*8530*/  IMAD.HI.U32 R11, R2, R7, RZ ;  /* 0x00000007020b7227 */ /* 0x000fe200078e00ff */
[----:B------:R-:W-:-:S02]  /*8540*/  LOP3.LUT R16, R10, 0xcc, RZ, 0xfc, !PT ;  /* 0x000000cc0a107812 */ /* 0x000fc400078efcff */
[----:B------:R0:W-:Y:S01]  /*8550*/  STL [R1+0x29c], R0 ;  /* 0x00029c0001007387 */ /* 0x0001e20000100800 */
[----:B------:R-:W-:Y:S01]  /*8560*/  @!P0 IMAD.MOV R9, RZ, RZ, -R9 ;  /* 0x000000ffff098224 */ /* 0x000fe200078e0a09 */
[----:B------:R-:W-:Y:S01]  /*8570*/  ISETP.GT.U32.AND P0, PT, R6, R5, PT ;  /* 0x000000050600720c */ /* 0x000fe20003f04070 */
[----:B------:R-:W-:Y:S02]  /*8580*/  IMAD.MOV R11, RZ, RZ, -R11 ;  /* 0x000000ffff0b7224 */ /* 0x000fe400078e0a0b */
[----:B------:R-:W-:Y:S01]  /*8590*/  IMAD.HI.U32 R13, R2, R15, RZ ;  /* 0x0000000f020d7227 */ /* 0x000fe200078e00ff */
[----:B------:R1:W-:Y:S03]  /*85a0*/  STL [R1+0x298], R9 ;  /* 0x0002980901007387 */ /* 0x0003e60000100800 */
[----:B------:R-:W-:Y:S02]  /*85b0*/  @!P1 IMAD.IADD R14, R14, 0x1, -R6 ;  /* 0x000000010e0e9824 */ /* 0x000fe400078e0a06 */
[----:B0-----:R-:W-:Y:S01]  /*85c0*/  IMAD.MOV.U32 R0, RZ, RZ, R18 ;  /* 0x000000ffff007224 */ /* 0x001fe200078e0012 */
[----:B------:R-:W-:Y:S01]  /*85d0*/  LOP3.LUT R18, R10, 0xc6, RZ, 0xfc, !PT ;  /* 0x000000c60a127812 */ /* 0x000fe200078efcff */
[----:B------:R-:W-:-:S02]  /*85e0*/  IMAD.MOV R13, RZ, RZ, -R13 ;  /* 0x000000ffff0d7224 */ /* 0x000fc400078e0a0d */
[----:B------:R-:W-:Y:S01]  /*85f0*/  @!P6 IMAD.MOV R0, RZ, RZ, -R0 ;  /* 0x000000ffff00e224 */ /* 0x000fe200078e0a00 */
[----:B------:R-:W-:Y:S01]  /*8600*/  ISETP.GE.AND P6, PT, R3, RZ, PT ;  /* 0x000000ff0300720c */ /* 0x000fe20003fc6270 */
[----:B------:R-:W-:Y:S01]  /*8610*/  IMAD R3, R6, R11, R7 ;  /* 0x0000000b06037224 */ /* 0x000fe200078e0207 */
[----:B------:R-:W-:Y:S01]  /*8620*/  LOP3.LUT R7, R10, 0xca, RZ, 0xfc, !PT ;  /* 0x000000ca0a077812 */ /* 0x000fe200078efcff */
[--C-:B------:R-:W-:Y:S01]  /*8630*/  @!P3 IMAD.IADD R4, R4, 0x1, -R6.reuse ;  /* 0x000000010404b824 */ /* 0x100fe200078e0a06 */
[----:B------:R0:W-:Y:S01]  /*8640*/  STL [R1+0x294], R0 ;  /* 0x0002940001007387 */ /* 0x0001e20000100800 */
[----:B------:R-:W-:Y:S01]  /*8650*/  @!P0 IMAD.IADD R5, R5, 0x1, -R6 ;  /* 0x0000000105058824 */ /* 0x000fe200078e0a06 */
[C---:B------:R-:W-:Y:S01]  /*8660*/  ISETP.GT.U32.AND P1, PT, R6.reuse, R3, PT ;  /* 0x000000030600720c */ /* 0x040fe20003f24070 */
[C---:B------:R-:W-:Y:S01]  /*8670*/  IMAD R11, R6.reuse, R13, R15 ;  /* 0x0000000d060b7224 */ /* 0x040fe200078e020f */
[----:B------:R-:W-:Y:S01]  /*8680*/  IABS R13, R16 ;  /* 0x00000010000d7213 */ /* 0x000fe20000000000 */
[----:B-1----:R-:W-:Y:S01]  /*8690*/  IMAD.MOV.U32 R9, RZ, RZ, R4 ;  /* 0x000000ffff097224 */ /* 0x002fe200078e0004 */
[----:B------:R-:W-:-:S02]  /*86a0*/  ISETP.GT.U32.AND P0, PT, R6, R5, PT ;  /* 0x000000050600720c */ /* 0x000fc40003f04070 */
[----:B------:R-:W-:Y:S01]  /*86b0*/  IABS R15, R7 ;  /* 0x00000007000f7213 */ /* 0x000fe20000000000 */
[----:B------:R-:W-:Y:S01]  /*86c0*/  @!P4 IMAD.MOV R9, RZ, RZ, -R9 ;  /* 0x000000ffff09c224 */ /* 0x000fe200078e0a09 */
[----:B------:R-:W-:Y:S01]  /*86d0*/  ISETP.GT.U32.AND P4, PT, R6, R11, PT ;  /* 0x0000000b0600720c */ /* 0x000fe20003f84070 */
[----:B0-----:R-:W-:Y:S01]  /*86e0*/  IMAD.MOV.U32 R0, RZ, RZ, R14 ;  /* 0x000000ffff007224 */ /* 0x001fe200078e000e */
[----:B------:R-:W-:Y:S01]  /*86f0*/  ISETP.GE.AND P3, PT, R12, RZ, PT ;  /* 0x000000ff0c00720c */ /* 0x000fe20003f66270 */
[----:B------:R-:W-:Y:S01]  /*8700*/  IMAD.HI.U32 R14, R2, R13, RZ ;  /* 0x0000000d020e7227 */ /* 0x000fe200078e00ff */
[----:B------:R-:W-:Y:S01]  /*8710*/  STL [R1+0x290], R9 ;  /* 0x0002900901007387 */ /* 0x000fe20000100800 */
[----:B------:R-:W-:Y:S02]  /*8720*/  LOP3.LUT R12, R10, 0xc8, RZ, 0xfc, !PT ;  /* 0x000000c80a0c7812 */ /* 0x000fe400078efcff */
[----:B------:R-:W-:Y:S02]  /*8730*/  @!P1 IMAD.IADD R3, R3, 0x1, -R6 ;  /* 0x0000000103039824 */ /* 0x000fe400078e0a06 */
[----:B------:R-:W-:Y:S01]  /*8740*/  @!P5 IMAD.MOV R0, RZ, RZ, -R0 ;  /* 0x000000ffff00d224 */ /* 0x000fe200078e0a00 */
[----:B------:R-:W-:Y:S01]  /*8750*/  IABS R4, R12 ;  /* 0x0000000c00047213 */ /* 0x000fe20000000000 */
[--C-:B------:R-:W-:Y:S01]  /*8760*/  @!P0 IMAD.IADD R5, R5, 0x1, -R6.reuse ;  /* 0x0000000105058824 */ /* 0x100fe200078e0a06 */
[----:B------:R-:W-:Y:S01]  /*8770*/  ISETP.GT.U32.AND P1, PT, R6, R3, PT ;  /* 0x000000030600720c */ /* 0x000fe20003f24070 */
[----:B------:R-:W-:Y:S01]  /*8780*/  @!P4 IMAD.IADD R11, R11, 0x1, -R6 ;  /* 0x000000010b0bc824 */ /* 0x000fe200078e0a06 */
[----:B------:R0:W-:Y:S01]  /*8790*/  STL [R1+0x28c], R0 ;  /* 0x00028c0001007387 */ /* 0x0001e20000100800 */
[----:B------:R-:W-:Y:S01]  /*87a0*/  IMAD.MOV R17, RZ, RZ, -R14 ;  /* 0x000000ffff117224 */ /* 0x000fe200078e0a0e */
[----:B------:R-:W-:Y:S01]  /*87b0*/  ISETP.GE.AND P0, PT, R7, RZ, PT ;  /* 0x000000ff0700720c */ /* 0x000fe20003f06270 */
[----:B------:R-:W-:Y:S01]  /*87c0*/  IMAD.HI.U32 R14, R2, R15, RZ ;  /* 0x0000000f020e7227 */ /* 0x000fe200078e00ff */
[----:B------:R-:W-:-:S02]  /*87d0*/  ISETP.GT.U32.AND P4, PT, R6, R11, PT ;  /* 0x0000000b0600720c */ /* 0x000fc40003f84070 */
[----:B------:R-:W-:Y:S01]  /*87e0*/  ISETP.GE.AND P5, PT, R16, RZ, PT ;  /* 0x000000ff1000720c */ /* 0x000fe20003fa6270 */
[----:B------:R-:W-:Y:S02]  /*87f0*/  IMAD.MOV R14, RZ, RZ, -R14 ;  /* 0x000000ffff0e7224 */ /* 0x000fe400078e0a0e */
[C---:B------:R-:W-:Y:S02]  /*8800*/  IMAD R7, R6.reuse, R17, R13 ;  /* 0x0000001106077224 */ /* 0x040fe400078e020d */
[----:B0-----:R-:W-:Y:S02]  /*8810*/  IMAD.MOV.U32 R0, RZ, RZ, R5 ;  /* 0x000000ffff007224 */ /* 0x001fe400078e0005 */
[----:B------:R-:W-:Y:S01]  /*8820*/  @!P1 IMAD.IADD R3, R3, 0x1, -R6 ;  /* 0x0000000103039824 */ /* 0x000fe200078e0a06 */
[----:B------:R-:W-:Y:S01]  /*8830*/  ISETP.GT.U32.AND P1, PT, R6, R7, PT ;  /* 0x000000070600720c */ /* 0x000fe20003f24070 */
[----:B------:R-:W-:Y:S01]  /*8840*/  @!P2 IMAD.MOV R0, RZ, RZ, -R0 ;  /* 0x000000ffff00a224 */ /* 0x000fe200078e0a00 */
[----:B------:R-:W-:Y:S01]  /*8850*/  ISETP.GE.AND P2, PT, R12, RZ, PT ;  /* 0x000000ff0c00720c */ /* 0x000fe20003f46270 */
[----:B------:R-:W-:Y:S01]  /*8860*/  IMAD R12, R6, R14, R15 ;  /* 0x0000000e060c7224 */ /* 0x000fe200078e020f */
[----:B------:R-:W-:Y:S01]  /*8870*/  LOP3.LUT R15, R10, 0xc0, RZ, 0xfc, !PT ;  /* 0x000000c00a0f7812 */ /* 0x000fe200078efcff */
[----:B------:R-:W-:Y:S01]  /*8880*/  IMAD.HI.U32 R16, R2, R4, RZ ;  /* 0x0000000402107227 */ /* 0x000fe200078e00ff */
[----:B------:R0:W-:Y:S03]  /*8890*/  STL [R1+0x280], R0 ;  /* 0x0002800001007387 */ /* 0x0001e60000100800 */
[----:B------:R-:W-:-:S02]  /*88a0*/  IMAD.MOV R16, RZ, RZ, -R16 ;  /* 0x000000ffff107224 */ /* 0x000fc400078e0a10 */
[----:B------:R-:W-:Y:S01]  /*88b0*/  @!P4 IMAD.IADD R11, R11, 0x1, -R6 ;  /* 0x000000010b0bc824 */ /* 0x000fe200078e0a06 */
[----:B------:R-:W-:Y:S01]  /*88c0*/  ISETP.GE.AND P4, PT, R18, RZ, PT ;  /* 0x000000ff1200720c */ /* 0x000fe20003f86270 */
[----:B------:R-:W-:Y:S01]  /*88d0*/  IMAD R13, R6, R16, R4 ;  /* 0x00000010060d7224 */ /* 0x000fe200078e0204 */
[----:B------:R-:W-:Y:S01]  /*88e0*/  IABS R18, R18 ;  /* 0x0000001200127213 */ /* 0x000fe20000000000 */
[----:B------:R-:W-:Y:S01]  /*88f0*/  @!P1 IMAD.IADD R7, R7, 0x1, -R6 ;  /* 0x0000000107079824 */ /* 0x000fe200078e0a06 */
[C---:B------:R-:W-:Y:S01]  /*8900*/  LOP3.LUT R16, R10.reuse, 0xc4, RZ, 0xfc, !PT ;  /* 0x000000c40a107812 */ /* 0x040fe200078efcff */
[----:B0-----:R-:W-:Y:S01]  /*8910*/  IMAD.MOV.U32 R0, RZ, RZ, R3 ;  /* 0x000000ffff007224 */ /* 0x001fe200078e0003 */
[----:B------:R-:W-:Y:S01]  /*8920*/  LOP3.LUT R4, R10, 0xc2, RZ, 0xfc, !PT ;  /* 0x000000c20a047812 */ /* 0x000fe200078efcff */
[----:B------:R-:W-:Y:S01]  /*8930*/  IMAD.HI.U32 R19, R2, R18, RZ ;  /* 0x0000001202137227 */ /* 0x000fe200078e00ff */
[C---:B------:R-:W-:Y:S02]  /*8940*/  ISETP.GT.U32.AND P1, PT, R6.reuse, R7, PT ;  /* 0x000000070600720c */ /* 0x040fe40003f24070 */
[----:B------:R-:W-:Y:S01]  /*8950*/  IABS R17, R16 ;  /* 0x0000001000117213 */ /* 0x000fe20000000000 */
[----:B------:R-:W-:Y:S01]  /*8960*/  @!P6 IMAD.MOV R0, RZ, RZ, -R0 ;  /* 0x000000ffff00e224 */ /* 0x000fe200078e0a00 */
[----:B------:R-:W-:Y:S01]  /*8970*/  ISETP.GT.U32.AND P6, PT, R6, R12, PT ;  /* 0x0000000c0600720c */ /* 0x000fe20003fc4070 */
[----:B------:R-:W-:Y:S01]  /*8980*/  IMAD.MOV R19, RZ, RZ, -R19 ;  /* 0x000000ffff137224 */ /* 0x000fe200078e0a13 */
[----:B------:R-:W-:Y:S01]  /*8990*/  IABS R5, R4 ;  /* 0x0000000400057213 */ /* 0x000fe20000000000 */
[----:B------:R-:W-:Y:S01]  /*89a0*/  IMAD.HI.U32 R14, R2, R17, RZ ;  /* 0x00000011020e7227 */ /* 0x000fe200078e00ff */
[----:B------:R0:W-:Y:S01]  /*89b0*/  STL [R1+0x284], R0 ;  /* 0x0002840001007387 */ /* 0x0001e20000100800 */
[----:B------:R-:W-:-:S02]  /*89c0*/  IABS R3, R15 ;  /* 0x0000000f00037213 */ /* 0x000fc40000000000 */
[----:B------:R-:W-:Y:S02]  /*89d0*/  IMAD.MOV R14, RZ, RZ, -R14 ;  /* 0x000000ffff0e7224 */ /* 0x000fe400078e0a0e */
[----:B------:R-:W-:Y:S01]  /*89e0*/  @!P1 IMAD.IADD R7, R7, 0x1, -R6 ;  /* 0x0000000107079824 */ /* 0x000fe200078e0a06 */
[----:B------:R-:W-:Y:S01]  /*89f0*/  ISETP.GE.AND P1, PT, R16, RZ, PT ;  /* 0x000000ff1000720c */ /* 0x000fe20003f26270 */
[----:B------:R-:W-:Y:S02]  /*8a00*/  IMAD R16, R6, R19, R18 ;  /* 0x0000001306107224 */ /* 0x000fe400078e0212 */
[----:B------:R-:W-:Y:S02]  /*8a10*/  @!P6 IMAD.IADD R12, R12, 0x1, -R6 ;  /* 0x000000010c0ce824 */ /* 0x000fe400078e0a06 */
[----:B0-----:R-:W-:Y:S02]  /*8a20*/  IMAD.MOV.U32 R0, RZ, RZ, R11 ;  /* 0x000000ffff007224 */ /* 0x001fe400078e000b */
[----:B------:R-:W-:Y:S01]  /*8a30*/  IMAD.HI.U32 R11, R2, R5, RZ ;  /* 0x00000005020b7227 */ /* 0x000fe200078e00ff */
[----:B------:R-:W-:-:S03]  /*8a40*/  ISETP.GT.U32.AND P6, PT, R6, R12, PT ;  /* 0x0000000c0600720c */ /* 0x000fc60003fc4070 */
[----:B------:R-:W-:Y:S01]  /*8a50*/  @!P3 IMAD.MOV R0, RZ, RZ, -R0 ;  /* 0x000000ffff00b224 */ /* 0x000fe200078e0a00 */
[C---:B------:R-:W-:Y:S01]  /*8a60*/  ISETP.GT.U32.AND P3, PT, R6.reuse, R13, PT ;  /* 0x0000000d0600720c */ /* 0x040fe20003f64070 */
[----:B------:R-:W-:Y:S02]  /*8a70*/  IMAD.MOV.U32 R9, RZ, RZ, R7 ;  /* 0x000000ffff097224 */ /* 0x000fe400078e0007 */
[----:B------:R-:W-:Y:S01]  /*8a80*/  IMAD.MOV R11, RZ, RZ, -R11 ;  /* 0x000000ffff0b7224 */ /* 0x000fe200078e0a0b */
[----:B------:R0:W-:Y:S01]  /*8a90*/  STL [R1+0x288], R0 ;  /* 0x0002880001007387 */ /* 0x0001e20000100800 */
[----:B------:R-:W-:Y:S02]  /*8aa0*/  IMAD R17, R6, R14, R17 ;  /* 0x0000000e06117224 */ /* 0x000fe400078e0211 */
[----:B------:R-:W-:-:S04]  /*8ab0*/  IMAD.HI.U32 R14, R2, R3, RZ ;  /* 0x00000003020e7227 */ /* 0x000fc800078e00ff */
[--C-:B------:R-:W-:Y:S01]  /*8ac0*/  @!P6 IMAD.IADD R12, R12, 0x1, -R6.reuse ;  /* 0x000000010c0ce824 */ /* 0x100fe200078e0a06 */
[C---:B------:R-:W-:Y:S01]  /*8ad0*/  ISETP.GT.U32.AND P6, PT, R6.reuse, R16, PT ;  /* 0x000000100600720c */ /* 0x040fe20003fc4070 */
[----:B------:R-:W-:Y:S02]  /*8ae0*/  @!P3 IMAD.IADD R13, R13, 0x1, -R6 ;  /* 0x000000010d0db824 */ /* 0x000fe400078e0a06 */
[----:B0-----:R-:W-:Y:S02]  /*8af0*/  IMAD.MOV.U32 R0, RZ, RZ, R12 ;  /* 0x000000ffff007224 */ /* 0x001fe400078e000c */
[----:B------:R-:W-:Y:S01]  /*8b00*/  @!P5 IMAD.MOV R9, RZ, RZ, -R9 ;  /* 0x000000ffff09d224 */ /* 0x000fe200078e0a09 */
[----:B------:R-:W-:Y:S01]  /*8b10*/  ISETP.GT.U32.AND P3, PT, R6, R13, PT ;  /* 0x0000000d0600720c */ /* 0x000fe20003f64070 */
[----:B------:R-:W-:Y:S01]  /*8b20*/  @!P0 IMAD.MOV R0, RZ, RZ, -R0 ;  /* 0x000000ffff008224 */ /* 0x000fe200078e0a00 */
[----:B------:R-:W-:Y:S01]  /*8b30*/  ISETP.GE.AND P0, PT, R4, RZ, PT ;  /* 0x000000ff0400720c */ /* 0x000fe20003f06270 */
[C---:B------:R-:W-:Y:S01]  /*8b40*/  IMAD R4, R6.reuse, R11, R5 ;  /* 0x0000000b06047224 */ /* 0x040fe200078e0205 */
[----:B------:R-:W-:Y:S01]  /*8b50*/  STL [R1+0x18c], R9 ;  /* 0x00018c0901007387 */ /* 0x000fe20000100800 */
[----:B------:R-:W-:Y:S01]  /*8b60*/  IMAD.MOV R7, RZ, RZ, -R14 ;  /* 0x000000ffff077224 */ /* 0x000fe200078e0a0e */
[----:B------:R-:W-:Y:S01]  /*8b70*/  ISETP.GT.U32.AND P5, PT, R6, R17, PT ;  /* 0x000000110600720c */ /* 0x000fe20003fa4070 */
[----:B------:R-:W-:Y:S01]  /*8b80*/  @!P6 IMAD.IADD R16, R16, 0x1, -R6 ;  /* 0x000000011010e824 */ /* 0x000fe200078e0a06 */
[----:B------:R0:W-:Y:S01]  /*8b90*/  STL [R1+0x198], R0 ;  /* 0x0001980001007387 */ /* 0x0001e20000100800 */
[----:B------:R-:W-:Y:S01]  /*8ba0*/  IMAD R3, R6, R7, R3 ;  /* 0x0000000706037224 */ /* 0x000fe200078e0203 */
[----:B------:R-:W-:-:S02]  /*8bb0*/  LOP3.LUT R7, R10, 0xbc, RZ, 0xfc, !PT ;  /* 0x000000bc0a077812 */ /* 0x000fc400078efcff */
[C---:B------:R-:W-:Y:S01]  /*8bc0*/  ISETP.GT.U32.AND P6, PT, R6.reuse, R16, PT ;  /* 0x000000100600720c */ /* 0x040fe20003fc4070 */
[--C-:B------:R-:W-:Y:S01]  /*8bd0*/  @!P3 IMAD.IADD R13, R13, 0x1, -R6.reuse ;  /* 0x000000010d0db824 */ /* 0x100fe200078e0a06 */
[----:B------:R-:W-:Y:S02]  /*8be0*/  ISETP.GT.U32.AND P3, PT, R6, R4, PT ;  /* 0x000000040600720c */ /* 0x000fe40003f64070 */
[----:B------:R-:W-:Y:S01]  /*8bf0*/  LOP3.LUT R5, R10, 0xbe, RZ, 0xfc, !PT ;  /* 0x000000be0a057812 */ /* 0x000fe200078efcff */
[----:B0-----:R-:W-:Y:S01]  /*8c00*/  IMAD.MOV.U32 R0, RZ, RZ, R13 ;  /* 0x000000ffff007224 */ /* 0x001fe200078e000d */
[----:B------:R-:W-:Y:S01]  /*8c10*/  IABS R13, R7 ;  /* 0x00000007000d7213 */ /* 0x000fe20000000000 */
[----:B------:R-:W-:Y:S01]  /*8c20*/  @!P5 IMAD.IADD R17, R17, 0x1, -R6 ;  /* 0x000000011111d824 */ /* 0x000fe200078e0a06 */
[----:B------:R-:W-:Y:S01]  /*8c30*/  IABS R12, R5 ;  /* 0x00000005000c7213 */ /* 0x000fe20000000000 */
[----:B------:R-:W-:Y:S01]  /*8c40*/  @!P2 IMAD.MOV R0, RZ, RZ, -R0 ;  /* 0x000000ffff00a224 */ /* 0x000fe200078e0a00 */
[----:B------:R-:W-:-:S03]  /*8c50*/  ISETP.GT.U32.AND P2, PT, R6, R3, PT ;  /* 0x000000030600720c */ /* 0x000fc60003f44070 */
[--C-:B------:R-:W-:Y:S01]  /*8c60*/  @!P6 IMAD.IADD R16, R16, 0x1, -R6.reuse ;  /* 0x000000011010e824 */ /* 0x100fe200078e0a06 */
[----:B------:R-:W-:Y:S01]  /*8c70*/  ISETP.GE.AND P6, PT, R15, RZ, PT ;  /* 0x000000ff0f00720c */ /* 0x000fe20003fc6270 */
[----:B------:R-:W-:Y:S01]  /*8c80*/  @!P3 IMAD.IADD R4, R4, 0x1, -R6 ;  /* 0x000000010404b824 */ /* 0x000fe200078e0a06 */
[----:B------:R-:W-:Y:S01]  /*8c90*/  LOP3.LUT R11, R10, 0xba, RZ, 0xfc, !PT ;  /* 0x000000ba0a0b7812 */ /* 0x000fe200078efcff */
[----:B------:R-:W-:Y:S01]  /*8ca0*/  IMAD.HI.U32 R15, R2, R13, RZ ;  /* 0x0000000d020f7227 */ /* 0x000fe200078e00ff */
[C---:B------:R-:W-:Y:S01]  /*8cb0*/  ISETP.GT.U32.AND P5, PT, R6.reuse, R17, PT ;  /* 0x000000110600720c */ /* 0x040fe20003fa4070 */
[----:B------:R0:W-:Y:S01]  /*8cc0*/  STL [R1+0x27c], R0 ;  /* 0x00027c0001007387 */ /* 0x0001e20000100800 */
[----:B------:R-:W-:Y:S01]  /*8cd0*/  ISETP.GT.U32.AND P3, PT, R6, R4, PT ;  /* 0x000000040600720c */ /* 0x000fe20003f64070 */
[----:B------:R-:W-:Y:S01]  /*8ce0*/  IMAD.MOV R15, RZ, RZ, -R15 ;  /* 0x000000ffff0f7224 */ /* 0x000fe200078e0a0f */
[----:B------:R-:W-:Y:S01]  /*8cf0*/  IABS R14, R11 ;  /* 0x0000000b000e7213 */ /* 0x000fe20000000000 */
[----:B------:R-:W-:-:S04]  /*8d00*/  IMAD.HI.U32 R18, R2, R12, RZ ;  /* 0x0000000c02127227 */ /* 0x000fc800078e00ff */
[----:B------:R-:W-:Y:S02]  /*8d10*/  @!P2 IMAD.IADD R3, R3, 0x1, -R6 ;  /* 0x000000010303a824 */ /* 0x000fe400078e0a06 */
[----:B------:R-:W-:Y:S02]  /*8d20*/  IMAD.MOV R18, RZ, RZ, -R18 ;  /* 0x000000ffff127224 */ /* 0x000fe400078e0a12 */
[--C-:B------:R-:W-:Y:S01]  /*8d30*/  @!P5 IMAD.IADD R17, R17, 0x1, -R6.reuse ;  /* 0x000000011111d824 */ /* 0x100fe200078e0a06 */
[----:B------:R-:W-:Y:S01]  /*8d40*/  ISETP.GT.U32.AND P2, PT, R6, R3, PT ;  /* 0x000000030600720c */ /* 0x000fe20003f44070 */
[----:B------:R-:W-:Y:S01]  /*8d50*/  @!P3 IMAD.IADD R4, R4, 0x1, -R6 ;  /* 0x000000010404b824 */ /* 0x000fe200078e0a06 */
[----:B------:R-:W-:Y:S01]  /*8d60*/  ISETP.GE.AND P3, PT, R11, RZ, PT ;  /* 0x000000ff0b00720c */ /* 0x000fe20003f66270 */
[C---:B------:R-:W-:Y:S02]  /*8d70*/  IMAD R11, R6.reuse, R15, R13 ;  /* 0x0000000f060b7224 */ /* 0x040fe400078e020d */
[----:B------:R-:W-:-:S02]  /*8d80*/  IMAD R12, R6, R18, R12 ;  /* 0x00000012060c7224 */ /* 0x000fc400078e020c */
[----:B------:R-:W-:Y:S02]  /*8d90*/  IMAD.MOV.U32 R9, RZ, RZ, R16 ;  /* 0x000000ffff097224 */ /* 0x000fe400078e0010 */
[----:B0-----:R-:W-:Y:S01]  /*8da0*/  IMAD.MOV.U32 R0, RZ, RZ, R17 ;  /* 0x000000ffff007224 */ /* 0x001fe200078e0011 */
[C---:B------:R-:W-:Y:S01]  /*8db0*/  ISETP.GT.U32.AND P5, PT, R6.reuse, R12, PT ;  /* 0x0000000c0600720c */ /* 0x040fe20003fa4070 */
[----:B------:R-:W-:Y:S01]  /*8dc0*/  @!P4 IMAD.MOV R9, RZ, RZ, -R9 ;  /* 0x000000ffff09c224 */ /* 0x000fe200078e0a09 */
[----:B------:R-:W-:Y:S01]  /*8dd0*/  ISETP.GE.AND P4, PT, R5, RZ, PT ;  /* 0x000000ff0500720c */ /* 0x000fe20003f86270 */
[----:B------:R-:W-:Y:S01]  /*8de0*/  @!P2 IMAD.IADD R3, R3, 0x1, -R6 ;  /* 0x000000010303a824 */ /* 0x000fe200078e0a06 */
[----:B------:R-:W-:Y:S01]  /*8df0*/  ISETP.GT.U32.AND P2, PT, R6, R11, PT ;  /* 0x0000000b0600720c */ /* 0x000fe20003f44070 */
[----:B------:R-:W-:Y:S01]  /*8e00*/  @!P1 IMAD.MOV R0, RZ, RZ, -R0 ;  /* 0x000000ffff009224 */ /* 0x000fe200078e0a00 */
[----:B------:R-:W-:Y:S01]  /*8e10*/  LOP3.LUT R5, R10, 0xb8, RZ, 0xfc, !PT ;  /* 0x000000b80a057812 */ /* 0x000fe200078efcff */
[----:B------:R0:W-:Y:S01]  /*8e20*/  STL [R1+0x19c], R9 ;  /* 0x00019c0901007387 */ /* 0x0001e20000100800 */
[----:B------:R-:W-:Y:S01]  /*8e30*/  ISETP.GE.AND P1, PT, R7, RZ, PT ;  /* 0x000000ff0700720c */ /* 0x000fe20003f26270 */
[----:B------:R-:W-:Y:S01]  /*8e40*/  IMAD.HI.U32 R16, R2, R14, RZ ;  /* 0x0000000e02107227 */ /* 0x000fe200078e00ff */
[----:B------:R-:W-:Y:S01]  /*8e50*/  IABS R19, R5 ;  /* 0x0000000500137213 */ /* 0x000fe20000000000 */
[----:B------:R1:W-:Y:S02]  /*8e60*/  STL [R1+0x1e4], R0 ;  /* 0x0001e40001007387 */ /* 0x0003e40000100800 */
[----:B------:R-:W-:-:S02]  /*8e70*/  @!P5 IMAD.IADD R12, R12, 0x1, -R6 ;  /* 0x000000010c0cd824 */ /* 0x000fc400078e0a06 */
[----:B------:R-:W-:-:S03]  /*8e80*/  IMAD.HI.U32 R7, R2, R19, RZ ;  /* 0x0000001302077227 */ /* 0x000fc600078e00ff */
[----:B------:R-:W-:Y:S01]  /*8e90*/  ISETP.GT.U32.AND P5, PT, R6, R12, PT ;  /* 0x0000000c0600720c */ /* 0x000fe20003fa4070 */
[----:B------:R-:W-:Y:S02]  /*8ea0*/  @!P2 IMAD.IADD R11, R11, 0x1, -R6 ;  /* 0x000000010b0ba824 */ /* 0x000fe400078e0a06 */
[----:B0-----:R-:W-:Y:S01]  /*8eb0*/  IMAD.MOV.U32 R9, RZ, RZ, R4 ;  /* 0x000000ffff097224 */ /* 0x001fe200078e0004 */
[----:B------:R-:W-:Y:S01]  /*8ec0*/  LOP3.LUT R4, R10, 0xb6, RZ, 0xfc, !PT ;  /* 0x000000b60a047812 */ /* 0x000fe200078efcff */
[----:B------:R-:W-:Y:S01]  /*8ed0*/  IMAD.MOV R7, RZ, RZ, -R7 ;  /* 0x000000ffff077224 */ /* 0x000fe200078e0a07 */
[C---:B------:R-:W-:Y:S01]  /*8ee0*/  ISETP.GT.U32.AND P2, PT, R6.reuse, R11, PT ;  /* 0x0000000b0600720c */ /* 0x040fe20003f44070 */
[----:B-1----:R-:W-:Y:S01]  /*8ef0*/  IMAD.MOV.U32 R0, RZ, RZ, R3 ;  /* 0x000000ffff007224 */ /* 0x002fe200078e0003 */
[----:B------:R-:W-:Y:S01]  /*8f00*/  IABS R20, R4 ;  /* 0x0000000400147213 */ /* 0x000fe20000000000 */
[----:B------:R-:W-:Y:S02]  /*8f10*/  IMAD R19, R6, R7, R19 ;  /* 0x0000000706137224 */ /* 0x000fe400078e0213 */
[----:B------:R-:W-:Y:S01]  /*8f20*/  @!P0 IMAD.MOV R9, RZ, RZ, -R9 ;  /* 0x000000ffff098224 */ /* 0x000fe200078e0a09 */
[----:B------:R-:W-:Y:S01]  /*8f30*/  ISETP.GE.AND P0, PT, R5, RZ, PT ;  /* 0x000000ff0500720c */ /* 0x000fe20003f06270 */
[----:B------:R-:W-:Y:S01]  /*8f40*/  IMAD.HI.U32 R3, R2, R20, RZ ;  /* 0x0000001402037227 */ /* 0x000fe200078e00ff */
[----:B------:R-:W-:-:S02]  /*8f50*/  LOP3.LUT R5, R10, 0xb2, RZ, 0xfc, !PT ;  /* 0x000000b20a057812 */ /* 0x000fc400078efcff */
[----:B------:R0:W-:Y:S01]  /*8f60*/  STL [R1+0x254], R9 ;  /* 0x0002540901007387 */ /* 0x0001e20000100800 */
[--C-:B------:R-:W-:Y:S01]  /*8f70*/  @!P5 IMAD.IADD R12, R12, 0x1, -R6.reuse ;  /* 0x000000010c0cd824 */ /* 0x100fe200078e0a06 */
[----:B------:R-:W-:Y:S01]  /*8f80*/  IABS R17, R5 ;  /* 0x0000000500117213 */ /* 0x000fe20000000000 */
[----:B------:R-:W-:Y:S01]  /*8f90*/  @!P2 IMAD.IADD R11, R11, 0x1, -R6 ;  /* 0x000000010b0ba824 */ /* 0x000fe200078e0a06 */
[----:B------:R-:W-:Y:S01]  /*8fa0*/  ISETP.GT.U32.AND P2, PT, R6, R19, PT ;  /* 0x000000130600720c */ /* 0x000fe20003f44070 */
[----:B------:R-:W-:Y:S02]  /*8fb0*/  IMAD.MOV R3, RZ, RZ, -R3 ;  /* 0x000000ffff037224 */ /* 0x000fe400078e0a03 */
[----:B------:R-:W-:Y:S02]  /*8fc0*/  IMAD.MOV R16, RZ, RZ, -R16 ;  /* 0x000000ffff107224 */ /* 0x000fe400078e0a10 */
[----:B------:R-:W-:Y:S01]  /*8fd0*/  @!P6 IMAD.MOV R0, RZ, RZ, -R0 ;  /* 0x000000ffff00e224 */ /* 0x000fe200078e0a00 */
[----:B------:R-:W-:Y:S01]  /*8fe0*/  ISETP.GE.AND P6, PT, R4, RZ, PT ;  /* 0x000000ff0400720c */ /* 0x000fe20003fc6270 */
[----:B------:R-:W-:Y:S01]  /*8ff0*/  IMAD R20, R6, R3, R20 ;  /* 0x0000000306147224 */ /* 0x000fe200078e0214 */
[----:B------:R-:W-:Y:S01]  /*9000*/  LOP3.LUT R4, R10, 0xb4, RZ, 0xfc, !PT ;  /* 0x000000b40a047812 */ /* 0x000fe200078efcff */
[----:B0-----:R-:W-:Y:S01]  /*9010*/  IMAD.MOV.U32 R9, RZ, RZ, R12 ;  /* 0x000000ffff097224 */ /* 0x001fe200078e000c */
[----:B------:R0:W-:Y:S01]  /*9020*/  STL [R1+0x26c], R0 ;  /* 0x00026c0001007387 */ /* 0x0001e20000100800 */
[C---:B------:R-:W-:Y:S01]  /*9030*/  IMAD R14, R6.reuse, R16, R14 ;  /* 0x00000010060e7224 */ /* 0x040fe200078e020e */
[----:B------:R-:W-:Y:S01]  /*9040*/  IABS R18, R4 ;  /* 0x0000000400127213 */ /* 0x000fe20000000000 */
[----:B------:R-:W-:Y:S01]  /*9050*/  @!P4 IMAD.MOV R9, RZ, RZ, -R9 ;  /* 0x000000ffff09c224 */ /* 0x000fe200078e0a09 */
[C---:B------:R-:W-:Y:S01]  /*9060*/  ISETP.GT.U32.AND P4, PT, R6.reuse, R20, PT ;  /* 0x000000140600720c */ /* 0x040fe20003f84070 */
[----:B------:R-:W-:Y:S01]  /*9070*/  @!P2 IMAD.IADD R19, R19, 0x1, -R6 ;  /* 0x000000011313a824 */ /* 0x000fe200078e0a06 */
[----:B------:R-:W-:Y:S01]  /*9080*/  ISETP.GT.U32.AND P5, PT, R6, R14, PT ;  /* 0x0000000e0600720c */ /* 0x000fe20003fa4070 */
[----:B------:R-:W-:Y:S01]  /*9090*/  IMAD.HI.U32 R7, R2, R18, RZ ;  /* 0x0000001202077227 */ /* 0x000fe200078e00ff */
[----:B------:R-:W-:Y:S01]  /*90a0*/  IABS R16, R21 ;  /* 0x0000001500107213 */ /* 0x000fe20000000000 */
[----:B------:R-:W-:Y:S01]  /*90b0*/  STL [R1+0x214], R9 ;  /* 0x0002140901007387 */ /* 0x000fe20000100800 */
[----:B------:R-:W-:Y:S01]  /*90c0*/  ISETP.GT.U32.AND P2, PT, R6, R19, PT ;  /* 0x000000130600720c */ /* 0x000fe20003f44070 */
[----:B------:R-:W-:Y:S01]  /*90d0*/  IMAD.MOV R7, RZ, RZ, -R7 ;  /* 0x000000ffff077224 */ /* 0x000fe200078e0a07 */
[----:B------:R-:W-:Y:S01]  /*90e0*/  LOP3.LUT R12, R10, 0xa8, RZ, 0xfc, !PT ;  /* 0x000000a80a0c7812 */ /* 0x000fe200078efcff */
[----:B------:R-:W-:-:S04]  /*90f0*/  IMAD.HI.U32 R3, R2, R17, RZ ;  /* 0x0000001102037227 */ /* 0x000fc800078e00ff */
[--C-:B------:R-:W-:Y:S02]  /*9100*/  @!P4 IMAD.IADD R20, R20, 0x1, -R6.reuse ;  /* 0x000000011414c824 */ /* 0x100fe400078e0a06 */
[----:B------:R-:W-:Y:S02]  /*9110*/  @!P5 IMAD.IADD R14, R14, 0x1, -R6 ;  /* 0x000000010e0ed824 */ /* 0x000fe400078e0a06 */
[C---:B------:R-:W-:Y:S01]  /*9120*/  IMAD R18, R6.reuse, R7, R18 ;  /* 0x0000000706127224 */ /* 0x040fe200078e0212 */
[C---:B------:R-:W-:Y:S01]  /*9130*/  ISETP.GT.U32.AND P4, PT, R6.reuse, R20, PT ;  /* 0x000000140600720c */ /* 0x040fe20003f84070 */
[----:B------:R-:W-:Y:S01]  /*9140*/  @!P2 IMAD.IADD R19, R19, 0x1, -R6 ;  /* 0x000000011313a824 */ /* 0x000fe200078e0a06 */
[C---:B------:R-:W-:Y:S01]  /*9150*/  ISETP.GT.U32.AND P5, PT, R6.reuse, R14, PT ;  /* 0x0000000e0600720c */ /* 0x040fe20003fa4070 */
[----:B0-----:R-:W-:Y:S01]  /*9160*/  IMAD.MOV.U32 R0, RZ, RZ, R11 ;  /* 0x000000ffff007224 */ /* 0x001fe200078e000b */
[----:B------:R-:W-:Y:S01]  /*9170*/  ISETP.GT.U32.AND P2, PT, R6, R18, PT ;  /* 0x000000120600720c */ /* 0x000fe20003f44070 */
[----:B------:R-:W-:-:S02]  /*9180*/  IMAD.MOV R3, RZ, RZ, -R3 ;  /* 0x000000ffff037224 */ /* 0x000fc400078e0a03 */
[----:B------:R-:W-:-:S04]  /*9190*/  IMAD.HI.U32 R11, R2, R16, RZ ;  /* 0x00000010020b7227 */ /* 0x000fc800078e00ff */
[----:B------:R-:W-:Y:S01]  /*91a0*/  IMAD R17, R6, R3, R17 ;  /* 0x0000000306117224 */ /* 0x000fe200078e0211 */
[----:B------:R-:W-:Y:S01]  /*91b0*/  LOP3.LUT R3, R10, 0xae, RZ, 0xfc, !PT ;  /* 0x000000ae0a037812 */ /* 0x000fe200078efcff */
[----:B------:R-:W-:Y:S02]  /*91c0*/  IMAD.MOV R11, RZ, RZ, -R11 ;  /* 0x000000ffff0b7224 */ /* 0x000fe400078e0a0b */
[----:B------:R-:W-:Y:S01]  /*91d0*/  @!P1 IMAD.MOV R0, RZ, RZ, -R0 ;  /* 0x000000ffff009224 */ /* 0x000fe200078e0a00 */
[----:B------:R-:W-:Y:S01]  /*91e0*/  IABS R15, R3 ;  /* 0x00000003000f7213 */ /* 0x000fe20000000000 */
[----:B------:R-:W-:Y:S01]  /*91f0*/  IMAD R16, R6, R11, R16 ;  /* 0x0000000b06107224 */ /* 0x000fe200078e0210 */
[----:B------:R-:W-:Y:S01]  /*9200*/  ISETP.GE.AND P1, PT, R4, RZ, PT ;  /* 0x000000ff0400720c */ /* 0x000fe20003f26270 */
[--C-:B------:R-:W-:Y:S01]  /*9210*/  @!P4 IMAD.IADD R20, R20, 0x1, -R6.reuse ;  /* 0x000000011414c824 */ /* 0x100fe200078e0a06 */
[----:B------:R-:W-:Y:S01]  /*9220*/  ISETP.GT.U32.AND P4, PT, R6, R17, PT ;  /* 0x000000110600720c */ /* 0x000fe20003f84070 */
[--C-:B------:R-:W-:Y:S01]  /*9230*/  @!P5 IMAD.IADD R14, R14, 0x1, -R6.reuse ;  /* 0x000000010e0ed824 */ /* 0x100fe200078e0a06 */
[----:B------:R0:W-:Y:S01]  /*9240*/  STL [R1+0x244], R0 ;  /* 0x0002440001007387 */ /* 0x0001e20000100800 */
[----:B------:R-:W-:Y:S01]  /*9250*/  @!P2 IMAD.IADD R18, R18, 0x1, -R6 ;  /* 0x000000011212a824 */ /* 0x000fe200078e0a06 */
[----:B------:R-:W-:Y:S01]  /*9260*/  ISETP.GT.U32.AND P2, PT, R6, R16, PT ;  /* 0x000000100600720c */ /* 0x000fe20003f44070 */
[----:B------:R-:W-:Y:S01]  /*9270*/  IMAD.HI.U32 R25, R2, R15, RZ ;  /* 0x0000000f02197227 */ /* 0x000fe200078e00ff */
[----:B------:R-:W-:-:S02]  /*9280*/  LOP3.LUT R4, R10, 0xaa, RZ, 0xfc, !PT ;  /* 0x000000aa0a047812 */ /* 0x000fc400078efcff */
[----:B------:R-:W-:Y:S01]  /*9290*/  ISETP.GE.AND P5, PT, R5, RZ, PT ;  /* 0x000000ff0500720c */ /* 0x000fe20003fa6270 */
[----:B------:R-:W-:Y:S01]  /*92a0*/  IMAD.MOV R25, RZ, RZ, -R25 ;  /* 0x000000ffff197224 */ /* 0x000fe200078e0a19 */
[----:B------:R-:W-:Y:S01]  /*92b0*/  IABS R7, R4 ;  /* 0x0000000400077213 */ /* 0x000fe20000000000 */
[----:B0-----:R-:W-:Y:S01]  /*92c0*/  IMAD.MOV.U32 R0, RZ, RZ, R14 ;  /* 0x000000ffff007224 */ /* 0x001fe200078e000e */
[----:B------:R-:W-:Y:S01]  /*92d0*/  IABS R5, R12 ;  /* 0x0000000c00057213 */ /* 0x000fe20000000000 */
[----:B------:R-:W-:Y:S01]  /*92e0*/  IMAD R15, R6, R25, R15 ;  /* 0x00000019060f7224 */ /* 0x000fe200078e020f */
[----:B------:R-:W-:Y:S01]  /*92f0*/  LOP3.LUT R14, R10, 0xa4, RZ, 0xfc, !PT ;  /* 0x000000a40a0e7812 */ /* 0x000fe200078efcff */
[----:B------:R-:W-:Y:S02]  /*9300*/  @!P3 IMAD.MOV R0, RZ, RZ, -R0 ;  /* 0x000000ffff00b224 */ /* 0x000fe400078e0a00 */
[--C-:B------:R-:W-:Y:S01]  /*9310*/  @!P4 IMAD.IADD R17, R17, 0x1, -R6.reuse ;  /* 0x000000011111c824 */ /* 0x100fe200078e0a06 */
[----:B------:R-:W-:Y:S01]  /*9320*/  ISETP.GT.U32.AND P4, PT, R6, R15, PT ;  /* 0x0000000f0600720c */ /* 0x000fe20003f84070 */
[----:B------:R-:W-:Y:S01]  /*9330*/  @!P2 IMAD.IADD R16, R16, 0x1, -R6 ;  /* 0x000000011010a824 */ /* 0x000fe200078e0a06 */
[----:B------:R0:W-:Y:S01]  /*9340*/  STL [R1+0x188], R0 ;  /* 0x0001880001007387 */ /* 0x0001e20000100800 */
[----:B------:R-:W-:Y:S01]  /*9350*/  ISETP.GT.U32.AND P2, PT, R6, R18, PT ;  /* 0x000000120600720c */ /* 0x000fe20003f44070 */
[----:B------:R-:W-:Y:S01]  /*9360*/  IMAD.HI.U32 R11, R2, R7, RZ ;  /* 0x00000007020b7227 */ /* 0x000fe200078e00ff */
[----:B------:R-:W-:-:S03]  /*9370*/  ISETP.GT.U32.AND P3, PT, R6, R17, PT ;  /* 0x000000110600720c */ /* 0x000fc60003f64070 */
[----:B------:R-:W-:-:S04]  /*9380*/  IMAD.HI.U32 R13, R2, R5, RZ ;  /* 0x00000005020d7227 */ /* 0x000fc800078e00ff */
[----:B0-----:R-:W-:Y:S01]  /*9390*/  IMAD.MOV.U32 R0, RZ, RZ, R19 ;  /* 0x000000ffff007224 */ /* 0x001fe200078e0013 */
[----:B------:R-:W-:Y:S01]  /*93a0*/  IABS R19, R14 ;  /* 0x0000000e00137213 */ /* 0x000fe20000000000 */
[----:B------:R-:W-:Y:S02]  /*93b0*/  IMAD.MOV R25, RZ, RZ, -R11 ;  /* 0x000000ffff197224 */ /* 0x000fe400078e0a0b */
[----:B------:R-:W-:Y:S01]  /*93c0*/  @!P0 IMAD.MOV R0, RZ, RZ, -R0 ;  /* 0x000000ffff008224 */ /* 0x000fe200078e0a00 */
[C---:B------:R-:W-:Y:S01]  /*93d0*/  ISETP.GT.U32.AND P0, PT, R6.reuse, R16, PT ;  /* 0x000000100600720c */ /* 0x040fe20003f04070 */
[C---:B------:R-:W-:Y:S02]  /*93e0*/  IMAD R11, R6.reuse, R24, R23 ;  /* 0x00000018060b7224 */ /* 0x040fe400078e0217 */
[----:B------:R-:W-:Y:S01]  /*93f0*/  IMAD.MOV R23, RZ, RZ, -R13 ;  /* 0x000000ffff177224 */ /* 0x000fe200078e0a0d */
[----:B------:R0:W-:Y:S01]  /*9400*/  STL [R1+0x184], R0 ;  /* 0x0001840001007387 */ /* 0x0001e20000100800 */
[----:B------:R-:W-:Y:S01]  /*9410*/  IMAD R7, R6, R25, R7 ;  /* 0x0000001906077224 */ /* 0x000fe200078e0207 */
[----:B------:R-:W-:Y:S01]  /*9420*/  LOP3.LUT R13, R10, 0xa6, RZ, 0xfc, !PT ;  /* 0x000000a60a0d7812 */ /* 0x000fe200078efcff */
[----:B------:R-:W-:-:S02]  /*9430*/  @!P4 IMAD.IADD R15, R15, 0x1, -R6 ;  /* 0x000000010f0fc824 */ /* 0x000fc400078e0a06 */
[----:B------:R-:W-:Y:S01]  /*9440*/  IMAD R5, R6, R23, R5 ;  /* 0x0000001706057224 */ /* 0x000fe200078e0205 */
[----:B------:R-:W-:Y:S01]  /*9450*/  IABS R23, R13 ;  /* 0x0000000d00177213 */ /* 0x000fe20000000000 */
[--C-:B------:R-:W-:Y:S01]  /*9460*/  @!P2 IMAD.IADD R18, R18, 0x1, -R6.reuse ;  /* 0x000000011212a824 */ /* 0x100fe200078e0a06 */
[----:B------:R-:W-:Y:S01]  /*9470*/  ISETP.GT.U32.AND P2, PT, R6, R7, PT ;  /* 0x000000070600720c */ /* 0x000fe20003f44070 */
[----:B------:R-:W-:Y:S01]  /*9480*/  @!P0 IMAD.IADD R16, R16, 0x1, -R6 ;  /* 0x0000000110108824 */ /* 0x000fe200078e0a06 */
[C---:B------:R-:W-:Y:S01]  /*9490*/  ISETP.GT.U32.AND P4, PT, R6.reuse, R15, PT ;  /* 0x0000000f0600720c */ /* 0x040fe20003f84070 */
[----:B0-----:R-:W-:Y:S01]  /*94a0*/  IMAD.MOV.U32 R0, RZ, RZ, R20 ;  /* 0x000000ffff007224 */ /* 0x001fe200078e0014 */
[C---:B------:R-:W-:Y:S01]  /*94b0*/  ISETP.GT.U32.AND P0, PT, R6.reuse, R5, PT ;  /* 0x000000050600720c */ /* 0x040fe20003f04070 */
[----:B------:R-:W-:Y:S01]  /*94c0*/  @!P3 IMAD.IADD R17, R17, 0x1, -R6 ;  /* 0x000000011111b824 */ /* 0x000fe200078e0a06 */
[----:B------:R-:W-:Y:S01]  /*94d0*/  ISETP.GE.AND P3, PT, R21, RZ, PT ;  /* 0x000000ff1500720c */ /* 0x000fe20003f66270 */
[----:B------:R-:W-:Y:S01]  /*94e0*/  @!P6 IMAD.MOV R0, RZ, RZ, -R0 ;  /* 0x000000ffff00e224 */ /* 0x000fe200078e0a00 */
[----:B------:R-:W-:Y:S01]  /*94f0*/  ISETP.GT.U32.AND P6, PT, R6, R11, PT ;  /* 0x0000000b0600720c */ /* 0x000fe20003fc4070 */
[----:B------:R-:W-:Y:S01]  /*9500*/  IMAD.MOV.U32 R9, RZ, RZ, R18 ;  /* 0x000000ffff097224 */ /* 0x000fe200078e0012 */
[----:B------:R-:W-:Y:S01]  /*9510*/  LOP3.LUT R18, R10, 0xa2, RZ, 0xfc, !PT ;  /* 0x000000a20a127812 */ /* 0x000fe200078efcff */
[----:B------:R-:W-:Y:S01]  /*9520*/  IMAD.HI.U32 R21, R2, R23, RZ ;  /* 0x0000001702157227 */ /* 0x000fe200078e00ff */
[----:B------:R0:W-:Y:S03]  /*9530*/  STL [R1+0x180], R0 ;  /* 0x0001800001007387 */ /* 0x0001e60000100800 */
[--C-:B------:R-:W-:Y:S01]  /*9540*/  @!P2 IMAD.IADD R7, R7, 0x1, -R6.reuse ;  /* 0x000000010707a824 */ /* 0x100fe200078e0a06 */
[----:B------:R-:W-:Y:S01]  /*9550*/  ISETP.GE.AND P2, PT, R4, RZ, PT ;  /* 0x000000ff0400720c */ /* 0x000fe20003f46270 */
[--C-:B------:R-:W-:Y:S01]  /*9560*/  @!P4 IMAD.IADD R15, R15, 0x1, -R6.reuse ;  /* 0x000000010f0fc824 */ /* 0x100fe200078e0a06 */
[----:B------:R-:W-:Y:S01]  /*9570*/  ISETP.GE.AND P4, PT, R3, RZ, PT ;  /* 0x000000ff0300720c */ /* 0x000fe20003f86270 */
[----:B------:R-:W-:-:S02]  /*9580*/  @!P0 IMAD.IADD R5, R5, 0x1, -R6 ;  /* 0x0000000105058824 */ /* 0x000fc400078e0a06 */
[----:B------:R-:W-:Y:S01]  /*9590*/  @!P6 IMAD.IADD R11, R11, 0x1, -R6 ;  /* 0x000000010b0be824 */ /* 0x000fe200078e0a06 */
[----:B------:R-:W-:Y:S01]  /*95a0*/  ISETP.GE.AND P6, PT, R22, RZ, PT ;  /* 0x000000ff1600720c */ /* 0x000fe20003fc6270 */
[----:B0-----:R-:W-:Y:S02]  /*95b0*/  IMAD.MOV.U32 R0, RZ, RZ, R17 ;  /* 0x000000ffff007224 */ /* 0x001fe400078e0011 */
[----:B------:R-:W-:Y:S01]  /*95c0*/  @!P1 IMAD.MOV R9, RZ, RZ, -R9 ;  /* 0x000000ffff099224 */ /* 0x000fe200078e0a09 */
[C---:B------:R-:W-:Y:S01]  /*95d0*/  ISETP.GT.U32.AND P0, PT, R6.reuse, R11, PT ;  /* 0x0000000b0600720c */ /* 0x040fe20003f04070 */
[----:B------:R-:W-:Y:S01]  /*95e0*/  @!P5 IMAD.MOV R0, RZ, RZ, -R0 ;  /* 0x000000ffff00d224 */ /* 0x000fe200078e0a00 */
[----:B------:R-:W-:Y:S01]  /*95f0*/  ISETP.GT.U32.AND P5, PT, R6, R7, PT ;  /* 0x000000070600720c */ /* 0x000fe20003fa4070 */
[----:B------:R-:W-:Y:S01]  /*9600*/  IMAD.HI.U32 R20, R2, R19, RZ ;  /* 0x0000001302147227 */ /* 0x000fe200078e00ff */
[----:B------:R0:W-:Y:S01]  /*9610*/  STL [R1+0x9c], R9 ;  /* 0x00009c0901007387 */ /* 0x0001e20000100800 */
[----:B------:R-:W-:-:S02]  /*9620*/  ISETP.GT.U32.AND P1, PT, R6, R5, PT ;  /* 0x000000050600720c */ /* 0x000fc40003f24070 */
[----:B------:R-:W-:Y:S01]  /*9630*/  IMAD.MOV R21, RZ, RZ, -R21 ;  /* 0x000000ffff157224 */ /* 0x000fe200078e0a15 */
[----:B------:R1:W-:Y:S01]  /*9640*/  STL [R1+0x88], R0 ;  /* 0x0000880001007387 */ /* 0x0003e20000100800 */
[----:B------:R-:W-:Y:S02]  /*9650*/  IMAD.MOV R20, RZ, RZ, -R20 ;  /* 0x000000ffff147224 */ /* 0x000fe400078e0a14 */
[C---:B------:R-:W-:Y:S02]  /*9660*/  IMAD R4, R6.reuse, R21, R23 ;  /* 0x0000001506047224 */ /* 0x040fe400078e0217 */
[----:B------:R-:W-:Y:S02]  /*9670*/  IMAD R3, R6, R20, R19 ;  /* 0x0000001406037224 */ /* 0x000fe400078e0213 */
[----:B0-----:R-:W-:Y:S01]  /*9680*/  IMAD.MOV.U32 R9, RZ, RZ, R16 ;  /* 0x000000ffff097224 */ /* 0x001fe200078e0010 */
[----:B------:R-:W-:Y:S01]  /*9690*/  LOP3.LUT R16, R10, 0xa0, RZ, 0xfc, !PT ;  /* 0x000000a00a107812 */ /* 0x000fe200078efcff */
[----:B------:R-:W-:Y:S01]  /*96a0*/  @!P0 IMAD.IADD R11, R11, 0x1, -R6 ;  /* 0x000000010b0b8824 */ /* 0x000fe200078e0a06 */
[C---:B------:R-:W-:Y:S01]  /*96b0*/  ISETP.GT.U32.AND P0, PT, R6.reuse, R3, PT ;  /* 0x000000030600720c */ /* 0x040fe20003f04070 */
[----:B-1----:R-:W-:Y:S01]  /*96c0*/  IMAD.MOV.U32 R0, RZ, RZ, R15 ;  /* 0x000000ffff007224 */ /* 0x002fe200078e000f */
[----:B------:R-:W-:Y:S01]  /*96d0*/  IABS R19, R16 ;  /* 0x0000001000137213 */ /* 0x000fe20000000000 */
[----:B------:R-:W-:Y:S01]  /*96e0*/  @!P3 IMAD.MOV R9, RZ, RZ, -R9 ;  /* 0x000000ffff09b224 */ /* 0x000fe200078e0a09 */
[----:B------:R-:W-:Y:S01]  /*96f0*/  ISETP.GT.U32.AND P3, PT, R6, R4, PT ;  /* 0x000000040600720c */ /* 0x000fe20003f64070 */
[----:B------:R-:W-:Y:S01]  /*9700*/  @!P4 IMAD.MOV R0, RZ, RZ, -R0 ;  /* 0x000000ffff00c224 */ /* 0x000fe200078e0a00 */
[----:B------:R-:W-:Y:S01]  /*9710*/  ISETP.GE.AND P4, PT, R12, RZ, PT ;  /* 0x000000ff0c00720c */ /* 0x000fe20003f86270 */
[--C-:B------:R-:W-:Y:S01]  /*9720*/  @!P5 IMAD.IADD R7, R7, 0x1, -R6.reuse ;  /* 0x000000010707d824 */ /* 0x100fe200078e0a06 */
[----:B------:R-:W-:Y:S01]  /*9730*/  IABS R12, R18 ;  /* 0x00000012000c7213 */ /* 0x000fe20000000000 */
[----:B------:R0:W-:Y:S01]  /*9740*/  STL [R1+0x78], R9 ;  /* 0x0000780901007387 */ /* 0x0001e20000100800 */
[----:B------:R-:W-:Y:S01]  /*9750*/  @!P1 IMAD.IADD R5, R5, 0x1, -R6 ;  /* 0x0000000105059824 */ /* 0x000fe200078e0a06 */
[----:B------:R-:W-:-:S02]  /*9760*/  ISETP.GE.AND P1, PT, R14, RZ, PT ;  /* 0x000000ff0e00720c */ /* 0x000fc40003f26270 */
[----:B------:R1:W-:Y:S01]  /*9770*/  STL [R1+0x68], R0 ;  /* 0x0000680001007387 */ /* 0x0003e20000100800 */
[----:B------:R-:W-:Y:S01]  /*9780*/  IMAD.HI.U32 R14, R2, R12, RZ ;  /* 0x0000000c020e7227 */ /* 0x000fe200078e00ff */
[----:B------:R-:W-:Y:S02]  /*9790*/  ISETP.GE.AND P5, PT, R13, RZ, PT ;  /* 0x000000ff0d00720c */ /* 0x000fe40003fa6270 */
[----:B------:R-:W-:Y:S01]  /*97a0*/  LOP3.LUT R15, R10, 0x96, RZ, 0xfc, !PT ;  /* 0x000000960a0f7812 */ /* 0x000fe200078efcff */
[----:B------:R-:W-:Y:S01]  /*97b0*/  @!P3 IMAD.IADD R4, R4, 0x1, -R6 ;  /* 0x000000010404b824 */ /* 0x000fe200078e0a06 */
[----:B------:R-:W-:Y:S01]  /*97c0*/  ISETP.GE.AND P3, PT, R18, RZ, PT ;  /* 0x000000ff1200720c */ /* 0x000fe20003f66270 */
[----:B0-----:R-:W-:Y:S01]  /*97d0*/  IMAD.MOV.U32 R9, RZ, RZ, R11 ;  /* 0x000000ffff097224 */ /* 0x001fe200078e000b */
[----:B------:R-:W-:Y:S01]  /*97e0*/  IABS R18, R15 ;  /* 0x0000000f00127213 */ /* 0x000fe20000000000 */
[----:B------:R-:W-:Y:S02]  /*97f0*/  IMAD.MOV R14, RZ, RZ, -R14 ;  /* 0x000000ffff0e7224 */ /* 0x000fe400078e0a0e */
[----:B-1----:R-:W-:Y:S01]  /*9800*/  IMAD.MOV.U32 R0, RZ, RZ, R7 ;  /* 0x000000ffff007224 */ /* 0x002fe200078e0007 */
[----:B------:R-:W-:Y:S01]  /*9810*/  LOP3.LUT R7, R10, 0x9c, RZ, 0xfc, !PT ;  /* 0x0000009c0a077812 */ /* 0x000fe200078efcff */
[----:B------:R-:W-:Y:S01]  /*9820*/  @!P6 IMAD.MOV R9, RZ, RZ, -R9 ;  /* 0x000000ffff09e224 */ /* 0x000fe200078e0a09 */
[----:B------:R-:W-:Y:S01]  /*9830*/  ISETP.GE.AND P6, PT, R16, RZ, PT ;  /* 0x000000ff1000720c */ /* 0x000fe20003fc6270 */
[----:B------:R-:W-:Y:S01]  /*9840*/  @!P2 IMAD.MOV R0, RZ, RZ, -R0 ;  /* 0x000000ffff00a224 */ /* 0x000fe200078e0a00 */
[----:B------:R-:W-:Y:S01]  /*9850*/  LOP3.LUT R16, R10, 0x9e, RZ, 0xfc, !PT ;  /* 0x0000009e0a107812 */ /* 0x000fe200078efcff */
[----:B------:R-:W-:Y:S01]  /*9860*/  @!P0 IMAD.IADD R3, R3, 0x1, -R6 ;  /* 0x0000000103038824 */ /* 0x000fe200078e0a06 */
[----:B------:R-:W-:Y:S01]  /*9870*/  STL [R1+0x60], R9 ;  /* 0x0000600901007387 */ /* 0x000fe20000100800 */
[C---:B------:R-:W-:Y:S01]  /*9880*/  IMAD R14, R6.reuse, R14, R12 ;  /* 0x0000000e060e7224 */ /* 0x040fe200078e020c */
[----:B------:R-:W-:Y:S01]  /*9890*/  ISETP.GT.U32.AND P0, PT, R6, R4, PT ;  /* 0x000000040600720c */ /* 0x000fe20003f04070 */
[----:B------:R-:W-:Y:S01]  /*98a0*/  IMAD.HI.U32 R13, R2, R19, RZ ;  /* 0x00000013020d7227 */ /* 0x000fe200078e00ff */
[----:B------:R0:W-:Y:S01]  /*98b0*/  STL [R1+0x5c], R0 ;  /* 0x00005c0001007387 */ /* 0x0001e20000100800 */
[----:B------:R-:W-:-:S02]  /*98c0*/  ISETP.GT.U32.AND P2, PT, R6, R3, PT ;  /* 0x000000030600720c */ /* 0x000fc40003f44070 */
[----:B------:R-:W-:Y:S01]  /*98d0*/  IMAD.MOV R13, RZ, RZ, -R13 ;  /* 0x000000ffff0d7224 */ /* 0x000fe200078e0a0d */
[----:B------:R-:W-:-:S03]  /*98e0*/  IABS R12, R7 ;  /* 0x00000007000c7213 */ /* 0x000fc60000000000 */
[----:B------:R-:W-:Y:S02]  /*98f0*/  IMAD R19, R6, R13, R19 ;  /* 0x0000000d06137224 */ /* 0x000fe400078e0213 */
[----:B0-----:R-:W-:Y:S01]  /*9900*/  IMAD.MOV.U32 R0, RZ, RZ, R5 ;  /* 0x000000ffff007224 */ /* 0x001fe200078e0005 */
[----:B------:R-:W-:Y:S01]  /*9910*/  LOP3.LUT R5, R10, 0x9a, RZ, 0xfc, !PT ;  /* 0x0000009a0a057812 */ /* 0x000fe200078efcff */
[----:B------:R-:W-:Y:S01]  /*9920*/  @!P0 IMAD.IADD R4, R4, 0x1, -R6 ;  /* 0x0000000104048824 */ /* 0x000fe200078e0a06 */
[----:B------:R-:W-:Y:S01]  /*9930*/  ISETP.GE.AND P0, PT, R16, RZ, PT ;  /* 0x000000ff1000720c */ /* 0x000fe20003f06270 */
[----:B------:R-:W-:Y:S01]  /*9940*/  @!P4 IMAD.MOV R0, RZ, RZ, -R0 ;  /* 0x000000ffff00c224 */ /* 0x000fe200078e0a00 */
[C---:B------:R-:W-:Y:S01]  /*9950*/  ISETP.GT.U32.AND P4, PT, R6.reuse, R14, PT ;  /* 0x0000000e0600720c */ /* 0x040fe20003f84070 */
[----:B------:R-:W-:Y:S01]  /*9960*/  @!P2 IMAD.IADD R3, R3, 0x1, -R6 ;  /* 0x000000010303a824 */ /* 0x000fe200078e0a06 */
[----:B------:R-:W-:Y:S02]  /*9970*/  IABS R16, R16 ;  /* 0x0000001000107213 */ /* 0x000fe40000000000 */
[----:B------:R0:W-:Y:S01]  /*9980*/  STL [R1+0xd4], R0 ;  /* 0x0000d40001007387 */ /* 0x0001e20000100800 */
[----:B------:R-:W-:-:S02]  /*9990*/  ISETP.GT.U32.AND P2, PT, R6, R19, PT ;  /* 0x000000130600720c */ /* 0x000fc40003f44070 */
[----:B------:R-:W-:Y:S01]  /*99a0*/  IMAD.HI.U32 R13, R2, R16, RZ ;  /* 0x00000010020d7227 */ /* 0x000fe200078e00ff */
[----:B------:R-:W-:-:S03]  /*99b0*/  IABS R11, R5 ;  /* 0x00000005000b7213 */ /* 0x000fc60000000000 */
[----:B------:R-:W-:Y:S02]  /*99c0*/  IMAD.MOV R13, RZ, RZ, -R13 ;  /* 0x000000ffff0d7224 */ /* 0x000fe400078e0a0d */
[----:B------:R-:W-:Y:S01]  /*99d0*/  @!P4 IMAD.IADD R14, R14, 0x1, -R6 ;  /* 0x000000010e0ec824 */ /* 0x000fe200078e0a06 */
[----:B------:R-:W-:Y:S01]  /*99e0*/  ISETP.GE.AND P4, PT, R7, RZ, PT ;  /* 0x000000ff0700720c */ /* 0x000fe20003f86270 */
[----:B0-----:R-:W-:Y:S02]  /*99f0*/  IMAD.MOV.U32 R0, RZ, RZ, R4 ;  /* 0x000000ffff007224 */ /* 0x001fe400078e0004 */
[C---:B------:R-:W-:Y:S02]  /*9a00*/  IMAD R16, R6.reuse, R13, R16 ;  /* 0x0000000d06107224 */ /* 0x040fe400078e0210 */
[----:B------:R-:W-:Y:S01]  /*9a10*/  @!P5 IMAD.MOV R0, RZ, RZ, -R0 ;  /* 0x000000ffff00d224 */ /* 0x000fe200078e0a00 */
[----:B------:R-:W-:Y:S01]  /*9a20*/  ISETP.GT.U32.AND P5, PT, R6, R14, PT ;  /* 0x0000000e0600720c */ /* 0x000fe20003fa4070 */
[----:B------:R-:W-:-:S02]  /*9a30*/  @!P2 IMAD.IADD R19, R19, 0x1, -R6 ;  /* 0x000000011313a824 */ /* 0x000fc400078e0a06 */
[----:B------:R-:W-:Y:S01]  /*9a40*/  IMAD.HI.U32 R7, R2, R12, RZ ;  /* 0x0000000c02077227 */ /* 0x000fe200078e00ff */
[----:B------:R0:W-:Y:S02]  /*9a50*/  STL [R1+0x170], R0 ;  /* 0x0001700001007387 */ /* 0x0001e40000100800 */
[----:B------:R-:W-:Y:S01]  /*9a60*/  ISETP.GT.U32.AND P2, PT, R6, R19, PT ;  /* 0x000000130600720c */ /* 0x000fe20003f44070 */
[----:B------:R-:W-:-:S04]  /*9a70*/  IMAD.HI.U32 R4, R2, R11, RZ ;  /* 0x0000000b02047227 */ /* 0x000fc800078e00ff */
[----:B------:R-:W-:Y:S02]  /*9a80*/  IMAD.MOV R7, RZ, RZ, -R7 ;  /* 0x000000ffff077224 */ /* 0x000fe400078e0a07 */
[----:B------:R-:W-:Y:S01]  /*9a90*/  @!P5 IMAD.IADD R14, R14, 0x1, -R6 ;  /* 0x000000010e0ed824 */ /* 0x000fe200078e0a06 */
[----:B------:R-:W-:Y:S01]  /*9aa0*/  ISETP.GT.U32.AND P5, PT, R6, R16, PT ;  /* 0x000000100600720c */ /* 0x000fe20003fa4070 */
[----:B0-----:R-:W-:Y:S01]  /*9ab0*/  IMAD.MOV.U32 R0, RZ, RZ, R3 ;  /* 0x000000ffff007224 */ /* 0x001fe200078e0003 */
[----:B------:R-:W-:Y:S01]  /*9ac0*/  LOP3.LUT R3, R10, 0x98, RZ, 0xfc, !PT ;  /* 0x000000980a037812 */ /* 0x000fe200078efcff */
[----:B------:R-:W-:Y:S02]  /*9ad0*/  IMAD.MOV R4, RZ, RZ, -R4 ;  /* 0x000000ffff047224 */ /* 0x000fe400078e0a04 */
[----:B------:R-:W-:Y:S01]  /*9ae0*/  @!P1 IMAD.MOV R0, RZ, RZ, -R0 ;  /* 0x000000ffff009224 */ /* 0x000fe200078e0a00 */
[----:B------:R-:W-:Y:S01]  /*9af0*/  ISETP.GE.AND P1, PT, R5, RZ, PT ;  /* 0x000000ff0500720c */ /* 0x000fe20003f26270 */
[C---:B------:R-:W-:Y:S01]  /*9b00*/  IMAD R12, R6.reuse, R7, R12 ;  /* 0x00000007060c7224 */ /* 0x040fe200078e020c */
[----:B------:R-:W-:Y:S01]  /*9b10*/  IABS R7, R3 ;  /* 0x0000000300077213 */ /* 0x000fe20000000000 */
[C---:B------:R-:W-:Y:S01]  /*9b20*/  IMAD R11, R6.reuse, R4, R11 ;  /* 0x00000004060b7224 */ /* 0x040fe200078e020b */
[----:B------:R0:W-:Y:S01]  /*9b30*/  STL [R1+0x17c], R0 ;  /* 0x00017c0001007387 */ /* 0x0001e20000100800 */
[--C-:B------:R-:W-:Y:S01]  /*9b40*/  @!P2 IMAD.IADD R19, R19, 0x1, -R6.reuse ;  /* 0x000000011313a824 */ /* 0x100fe200078e0a06 */
[----:B------:R-:W-:Y:S01]  /*9b50*/  ISETP.GT.U32.AND P2, PT, R6, R12, PT ;  /* 0x0000000c0600720c */ /* 0x000fe20003f44070 */
[----:B------:R-:W-:Y:S01]  /*9b60*/  @!P5 IMAD.IADD R16, R16, 0x1, -R6 ;  /* 0x000000011010d824 */ /* 0x000fe200078e0a06 */
[----:B------:R-:W-:-:S02]  /*9b70*/  ISETP.GT.U32.AND P5, PT, R6, R11, PT ;  /* 0x0000000b0600720c */ /* 0x000fc40003fa4070 */
[C---:B------:R-:W-:Y:S02]  /*9b80*/  LOP3.LUT R5, R10.reuse, 0x94, RZ, 0xfc, !PT ;  /* 0x000000940a057812 */ /* 0x040fe400078efcff */
[----:B------:R-:W-:Y:S01]  /*9b90*/  LOP3.LUT R4, R10, 0x92, RZ, 0xfc, !PT ;  /* 0x000000920a047812 */ /* 0x000fe200078efcff */
[----:B0-----:R-:W-:Y:S01]  /*9ba0*/  IMAD.MOV.U32 R0, RZ, RZ, R14 ;  /* 0x000000ffff007224 */ /* 0x001fe200078e000e */
[----:B------:R-:W-:Y:S01]  /*9bb0*/  IABS R17, R5 ;  /* 0x0000000500117213 */ /* 0x000fe20000000000 */
[----:B------:R-:W-:Y:S01]  /*9bc0*/  IMAD.HI.U32 R14, R2, R7, RZ ;  /* 0x00000007020e7227 */ /* 0x000fe200078e00ff */
[----:B------:R-:W-:-:S03]  /*9bd0*/  IABS R13, R4 ;  /* 0x00000004000d7213 */ /* 0x000fc60000000000 */
[----:B------:R-:W-:Y:S01]  /*9be0*/  @!P3 IMAD.MOV R0, RZ, RZ, -R0 ;  /* 0x000000ffff00b224 */ /* 0x000fe200078e0a00 */
[----:B------:R-:W-:Y:S01]  /*9bf0*/  ISETP.GT.U32.AND P3, PT, R6, R16, PT ;  /* 0x000000100600720c */ /* 0x000fe20003f64070 */
[----:B------:R-:W-:Y:S02]  /*9c00*/  IMAD.MOV R14, RZ, RZ, -R14 ;  /* 0x000000ffff0e7224 */ /* 0x000fe400078e0a0e */
[--C-:B------:R-:W-:Y:S01]  /*9c10*/  @!P2 IMAD.IADD R12, R12, 0x1, -R6.reuse ;  /* 0x000000010c0ca824 */ /* 0x100fe200078e0a06 */
[----:B------:R0:W-:Y:S01]  /*9c20*/  STL [R1+0x174], R0 ;  /* 0x0001740001007387 */ /* 0x0001e20000100800 */
[----:B------:R-:W-:-:S03]  /*9c30*/  @!P5 IMAD.IADD R11, R11, 0x1, -R6 ;  /* 0x000000010b0bd824 */ /* 0x000fc600078e0a06 */
[C---:B------:R-:W-:Y:S02]  /*9c40*/  ISETP.GT.U32.AND P2, PT, R6.reuse, R12, PT ;  /* 0x0000000c0600720c */ /* 0x040fe40003f44070 */
[----:B------:R-:W-:-:S03]  /*9c50*/  ISETP.GT.U32.AND P5, PT, R6, R11, PT ;  /* 0x0000000b0600720c */ /* 0x000fc60003fa4070 */
[----:B------:R-:W-:Y:S02]  /*9c60*/  @!P3 IMAD.IADD R16, R16, 0x1, -R6 ;  /* 0x000000011010b824 */ /* 0x000fe400078e0a06 */
[----:B0-----:R-:W-:Y:S02]  /*9c70*/  IMAD.MOV.U32 R0, RZ, RZ, R19 ;  /* 0x000000ffff007224 */ /* 0x001fe400078e0013 */
[----:B------:R-:W-:-:S04]  /*9c80*/  IMAD.HI.U32 R19, R2, R18, RZ ;  /* 0x0000001202137227 */ /* 0x000fc800078e00ff */
[----:B------:R-:W-:Y:S01]  /*9c90*/  @!P6 IMAD.MOV R0, RZ, RZ, -R0 ;  /* 0x000000ffff00e224 */ /* 0x000fe200078e0a00 */
[----:B------:R-:W-:Y:S01]  /*9ca0*/  ISETP.GE.AND P6, PT, R3, RZ, PT ;  /* 0x000000ff0300720c */ /* 0x000fe20003fc6270 */
[----:B------:R-:W-:Y:S02]  /*9cb0*/  IMAD R3, R6, R14, R7 ;  /* 0x0000000e06037224 */ /* 0x000fe400078e0207 */
[----:B------:R-:W-:Y:S01]  /*9cc0*/  IMAD.HI.U32 R7, R2, R17, RZ ;  /* 0x0000001102077227 */ /* 0x000fe200078e00ff */
[----:B------:R0:W-:Y:S02]  /*9cd0*/  STL [R1+0x144], R0 ;  /* 0x0001440001007387 */ /* 0x0001e40000100800 */
[----:B------:R-:W-:Y:S01]  /*9ce0*/  ISETP.GT.U32.AND P3, PT, R6, R3, PT ;  /* 0x000000030600720c */ /* 0x000fe20003f64070 */
[----:B------:R-:W-:Y:S02]  /*9cf0*/  IMAD.MOV R7, RZ, RZ, -R7 ;  /* 0x000000ffff077224 */ /* 0x000fe400078e0a07 */
[----:B------:R-:W-:-:S02]  /*9d00*/  IMAD.MOV R19, RZ, RZ, -R19 ;  /* 0x000000ffff137224 */ /* 0x000fc400078e0a13 */
[----:B------:R-:W-:Y:S01]  /*9d10*/  IMAD R17, R6, R7, R17 ;  /* 0x0000000706117224 */ /* 0x000fe200078e0211 */
[----:B------:R-:W-:Y:S01]  /*9d20*/  LOP3.LUT R7, R10, 0x90, RZ, 0xfc, !PT ;  /* 0x000000900a077812 */ /* 0x000fe200078efcff */
[----:B------:R-:W-:Y:S01]  /*9d30*/  @!P2 IMAD.IADD R12, R12, 0x1, -R6 ;  /* 0x000000010c0ca824 */ /* 0x000fe200078e0a06 */
[----:B------:R-:W-:Y:S01]  /*9d40*/  ISETP.GE.AND P2, PT, R15, RZ, PT ;  /* 0x000000ff0f00720c */ /* 0x000fe20003f46270 */
[----:B0-----:R-:W-:Y:S01]  /*9d50*/  IMAD.MOV.U32 R0, RZ, RZ, R16 ;  /* 0x000000ffff007224 */ /* 0x001fe200078e0010 */
[----:B------:R-:W-:Y:S01]  /*9d60*/  IABS R16, R7 ;  /* 0x0000000700107213 */ /* 0x000fe20000000000 */
[C---:B------:R-:W-:Y:S02]  /*9d70*/  IMAD R15, R6.reuse, R19, R18 ;  /* 0x00000013060f7224 */ /* 0x040fe400078e0212 */
[----:B------:R-:W-:Y:S02]  /*9d80*/  @!P3 IMAD.IADD R3, R3, 0x1, -R6 ;  /* 0x000000010303b824 */ /* 0x000fe400078e0a06 */
[----:B------:R-:W-:Y:S01]  /*9d90*/  @!P0 IMAD.MOV R0, RZ, RZ, -R0 ;  /* 0x000000ffff008224 */ /* 0x000fe200078e0a00 */
[C---:B------:R-:W-:Y:S01]  /*9da0*/  ISETP.GT.U32.AND P3, PT, R6.reuse, R15, PT ;  /* 0x0000000f0600720c */ /* 0x040fe20003f64070 */
[----:B------:R-:W-:Y:S01]  /*9db0*/  @!P5 IMAD.IADD R11, R11, 0x1, -R6 ;  /* 0x000000010b0bd824 */ /* 0x000fe200078e0a06 */
[----:B------:R-:W-:Y:S01]  /*9dc0*/  ISETP.GT.U32.AND P0, PT, R6, R3, PT ;  /* 0x000000030600720c */ /* 0x000fe20003f04070 */
[----:B------:R-:W-:Y:S01]  /*9dd0*/  IMAD.HI.U32 R14, R2, R13, RZ ;  /* 0x0000000d020e7227 */ /* 0x000fe200078e00ff */
[----:B------:R-:W-:Y:S01]  /*9de0*/  ISETP.GT.U32.AND P5, PT, R6, R17, PT ;  /* 0x000000110600720c */ /* 0x000fe20003fa4070 */
[----:B------:R0:W-:Y:S02]  /*9df0*/  STL [R1+0x15c], R0 ;  /* 0x00015c0001007387 */ /* 0x0001e40000100800 */
[----:B------:R-:W-:-:S02]  /*9e00*/  IMAD.MOV.U32 R9, RZ, RZ, R12 ;  /* 0x000000ffff097224 */ /* 0x000fc400078e000c */
[----:B------:R-:W-:Y:S02]  /*9e10*/  IMAD.MOV R14, RZ, RZ, -R14 ;  /* 0x000000ffff0e7224 */ /* 0x000fe400078e0a0e */
[----:B------:R-:W-:Y:S01]  /*9e20*/  @!P4 IMAD.MOV R9, RZ, RZ, -R9 ;  /* 0x000000ffff09c224 */ /* 0x000fe200078e0a09 */
[----:B------:R-:W-:Y:S01]  /*9e30*/  ISETP.GE.AND P4, PT, R5, RZ, PT ;  /* 0x000000ff0500720c */ /* 0x000fe20003f86270 */
[----:B------:R-:W-:Y:S01]  /*9e40*/  IMAD R13, R6, R14, R13 ;  /* 0x0000000e060d7224 */ /* 0x000fe200078e020d */
[----:B------:R-:W-:Y:S01]  /*9e50*/  LOP3.LUT R5, R10, 0x8e, RZ, 0xfc, !PT ;  /* 0x0000008e0a057812 */ /* 0x000fe200078efcff */
[----:B0-----:R-:W-:Y:S01]  /*9e60*/  IMAD.MOV.U32 R0, RZ, RZ, R11 ;  /* 0x000000ffff007224 */ /* 0x001fe200078e000b */
[----:B------:R-:W-:Y:S01]  /*9e70*/  STL [R1+0x164], R9 ;  /* 0x0001640901007387 */ /* 0x000fe20000100800 */
[----:B------:R-:W-:Y:S01]  /*9e80*/  @!P0 IMAD.IADD R3, R3, 0x1, -R6 ;  /* 0x0000000103038824 */ /* 0x000fe200078e0a06 */
[----:B------:R-:W-:Y:S01]  /*9e90*/  IABS R12, R5 ;  /* 0x00000005000c7213 */ /* 0x000fe20000000000 */
[----:B------:R-:W-:Y:S01]  /*9ea0*/  @!P1 IMAD.MOV R0, RZ, RZ, -R0 ;  /* 0x000000ffff009224 */ /* 0x000fe200078e0a00 */
[----:B------:R-:W-:Y:S01]  /*9eb0*/  ISETP.GT.U32.AND P1, PT, R6, R13, PT ;  /* 0x0000000d0600720c */ /* 0x000fe20003f24070 */
[--C-:B------:R-:W-:Y:S01]  /*9ec0*/  @!P5 IMAD.IADD R17, R17, 0x1, -R6.reuse ;  /* 0x000000011111d824 */ /* 0x100fe200078e0a06 */
[----:B------:R-:W-:Y:S01]  /*9ed0*/  LOP3.LUT R14, R10, 0x88, RZ, 0xfc, !PT ;  /* 0x000000880a0e7812 */ /* 0x000fe200078efcff */
[----:B------:R-:W-:Y:S01]  /*9ee0*/  @!P3 IMAD.IADD R15, R15, 0x1, -R6 ;  /* 0x000000010f0fb824 */ /* 0x000fe200078e0a06 */
[----:B------:R0:W-:Y:S01]  /*9ef0*/  STL [R1+0x168], R0 ;  /* 0x0001680001007387 */ /* 0x0001e20000100800 */
[----:B------:R-:W-:Y:S01]  /*9f00*/  ISETP.GE.AND P3, PT, R7, RZ, PT ;  /* 0x000000ff0700720c */ /* 0x000fe20003f66270 */
[----:B------:R-:W-:Y:S01]  /*9f10*/  IMAD.HI.U32 R7, R2, R12, RZ ;  /* 0x0000000c02077227 */ /* 0x000fe200078e00ff */
[----:B------:R-:W-:-:S02]  /*9f20*/  IABS R18, R14 ;  /* 0x0000000e00127213 */ /* 0x000fc40000000000 */
[----:B------:R-:W-:Y:S01]  /*9f30*/  ISETP.GT.U32.AND P5, PT, R6, R15, PT ;  /* 0x0000000f0600720c */ /* 0x000fe20003fa4070 */
[----:B------:R-:W-:Y:S01]  /*9f40*/  IMAD.HI.U32 R11, R2, R16, RZ ;  /* 0x00000010020b7227 */ /* 0x000fe200078e00ff */
[----:B------:R-:W-:Y:S02]  /*9f50*/  ISETP.GE.AND P0, PT, R4, RZ, PT ;  /* 0x000000ff0400720c */ /* 0x000fe40003f06270 */
[C---:B------:R-:W-:Y:S01]  /*9f60*/  LOP3.LUT R4, R10.reuse, 0x8c, RZ, 0xfc, !PT ;  /* 0x0000008c0a047812 */ /* 0x040fe200078efcff */
[----:B0-----:R-:W-:Y:S01]  /*9f70*/  IMAD.MOV.U32 R0, RZ, RZ, R3 ;  /* 0x000000ffff007224 */ /* 0x001fe200078e0003 */
[----:B------:R-:W-:Y:S01]  /*9f80*/  LOP3.LUT R3, R10, 0x8a, RZ, 0xfc, !PT ;  /* 0x0000008a0a037812 */ /* 0x000fe200078efcff */
[----:B------:R-:W-:Y:S02]  /*9f90*/  IMAD.MOV R7, RZ, RZ, -R7 ;  /* 0x000000ffff077224 */ /* 0x000fe400078e0a07 */
[----:B------:R-:W-:Y:S01]  /*9fa0*/  @!P6 IMAD.MOV R0, RZ, RZ, -R0 ;  /* 0x000000ffff00e224 */ /* 0x000fe200078e0a00 */
[----:B------:R-:W-:Y:S01]  /*9fb0*/  ISETP.GT.U32.AND P6, PT, R6, R17, PT ;  /* 0x000000110600720c */ /* 0x000fe20003fc4070 */
[----:B------:R-:W-:-:S02]  /*9fc0*/  IMAD.MOV R11, RZ, RZ, -R11 ;  /* 0x000000ffff0b7224 */ /* 0x000fc400078e0a0b */
[----:B------:R-:W-:Y:S01]  /*9fd0*/  @!P1 IMAD.IADD R13, R13, 0x1, -R6 ;  /* 0x000000010d0d9824 */ /* 0x000fe200078e0a06 */
[----:B------:R0:W-:Y:S01]  /*9fe0*/  STL [R1+0x16c], R0 ;  /* 0x00016c0001007387 */ /* 0x0001e20000100800 */
[C---:B------:R-:W-:Y:S01]  /*9ff0*/  IMAD R12, R6.reuse, R7, R12 ;  /* 0x00000007060c7224 */ /* 0x040fe200078e020c */
[----:B------:R-:W-:Y:S01]  /*a000*/  IABS R7, R3 ;  /* 0x0000000300077213 */ /* 0x000fe20000000000 */
[C---:B------:R-:W-:Y:S01]  /*a010*/  IMAD R16, R6.reuse, R11, R16 ;  /* 0x0000000b06107224 */ /* 0x040fe200078e0210 */
[----:B------:R-:W-:Y:S01]  /*a020*/  ISETP.GT.U32.AND P1, PT, R6, R13, PT ;  /* 0x0000000d0600720c */ /* 0x000fe20003f24070 */
[----:B------:R-:W-:Y:S01]  /*a030*/  @!P5 IMAD.IADD R15, R15, 0x1, -R6 ;  /* 0x000000010f0fd824 */ /* 0x000fe200078e0a06 */
[----:B------:R-:W-:Y:S01]  /*a040*/  IABS R11, R4 ;  /* 0x00000004000b7213 */ /* 0x000fe20000000000 */
[----:B------:R-:W-:Y:S01]  /*a050*/  IMAD.HI.U32 R19, R2, R7, RZ ;  /* 0x0000000702137227 */ /* 0x000fe200078e00ff */
[----:B------:R-:W-:-:S03]  /*a060*/  ISETP.GT.U32.AND P5, PT, R6, R16, PT ;  /* 0x000000100600720c */ /* 0x000fc60003fa4070 */
[--C-:B------:R-:W-:Y:S01]  /*a070*/  @!P6 IMAD.IADD R17, R17, 0x1, -R6.reuse ;  /* 0x000000011111e824 */ /* 0x100fe200078e0a06 */
[----:B------:R-:W-:Y:S01]  /*a080*/  ISETP.GT.U32.AND P6, PT, R6, R12, PT ;  /* 0x0000000c0600720c */ /* 0x000fe20003fc4070 */
[----:B0-----:R-:W-:Y:S02]  /*a090*/  IMAD.MOV.U32 R0, RZ, RZ, R15 ;  /* 0x000000ffff007224 */ /* 0x001fe400078e000f */
[----:B------:R-:W-:Y:S01]  /*a0a0*/  IMAD.MOV R15, RZ, RZ, -R19 ;  /* 0x000000ffff0f7224 */ /* 0x000fe200078e0a13 */
[----:B------:R-:W-:Y:S01]  /*a0b0*/  LOP3.LUT R19, R10, 0x86, RZ, 0xfc, !PT ;  /* 0x000000860a137812 */ /* 0x000fe200078efcff */
[----:B------:R-:W-:Y:S01]  /*a0c0*/  @!P1 IMAD.IADD R13, R13, 0x1, -R6 ;  /* 0x000000010d0d9824 */ /* 0x000fe200078e0a06 */
[----:B------:R-:W-:Y:S01]  /*a0d0*/  ISETP.GE.AND P1, PT, R5, RZ, PT ;  /* 0x000000ff0500720c */ /* 0x000fe20003f26270 */
[----:B------:R-:W-:Y:S02]  /*a0e0*/  IMAD.MOV.U32 R5, RZ, RZ, R18 ;  /* 0x000000ffff057224 */ /* 0x000fe400078e0012 */
[----:B------:R-:W-:Y:S01]  /*a0f0*/  @!P5 IMAD.IADD R16, R16, 0x1, -R6 ;  /* 0x000000011010d824 */ /* 0x000fe200078e0a06 */
[----:B------:R-:W-:Y:S01]  /*a100*/  ISETP.GE.AND P5, PT, R4, RZ, PT ;  /* 0x000000ff0400720c */ /* 0x000fe20003fa6270 */
[----:B------:R-:W-:-:S02]  /*a110*/  @!P2 IMAD.MOV R0, RZ, RZ, -R0 ;  /* 0x000000ffff00a224 */ /* 0x000fc400078e0a00 */
[----:B------:R-:W-:Y:S01]  /*a120*/  @!P6 IMAD.IADD R12, R12, 0x1, -R6 ;  /* 0x000000010c0ce824 */ /* 0x000fe200078e0a06 */
[----:B------:R-:W-:Y:S01]  /*a130*/  ISETP.GT.U32.AND P2, PT, R6, R16, PT ;  /* 0x000000100600720c */ /* 0x000fe20003f44070 */
[----:B------:R-:W-:Y:S01]  /*a140*/  IMAD.HI.U32 R4, R2, R5, RZ ;  /* 0x0000000502047227 */ /* 0x000fe200078e00ff */
[----:B------:R0:W-:Y:S02]  /*a150*/  STL [R1+0x160], R0 ;  /* 0x0001600001007387 */ /* 0x0001e40000100800 */
[C---:B------:R-:W-:Y:S01]  /*a160*/  ISETP.GT.U32.AND P6, PT, R6.reuse, R12, PT ;  /* 0x0000000c0600720c */ /* 0x040fe20003fc4070 */
[----:B------:R-:W-:Y:S02]  /*a170*/  IMAD.MOV R4, RZ, RZ, -R4 ;  /* 0x000000ffff047224 */ /* 0x000fe400078e0a04 */
[----:B------:R-:W-:Y:S02]  /*a180*/  IMAD R7, R6, R15, R7 ;  /* 0x0000000f06077224 */ /* 0x000fe400078e0207 */
[----:B------:R-:W-:-:S04]  /*a190*/  IMAD.HI.U32 R18, R2, R11, RZ ;  /* 0x0000000b02127227 */ /* 0x000fc800078e00ff */
[----:B0-----:R-:W-:Y:S01]  /*a1a0*/  IMAD.MOV.U32 R0, RZ, RZ, R13 ;  /* 0x000000ffff007224 */ /* 0x001fe200078e000d */
[----:B------:R-:W-:Y:S01]  /*a1b0*/  LOP3.LUT R13, R10, 0x84, RZ, 0xfc, !PT ;  /* 0x000000840a0d7812 */ /* 0x000fe200078efcff */
[C---:B------:R-:W-:Y:S01]  /*a1c0*/  IMAD R5, R6.reuse, R4, R5 ;  /* 0x0000000406057224 */ /* 0x040fe200078e0205 */
[----:B------:R-:W-:Y:S01]  /*a1d0*/  IABS R4, R19 ;  /* 0x0000001300047213 */ /* 0x000fe20000000000 */
[----:B------:R-:W-:Y:S01]  /*a1e0*/  @!P0 IMAD.MOV R0, RZ, RZ, -R0 ;  /* 0x000000ffff008224 */ /* 0x000fe200078e0a00 */
[----:B------:R-:W-:Y:S01]  /*a1f0*/  ISETP.GT.U32.AND P0, PT, R6, R7, PT ;  /* 0x000000070600720c */ /* 0x000fe20003f04070 */
[----:B------:R-:W-:Y:S02]  /*a200*/  IMAD.MOV R18, RZ, RZ, -R18 ;  /* 0x000000ffff127224 */ /* 0x000fe400078e0a12 */
[----:B------:R-:W-:Y:S01]  /*a210*/  @!P6 IMAD.IADD R12, R12, 0x1, -R6 ;  /* 0x000000010c0ce824 */ /* 0x000fe200078e0a06 */
[C---:B------:R-:W-:Y:S01]  /*a220*/  ISETP.GT.U32.AND P6, PT, R6.reuse, R5, PT ;  /* 0x000000050600720c */ /* 0x040fe20003fc4070 */
[----:B------:R-:W-:-:S02]  /*a230*/  IMAD R11, R6, R18, R11 ;  /* 0x00000012060b7224 */ /* 0x000fc400078e020b */
[----:B------:R-:W-:Y:S02]  /*a240*/  IMAD.MOV.U32 R9, RZ, RZ, R17 ;  /* 0x000000ffff097224 */ /* 0x000fe400078e0011 */
[--C-:B------:R-:W-:Y:S01]  /*a250*/  @!P2 IMAD.IADD R16, R16, 0x1, -R6.reuse ;  /* 0x000000011010a824 */ /* 0x100fe200078e0a06 */
[----:B------:R-:W-:Y:S01]  /*a260*/  ISETP.GE.AND P2, PT, R3, RZ, PT ;  /* 0x000000ff0300720c */ /* 0x000fe20003f46270 */
[----:B------:R-:W-:Y:S01]  /*a270*/  @!P4 IMAD.MOV R9, RZ, RZ, -R9 ;  /* 0x000000ffff09c224 */ /* 0x000fe200078e0a09 */
[----:B------:R-:W-:Y:S01]  /*a280*/  ISETP.GT.U32.AND P4, PT, R6, R11, PT ;  /* 0x0000000b0600720c */ /* 0x000fe20003f84070 */
[--C-:B------:R-:W-:Y:S01]  /*a290*/  @!P0 IMAD.IADD R7, R7, 0x1, -R6.reuse ;  /* 0x0000000107078824 */ /* 0x100fe200078e0a06 */
[----:B------:R-:W-:Y:S01]  /*a2a0*/  IABS R3, R13 ;  /* 0x0000000d00037213 */ /* 0x000fe20000000000 */
[----:B------:R-:W-:Y:S01]  /*a2b0*/  IMAD.HI.U32 R15, R2, R4, RZ ;  /* 0x00000004020f7227 */ /* 0x000fe200078e00ff */
[----:B------:R-:W-:Y:S03]  /*a2c0*/  STL [R1+0x150], R9 ;  /* 0x0001500901007387 */ /* 0x000fe60000100800 */
[--C-:B------:R-:W-:Y:S01]  /*a2d0*/  @!P6 IMAD.IADD R5, R5, 0x1, -R6.reuse ;  /* 0x000000010505e824 */ /* 0x100fe200078e0a06 */
[----:B------:R-:W-:Y:S01]  /*a2e0*/  ISETP.GT.U32.AND P6, PT, R6, R7, PT ;  /* 0x000000070600720c */ /* 0x000fe20003fc4070 */
[----:B------:R-:W-:Y:S01]  /*a2f0*/  IMAD.HI.U32 R17, R2, R3, RZ ;  /* 0x0000000302117227 */ /* 0x000fe200078e00ff */
[----:B------:R0:W-:Y:S03]  /*a300*/  STL [R1+0x154], R0 ;  /* 0x0001540001007387 */ /* 0x0001e60000100800 */
[----:B------:R-:W-:Y:S01]  /*a310*/  @!P4 IMAD.IADD R11, R11, 0x1, -R6 ;  /* 0x000000010b0bc824 */ /* 0x000fe200078e0a06 */
[----:B------:R-:W-:Y:S01]  /*a320*/  ISETP.GE.AND P4, PT, R14, RZ, PT ;  /* 0x000000ff0e00720c */ /* 0x000fe20003f86270 */
[----:B------:R-:W-:Y:S01]  /*a330*/  IMAD.MOV R17, RZ, RZ, -R17 ;  /* 0x000000ffff117224 */ /* 0x000fe200078e0a11 */
[----:B------:R-:W-:Y:S01]  /*a340*/  LOP3.LUT R14, R10, 0x82, RZ, 0xfc, !PT ;  /* 0x000000820a0e7812 */ /* 0x000fe200078efcff */
[----:B------:R-:W-:Y:S01]  /*a350*/  IMAD.MOV R15, RZ, RZ, -R15 ;  /* 0x000000ffff0f7224 */ /* 0x000fe200078e0a0f */
[C---:B------:R-:W-:Y:S01]  /*a360*/  ISETP.GT.U32.AND P0, PT, R6.reuse, R11, PT ;  /* 0x0000000b0600720c */ /* 0x040fe20003f04070 */
[----:B------:R-:W-:Y:S01]  /*a370*/  IMAD R3, R6, R17, R3 ;  /* 0x0000001106037224 */ /* 0x000fe200078e0203 */
[----:B------:R-:W-:Y:S01]  /*a380*/  LOP3.LUT R17, R10, 0x7e, RZ, 0xfc, !PT ;  /* 0x0000007e0a117812 */ /* 0x000fe200078efcff */
[----:B0-----:R-:W-:Y:S01]  /*a390*/  IMAD.MOV.U32 R0, RZ, RZ, R16 ;  /* 0x000000ffff007224 */ /* 0x001fe200078e0010 */
[----:B------:R-:W-:Y:S01]  /*a3a0*/  IABS R16, R14 ;  /* 0x0000000e00107213 */ /* 0x000fe20000000000 */
[----:B------:R-:W-:Y:S01]  /*a3b0*/  @!P6 IMAD.IADD R7, R7, 0x1, -R6 ;  /* 0x000000010707e824 */ /* 0x000fe200078e0a06 */
[C---:B------:R-:W-:Y:S01]  /*a3c0*/  ISETP.GT.U32.AND P6, PT, R6.reuse, R3, PT ;  /* 0x000000030600720c */ /* 0x040fe20003fc4070 */
[----:B------:R-:W-:Y:S01]  /*a3d0*/  @!P3 IMAD.MOV R0, RZ, RZ, -R0 ;  /* 0x000000ffff00b224 */ /* 0x000fe200078e0a00 */
        /* <DEDUP_REMOVED lines=8> */
[----:B------:R-:W-:Y:S01]  /*a460*/  @!P2 IMAD.MOV R7, RZ, RZ, -R7 ;  /* 0x000000ffff07a224 */ /* 0x000fe200078e0a07 */
[----:B------:R-:W-:Y:S01]  /*a470*/  ISETP.GE.AND P2, PT, R14, RZ, PT ;  /* 0x000000ff0e00720c */ /* 0x000fe20003f46270 */
[----:B------:R-:W-:-:S02]  /*a480*/  @!P6 IMAD.IADD R3, R3, 0x1, -R6 ;  /* 0x000000010303e824 */ /* 0x000fc400078e0a06 */
[----:B------:R-:W-:Y:S01]  /*a490*/  @!P3 IMAD.IADD R5, R5, 0x1, -R6 ;  /* 0x000000010505b824 */ /* 0x000fe200078e0a06 */
[----:B------:R-:W-:Y:S01]  /*a4a0*/  ISETP.GE.AND P3, PT, R19, RZ, PT ;  /* 0x000000ff1300720c */ /* 0x000fe20003f66270 */
[----:B------:R-:W-:Y:S01]  /*a4b0*/  IMAD.MOV R19, RZ, RZ, -R20 ;  /* 0x000000ffff137224 */ /* 0x000fe200078e0a14 */
[----:B------:R-:W-:Y:S01]  /*a4c0*/  IABS R20, R17 ;  /* 0x0000001100147213 */ /* 0x000fe20000000000 */
[----:B0-----:R-:W-:Y:S01]  /*a4d0*/  IMAD.MOV.U32 R0, RZ, RZ, R12 ;  /* 0x000000ffff007224 */ /* 0x001fe200078e000c */
[----:B------:R-:W-:Y:S01]  /*a4e0*/  LOP3.LUT R12, R10, 0x74, RZ, 0xfc, !PT ;  /* 0x000000740a0c7812 */ /* 0x000fe200078efcff */
[C---:B------:R-:W-:Y:S02]  /*a4f0*/  IMAD R16, R6.reuse, R19, R16 ;  /* 0x0000001306107224 */ /* 0x040fe400078e0210 */
[----:B------:R-:W-:Y:S01]  /*a500*/  @!P1 IMAD.MOV R0, RZ, RZ, -R0 ;  /* 0x000000ffff009224 */ /* 0x000fe200078e0a00 */
[----:B------:R-:W-:Y:S01]  /*a510*/  ISETP.GT.U32.AND P1, PT, R6, R3, PT ;  /* 0x000000030600720c */ /* 0x000fe20003f24070 */
[----:B------:R-:W-:-:S02]  /*a520*/  IMAD.MOV.U32 R9, RZ, RZ, R11 ;  /* 0x000000ffff097224 */ /* 0x000fc400078e000b */
[----:B------:R-:W-:Y:S01]  /*a530*/  IMAD.HI.U32 R21, R2, R18, RZ ;  /* 0x0000001202157227 */ /* 0x000fe200078e00ff */
[----:B------:R0:W-:Y:S03]  /*a540*/  STL [R1+0x14c], R0 ;  /* 0x00014c0001007387 */ /* 0x0001e60000100800 */
[----:B------:R-:W-:Y:S01]  /*a550*/  @!P5 IMAD.MOV R9, RZ, RZ, -R9 ;  /* 0x000000ffff09d224 */ /* 0x000fe200078e0a09 */
[----:B------:R-:W-:Y:S01]  /*a560*/  ISETP.GT.U32.AND P5, PT, R6, R16, PT ;  /* 0x000000100600720c */ /* 0x000fe20003fa4070 */
[--C-:B------:R-:W-:Y:S01]  /*a570*/  @!P0 IMAD.IADD R4, R4, 0x1, -R6.reuse ;  /* 0x0000000104048824 */ /* 0x100fe200078e0a06 */
[----:B------:R-:W-:Y:S01]  /*a580*/  ISETP.GE.AND P0, PT, R13, RZ, PT ;  /* 0x000000ff0d00720c */ /* 0x000fe20003f06270 */
[----:B------:R-:W-:Y:S01]  /*a590*/  IMAD.MOV R21, RZ, RZ, -R21 ;  /* 0x000000ffff157224 */ /* 0x000fe200078e0a15 */
[----:B------:R-:W-:Y:S01]  /*a5a0*/  STL [R1+0x138], R9 ;  /* 0x0001380901007387 */ /* 0x000fe20000100800 */
[----:B------:R-:W-:Y:S01]  /*a5b0*/  @!P1 IMAD.IADD R3, R3, 0x1, -R6 ;  /* 0x0000000103039824 */ /* 0x000fe200078e0a06 */
[C---:B------:R-:W-:Y:S01]  /*a5c0*/  ISETP.GT.U32.AND P6, PT, R6.reuse, R4, PT ;  /* 0x000000040600720c */ /* 0x040fe20003fc4070 */
[----:B------:R-:W-:Y:S01]  /*a5d0*/  IMAD R18, R6, R21, R18 ;  /* 0x0000001506127224 */ /* 0x000fe200078e0212 */
[----:B------:R1:W-:Y:S01]  /*a5e0*/  STL [R1+0x134], R7 ;  /* 0x0001340701007387 */ /* 0x0003e20000100800 */
[----:B0-----:R-:W-:-:S02]  /*a5f0*/  IMAD.MOV.U32 R0, RZ, RZ, R5 ;  /* 0x000000ffff007224 */ /* 0x001fc400078e0005 */
[----:B------:R-:W-:Y:S01]  /*a600*/  IMAD.HI.U32 R5, R2, R20, RZ ;  /* 0x0000001402057227 */ /* 0x000fe200078e00ff */
[----:B------:R-:W-:-:S03]  /*a610*/  ISETP.GT.U32.AND P1, PT, R6, R18, PT ;  /* 0x000000120600720c */ /* 0x000fc60003f24070 */
[----:B------:R-:W-:Y:S02]  /*a620*/  @!P5 IMAD.IADD R16, R16, 0x1, -R6 ;  /* 0x000000011010d824 */ /* 0x000fe400078e0a06 */
[----:B------:R-:W-:Y:S01]  /*a630*/  @!P4 IMAD.MOV R0, RZ, RZ, -R0 ;  /* 0x000000ffff00c224 */ /* 0x000fe200078e0a00 */
[----:B-1----:R-:W-:Y:S01]  /*a640*/  LOP3.LUT R7, R10, 0x7c, RZ, 0xfc, !PT ;  /* 0x0000007c0a077812 */ /* 0x002fe200078efcff */
[----:B------:R-:W-:Y:S01]  /*a650*/  @!P6 IMAD.IADD R4, R4, 0x1, -R6 ;  /* 0x000000010404e824 */ /* 0x000fe200078e0a06 */
[----:B------:R-:W-:Y:S01]  /*a660*/  ISETP.GT.U32.AND P5, PT, R6, R16, PT ;  /* 0x000000100600720c */ /* 0x000fe20003fa4070 */
[----:B------:R-:W-:Y:S01]  /*a670*/  IMAD.MOV R5, RZ, RZ, -R5 ;  /* 0x000000ffff057224 */ /* 0x000fe200078e0a05 */
[----:B------:R-:W-:Y:S01]  /*a680*/  IABS R11, R7 ;  /* 0x00000007000b7213 */ /* 0x000fe20000000000 */
[----:B------:R-:W-:Y:S01]  /*a690*/  IMAD.MOV.U32 R9, RZ, RZ, R4 ;  /* 0x000000ffff097224 */ /* 0x000fe200078e0004 */
[----:B------:R0:W-:Y:S01]  /*a6a0*/  STL [R1+0x130], R0 ;  /* 0x0001300001007387 */ /* 0x0001e20000100800 */
[----:B------:R-:W-:Y:S01]  /*a6b0*/  @!P1 IMAD.IADD R18, R18, 0x1, -R6 ;  /* 0x0000000112129824 */ /* 0x000fe200078e0a06 */
[----:B------:R-:W-:Y:S01]  /*a6c0*/  ISETP.GE.AND P4, PT, R15, RZ, PT ;  /* 0x000000ff0f00720c */ /* 0x000fe20003f86270 */
[----:B------:R-:W-:Y:S01]  /*a6d0*/  @!P3 IMAD.MOV R9, RZ, RZ, -R9 ;  /* 0x000000ffff09b224 */ /* 0x000fe200078e0a09 */
[----:B------:R-:W-:Y:S01]  /*a6e0*/  ISETP.GE.AND P3, PT, R7, RZ, PT ;  /* 0x000000ff0700720c */ /* 0x000fe20003f66270 */
[----:B------:R-:W-:Y:S01]  /*a6f0*/  IMAD.HI.U32 R7, R2, R11, RZ ;  /* 0x0000000b02077227 */ /* 0x000fe200078e00ff */
[----:B------:R-:W-:-:S02]  /*a700*/  ISETP.GT.U32.AND P1, PT, R6, R18, PT ;  /* 0x000000120600720c */ /* 0x000fc40003f24070 */
[----:B------:R-:W-:Y:S01]  /*a710*/  STL [R1+0x100], R9 ;  /* 0x0001000901007387 */ /* 0x000fe20000100800 */
[----:B------:R-:W-:Y:S01]  /*a720*/  @!P5 IMAD.IADD R16, R16, 0x1, -R6 ;  /* 0x000000011010d824 */ /* 0x000fe200078e0a06 */
[C---:B------:R-:W-:Y:S01]  /*a730*/  LOP3.LUT R4, R10.reuse, 0x78, RZ, 0xfc, !PT ;  /* 0x000000780a047812 */ /* 0x040fe200078efcff */
[----:B0-----:R-:W-:Y:S01]  /*a740*/  IMAD.MOV.U32 R0, RZ, RZ, R3 ;  /* 0x000000ffff007224 */ /* 0x001fe200078e0003 */
[----:B------:R-:W-:Y:S01]  /*a750*/  LOP3.LUT R3, R10, 0x7a, RZ, 0xfc, !PT ;  /* 0x0000007a0a037812 */ /* 0x000fe200078efcff */
[----:B------:R-:W-:Y:S01]  /*a760*/  IMAD.MOV R7, RZ, RZ, -R7 ;  /* 0x000000ffff077224 */ /* 0x000fe200078e0a07 */
[----:B------:R-:W-:Y:S01]  /*a770*/  ISETP.GE.AND P6, PT, R17, RZ, PT ;  /* 0x000000ff1100720c */ /* 0x000fe20003fc6270 */
[----:B------:R-:W-:Y:S01]  /*a780*/  @!P0 IMAD.MOV R0, RZ, RZ, -R0 ;  /* 0x000000ffff008224 */ /* 0x000fe200078e0a00 */
[----:B------:R-:W-:Y:S01]  /*a790*/  IABS R13, R3 ;  /* 0x00000003000d7213 */ /* 0x000fe20000000000 */
[C---:B------:R-:W-:Y:S01]  /*a7a0*/  IMAD R11, R6.reuse, R7, R11 ;  /* 0x00000007060b7224 */ /* 0x040fe200078e020b */
[----:B------:R-:W-:Y:S01]  /*a7b0*/  IABS R15, R12 ;  /* 0x0000000c000f7213 */ /* 0x000fe20000000000 */
[----:B------:R-:W-:Y:S01]  /*a7c0*/  IMAD R5, R6, R5, R20 ;  /* 0x0000000506057224 */ /* 0x000fe200078e0214 */
[----:B------:R0:W-:Y:S01]  /*a7d0*/  STL [R1+0xfc], R0 ;  /* 0x0000fc0001007387 */ /* 0x0001e20000100800 */
[----:B------:R-:W-:Y:S01]  /*a7e0*/  IMAD.HI.U32 R7, R2, R13, RZ ;  /* 0x0000000d02077227 */ /* 0x000fe200078e00ff */
[----:B------:R-:W-:-:S02]  /*a7f0*/  IABS R17, R4 ;  /* 0x0000000400117213 */ /* 0x000fc40000000000 */
[----:B------:R-:W-:Y:S01]  /*a800*/  ISETP.GT.U32.AND P0, PT, R6, R5, PT ;  /* 0x000000050600720c */ /* 0x000fe20003f04070 */
[----:B------:R-:W-:Y:S01]  /*a810*/  IMAD.MOV R7, RZ, RZ, -R7 ;  /* 0x000000ffff077224 */ /* 0x000fe200078e0a07 */
[----:B------:R-:W-:Y:S01]  /*a820*/  ISETP.GE.AND P5, PT, R3, RZ, PT ;  /* 0x000000ff0300720c */ /* 0x000fe20003fa6270 */
[----:B------:R-:W-:Y:S01]  /*a830*/  @!P1 IMAD.IADD R18, R18, 0x1, -R6 ;  /* 0x0000000112129824 */ /* 0x000fe200078e0a06 */
[----:B------:R-:W-:Y:S01]  /*a840*/  LOP3.LUT R3, R10, 0x76, RZ, 0xfc, !PT ;  /* 0x000000760a037812 */ /* 0x000fe200078efcff */
[----:B------:R-:W-:Y:S01]  /*a850*/  IMAD R13, R6, R7, R13 ;  /* 0x00000007060d7224 */ /* 0x000fe200078e020d */
[----:B------:R-:W-:Y:S01]  /*a860*/  ISETP.GE.AND P1, PT, R4, RZ, PT ;  /* 0x000000ff0400720c */ /* 0x000fe20003f26270 */
[----:B0-----:R-:W-:Y:S01]  /*a870*/  IMAD.MOV.U32 R0, RZ, RZ, R16 ;  /* 0x000000ffff007224 */ /* 0x001fe200078e0010 */
[----:B------:R-:W-:Y:S01]  /*a880*/  IABS R16, R3 ;  /* 0x0000000300107213 */ /* 0x000fe20000000000 */
[----:B------:R-:W-:-:S04]  /*a890*/  IMAD.HI.U32 R7, R2, R15, RZ ;  /* 0x0000000f02077227 */ /* 0x000fc800078e00ff */
[----:B------:R-:W-:Y:S01]  /*a8a0*/  @!P2 IMAD.MOV R0, RZ, RZ, -R0 ;  /* 0x000000ffff00a224 */ /* 0x000fe200078e0a00 */
[----:B------:R-:W-:Y:S01]  /*a8b0*/  ISETP.GT.U32.AND P2, PT, R6, R11, PT ;  /* 0x0000000b0600720c */ /* 0x000fe20003f44070 */
[----:B------:R-:W-:Y:S02]  /*a8c0*/  @!P0 IMAD.IADD R5, R5, 0x1, -R6 ;  /* 0x0000000105058824 */ /* 0x000fe400078e0a06 */
[----:B------:R-:W-:Y:S01]  /*a8d0*/  IMAD.HI.U32 R4, R2, R17, RZ ;  /* 0x0000001102047227 */ /* 0x000fe200078e00ff */
[----:B------:R0:W-:Y:S02]  /*a8e0*/  STL [R1+0xe4], R0 ;  /* 0x0000e40001007387 */ /* 0x0001e40000100800 */
[----:B------:R-:W-:Y:S01]  /*a8f0*/  ISETP.GT.U32.AND P0, PT, R6, R5, PT ;  /* 0x000000050600720c */ /* 0x000fe20003f04070 */
[----:B------:R-:W-:Y:S02]  /*a900*/  IMAD.MOV R7, RZ, RZ, -R7 ;  /* 0x000000ffff077224 */ /* 0x000fe400078e0a07 */
[----:B------:R-:W-:-:S02]  /*a910*/  IMAD.MOV R4, RZ, RZ, -R4 ;  /* 0x000000ffff047224 */ /* 0x000fc400078e0a04 */
[C---:B------:R-:W-:Y:S02]  /*a920*/  IMAD R15, R6.reuse, R7, R15 ;  /* 0x00000007060f7224 */ /* 0x040fe400078e020f */
[----:B------:R-:W-:Y:S02]  /*a930*/  @!P2 IMAD.IADD R11, R11, 0x1, -R6 ;  /* 0x000000010b0ba824 */ /* 0x000fe400078e0a06 */
[----:B0-----:R-:W-:Y:S02]  /*a940*/  IMAD.MOV.U32 R0, RZ, RZ, R18 ;  /* 0x000000ffff007224 */ /* 0x001fe400078e0012 */
[C---:B------:R-:W-:Y:S01]  /*a950*/  IMAD R17, R6.reuse, R4, R17 ;  /* 0x0000000406117224 */ /* 0x040fe200078e0211 */
[C---:B------:R-:W-:Y:S01]  /*a960*/  ISETP.GT.U32.AND P2, PT, R6.reuse, R11, PT ;  /* 0x0000000b0600720c */ /* 0x040fe20003f44070 */
[----:B------:R-:W-:Y:S01]  /*a970*/  @!P4 IMAD.MOV R0, RZ, RZ, -R0 ;  /* 0x000000ffff00c224 */ /* 0x000fe200078e0a00 */
[----:B------:R-:W-:Y:S01]  /*a980*/  ISETP.GT.U32.AND P4, PT, R6, R13, PT ;  /* 0x0000000d0600720c */ /* 0x000fe20003f84070 */
[----:B------:R-:W-:Y:S01]  /*a990*/  @!P0 IMAD.IADD R5, R5, 0x1, -R6 ;  /* 0x0000000105058824 */ /* 0x000fe200078e0a06 */
[----:B------:R-:W-:Y:S01]  /*a9a0*/  ISETP.GE.AND P0, PT, R3, RZ, PT ;  /* 0x000000ff0300720c */ /* 0x000fe20003f06270 */
[----:B------:R-:W-:Y:S01]  /*a9b0*/  IMAD.HI.U32 R3, R2, R16, RZ ;  /* 0x0000001002037227 */ /* 0x000fe200078e00ff */
[----:B------:R0:W-:Y:S01]  /*a9c0*/  STL [R1+0x128], R0 ;  /* 0x0001280001007387 */ /* 0x0001e20000100800 */
[----:B------:R-:W-:-:S02]  /*a9d0*/  LOP3.LUT R4, R10, 0x6e, RZ, 0xfc, !PT ;  /* 0x0000006e0a047812 */ /* 0x000fc400078efcff */
[----:B------:R-:W-:Y:S02]  /*a9e0*/  IMAD.MOV R3, RZ, RZ, -R3 ;  /* 0x000000ffff037224 */ /* 0x000fe400078e0a03 */
[----:B------:R-:W-:Y:S02]  /*a9f0*/  IABS R7, R4 ;  /* 0x0000000400077213 */ /* 0x000fe40000000000 */
[----:B------:R-:W-:Y:S01]  /*aa00*/  IMAD R16, R6, R3, R16 ;  /* 0x0000000306107224 */ /* 0x000fe200078e0210 */
[C---:B------:R-:W-:Y:S01]  /*aa10*/  LOP3.LUT R3, R10.reuse, 0x70, RZ, 0xfc, !PT ;  /* 0x000000700a037812 */ /* 0x040fe200078efcff */
[--C-:B------:R-:W-:Y:S02]  /*aa20*/  @!P4 IMAD.IADD R13, R13, 0x1, -R6.reuse ;  /* 0x000000010d0dc824 */ /* 0x100fe400078e0a06 */
[----:B0-----:R-:W-:Y:S01]  /*aa30*/  IMAD.MOV.U32 R0, RZ, RZ, R5 ;  /* 0x000000ffff007224 */ /* 0x001fe200078e0005 */
[----:B------:R-:W-:Y:S01]  /*aa40*/  LOP3.LUT R5, R10, 0x72, RZ, 0xfc, !PT ;  /* 0x000000720a057812 */ /* 0x000fe200078efcff */
[----:B------:R-:W-:Y:S01]  /*aa50*/  @!P2 IMAD.IADD R11, R11, 0x1, -R6 ;  /* 0x000000010b0ba824 */ /* 0x000fe200078e0a06 */
[C---:B------:R-:W-:Y:S01]  /*aa60*/  ISETP.GT.U32.AND P4, PT, R6.reuse, R13, PT ;  /* 0x0000000d0600720c */ /* 0x040fe20003f84070 */
[----:B------:R-:W-:Y:S01]  /*aa70*/  @!P6 IMAD.MOV R0, RZ, RZ, -R0 ;  /* 0x000000ffff00e224 */ /* 0x000fe200078e0a00 */
[----:B------:R-:W-:-:S02]  /*aa80*/  ISETP.GT.U32.AND P6, PT, R6, R17, PT ;  /* 0x000000110600720c */ /* 0x000fc40003fc4070 */
[----:B------:R-:W-:Y:S02]  /*aa90*/  IABS R14, R5 ;  /* 0x00000005000e7213 */ /* 0x000fe40000000000 */
[----:B------:R-:W-:Y:S01]  /*aaa0*/  ISETP.GT.U32.AND P2, PT, R6, R16, PT ;  /* 0x000000100600720c */ /* 0x000fe20003f44070 */
[----:B------:R0:W-:Y:S01]  /*aab0*/  STL [R1+0x12c], R0 ;  /* 0x00012c0001007387 */ /* 0x0001e20000100800 */
[----:B------:R-:W-:Y:S01]  /*aac0*/  IABS R18, R3 ;  /* 0x0000000300127213 */ /* 0x000fe20000000000 */
[----:B------:R-:W-:-:S04]  /*aad0*/  IMAD.HI.U32 R19, R2, R14, RZ ;  /* 0x0000000e02137227 */ /* 0x000fc800078e00ff */
[--C-:B------:R-:W-:Y:S01]  /*aae0*/  @!P4 IMAD.IADD R13, R13, 0x1, -R6.reuse ;  /* 0x000000010d0dc824 */ /* 0x100fe200078e0a06 */
[C---:B------:R-:W-:Y:S01]  /*aaf0*/  ISETP.GT.U32.AND P4, PT, R6.reuse, R15, PT ;  /* 0x0000000f0600720c */ /* 0x040fe20003f84070 */
[----:B------:R-:W-:Y:S02]  /*ab00*/  @!P6 IMAD.IADD R17, R17, 0x1, -R6 ;  /* 0x000000011111e824 */ /* 0x000fe400078e0a06 */
[----:B0-----:R-:W-:Y:S02]  /*ab10*/  IMAD.MOV.U32 R0, RZ, RZ, R11 ;  /* 0x000000ffff007224 */ /* 0x001fe400078e000b */
[----:B------:R-:W-:Y:S01]  /*ab20*/  IMAD.MOV R19, RZ, RZ, -R19 ;  /* 0x000000ffff137224 */ /* 0x000fe200078e0a13 */
[----:B------:R-:W-:Y:S01]  /*ab30*/  ISETP.GT.U32.AND P6, PT, R6, R17, PT ;  /* 0x000000110600720c */ /* 0x000fe20003fc4070 */
[----:B------:R-:W-:Y:S02]  /*ab40*/  IMAD.MOV.U32 R11, RZ, RZ, R18 ;  /* 0x000000ffff0b7224 */ /* 0x000fe400078e0012 */
[----:B------:R-:W-:Y:S01]  /*ab50*/  @!P3 IMAD.MOV R0, RZ, RZ, -R0 ;  /* 0x000000ffff00b224 */ /* 0x000fe200078e0a00 */
[----:B------:R-:W-:Y:S01]  /*ab60*/  ISETP.GE.AND P3, PT, R12, RZ, PT ;  /* 0x000000ff0c00720c */ /* 0x000fe20003f66270 */
[----:B------:R-:W-:-:S02]  /*ab70*/  IMAD R12, R6, R19, R14 ;  /* 0x00000013060c7224 */ /* 0x000fc400078e020e */
[----:B------:R-:W-:Y:S01]  /*ab80*/  @!P4 IMAD.IADD R15, R15, 0x1, -R6 ;  /* 0x000000010f0fc824 */ /* 0x000fe200078e0a06 */
[----:B------:R0:W-:Y:S01]  /*ab90*/  STL [R1+0x108], R0 ;  /* 0x0001080001007387 */ /* 0x0001e20000100800 */
[----:B------:R-:W-:-:S03]  /*aba0*/  IMAD.HI.U32 R14, R2, R11, RZ ;  /* 0x0000000b020e7227 */ /* 0x000fc600078e00ff */
[----:B------:R-:W-:Y:S01]  /*abb0*/  ISETP.GT.U32.AND P4, PT, R6, R15, PT ;  /* 0x0000000f0600720c */ /* 0x000fe20003f84070 */
[----:B------:R-:W-:Y:S02]  /*abc0*/  @!P2 IMAD.IADD R16, R16, 0x1, -R6 ;  /* 0x000000011010a824 */ /* 0x000fe400078e0a06 */
[----:B------:R-:W-:Y:S02]  /*abd0*/  IMAD.MOV R18, RZ, RZ, -R14 ;  /* 0x000000ffff127224 */ /* 0x000fe400078e0a0e */
[----:B------:R-:W-:Y:S01]  /*abe0*/  @!P6 IMAD.IADD R17, R17, 0x1, -R6 ;  /* 0x000000011111e824 */ /* 0x000fe200078e0a06 */
[C---:B------:R-:W-:Y:S01]  /*abf0*/  ISETP.GT.U32.AND P2, PT, R6.reuse, R16, PT ;  /* 0x000000100600720c */ /* 0x040fe20003f44070 */
[----:B0-----:R-:W-:Y:S01]  /*ac00*/  IMAD.MOV.U32 R0, RZ, RZ, R13 ;  /* 0x000000ffff007224 */ /* 0x001fe200078e000d */
[C---:B------:R-:W-:Y:S01]  /*ac10*/  ISETP.GT.U32.AND P6, PT, R6.reuse, R12, PT ;  /* 0x0000000c0600720c */ /* 0x040fe20003fc4070 */
[----:B------:R-:W-:Y:S01]  /*ac20*/  IMAD R11, R6, R18, R11 ;  /* 0x00000012060b7224 */ /* 0x000fe200078e020b */
[----:B------:R-:W-:Y:S01]  /*ac30*/  LOP3.LUT R13, R10, 0x6c, RZ, 0xfc, !PT ;  /* 0x0000006c0a0d7812 */ /* 0x000fe200078efcff */
[----:B------:R-:W-:Y:S01]  /*ac40*/  @!P5 IMAD.MOV R0, RZ, RZ, -R0 ;  /* 0x000000ffff00d224 */ /* 0x000fe200078e0a00 */
[----:B------:R-:W-:Y:S01]  /*ac50*/  ISETP.GE.AND P5, PT, R5, RZ, PT ;  /* 0x000000ff0500720c */ /* 0x000fe20003fa6270 */
[----:B------:R-:W-:-:S03]  /*ac60*/  IMAD.HI.U32 R5, R2, R7, RZ ;  /* 0x0000000702057227 */ /* 0x000fc600078e00ff */
[----:B------:R0:W-:Y:S01]  /*ac70*/  STL [R1+0xec], R0 ;  /* 0x0000ec0001007387 */ /* 0x0001e20000100800 */
[----:B------:R-:W-:Y:S01]  /*ac80*/  IMAD.MOV R14, RZ, RZ, -R5 ;  /* 0x000000ffff0e7224 */ /* 0x000fe200078e0a05 */
[----:B------:R-:W-:Y:S01]  /*ac90*/  IABS R5, R13 ;  /* 0x0000000d00057213 */ /* 0x000fe20000000000 */
[--C-:B------:R-:W-:Y:S01]  /*aca0*/  @!P4 IMAD.IADD R15, R15, 0x1, -R6.reuse ;  /* 0x000000010f0fc824 */ /* 0x100fe200078e0a06 */
[C---:B------:R-:W-:Y:S01]  /*acb0*/  ISETP.GT.U32.AND P4, PT, R6.reuse, R11, PT ;  /* 0x0000000b0600720c */ /* 0x040fe20003f84070 */
[----:B------:R-:W-:Y:S02]  /*acc0*/  IMAD R7, R6, R14, R7 ;  /* 0x0000000e06077224 */ /* 0x000fe400078e0207 */
[----:B------:R-:W-:Y:S01]  /*acd0*/  @!P2 IMAD.IADD R16, R16, 0x1, -R6 ;  /* 0x000000011010a824 */ /* 0x000fe200078e0a06 */
[----:B------:R-:W-:Y:S01]  /*ace0*/  ISETP.GE.AND P2, PT, R3, RZ, PT ;  /* 0x000000ff0300720c */ /* 0x000fe20003f46270 */
[----:B------:R-:W-:Y:S01]  /*acf0*/  @!P1 IMAD.MOV R17, RZ, RZ, -R17 ;  /* 0x000000ffff119224 */ /* 0x000fe200078e0a11 */
[----:B------:R-:W-:Y:S01]  /*ad00*/  ISETP.GT.U32.AND P1, PT, R6, R7, PT ;  /* 0x000000070600720c */ /* 0x000fe20003f24070 */
[----:B------:R-:W-:Y:S01]  /*ad10*/  IMAD.MOV.U32 R9, RZ, RZ, R16 ;  /* 0x000000ffff097224 */ /* 0x000fe200078e0010 */
[----:B------:R-:W-:Y:S01]  /*ad20*/  LOP3.LUT R3, R10, 0x6a, RZ, 0xfc, !PT ;  /* 0x0000006a0a037812 */ /* 0x000fe200078efcff */
[--C-:B------:R-:W-:Y:S01]  /*ad30*/  @!P6 IMAD.IADD R12, R12, 0x1, -R6.reuse ;  /* 0x000000010c0ce824 */ /* 0x100fe200078e0a06 */
[----:B------:R1:W-:Y:S01]  /*ad40*/  STL [R1+0xf0], R17 ;  /* 0x0000f01101007387 */ /* 0x0003e20000100800 */
[----:B------:R-:W-:Y:S01]  /*ad50*/  @!P0 IMAD.MOV R9, RZ, RZ, -R9 ;  /* 0x000000ffff098224 */ /* 0x000fe200078e0a09 */
[----:B------:R-:W-:Y:S01]  /*ad60*/  IABS R14, R3 ;  /* 0x00000003000e7213 */ /* 0x000fe20000000000 */
[----:B------:R-:W-:Y:S01]  /*ad70*/  @!P4 IMAD.IADD R11, R11, 0x1, -R6 ;  /* 0x000000010b0bc824 */ /* 0x000fe200078e0a06 */
[----:B------:R-:W-:Y:S01]  /*ad80*/  ISETP.GE.AND P0, PT, R4, RZ, PT ;  /* 0x000000ff0400720c */ /* 0x000fe20003f06270 */
[----:B0-----:R-:W-:Y:S01]  /*ad90*/  IMAD.MOV.U32 R0, RZ, RZ, R15 ;  /* 0x000000ffff007224 */ /* 0x001fe200078e000f */
[C---:B------:R-:W-:Y:S01]  /*ada0*/  ISETP.GT.U32.AND P6, PT, R6.reuse, R12, PT ;  /* 0x0000000c0600720c */ /* 0x040fe20003fc4070 */
[----:B------:R-:W-:Y:S01]  /*adb0*/  IMAD.MOV.U32 R4, RZ, RZ, R14 ;  /* 0x000000ffff047224 */ /* 0x000fe200078e000e */
[----:B------:R-:W-:Y:S01]  /*adc0*/  ISETP.GT.U32.AND P4, PT, R6, R11, PT ;  /* 0x0000000b0600720c */ /* 0x000fe20003f84070 */
[----:B------:R-:W-:Y:S01]  /*add0*/  IMAD.HI.U32 R14, R2, R5, RZ ;  /* 0x00000005020e7227 */ /* 0x000fe200078e00ff */
[----:B------:R-:W-:Y:S01]  /*ade0*/  STL [R1+0xf4], R9 ;  /* 0x0000f40901007387 */ /* 0x000fe20000100800 */
[----:B------:R-:W-:-:S02]  /*adf0*/  LOP3.LUT R16, R10, 0x62, RZ, 0xfc, !PT ;  /* 0x000000620a107812 */ /* 0x000fc400078efcff */
[----:B------:R-:W-:Y:S02]  /*ae00*/  @!P1 IMAD.IADD R7, R7, 0x1, -R6 ;  /* 0x0000000107079824 */ /* 0x000fe400078e0a06 */
[----:B------:R-:W-:Y:S01]  /*ae10*/  IMAD.MOV R14, RZ, RZ, -R14 ;  /* 0x000000ffff0e7224 */ /* 0x000fe200078e0a0e */
[----:B------:R-:W-:Y:S01]  /*ae20*/  IABS R20, R16 ;  /* 0x0000001000147213 */ /* 0x000fe20000000000 */
[----:B------:R-:W-:Y:S01]  /*ae30*/  IMAD.HI.U32 R15, R2, R4, RZ ;  /* 0x00000004020f7227 */ /* 0x000fe200078e00ff */
[----:B------:R-:W-:-:S03]  /*ae40*/  ISETP.GT.U32.AND P1, PT, R6, R7, PT ;  /* 0x000000070600720c */ /* 0x000fc60003f24070 */
[----:B------:R-:W-:Y:S01]  /*ae50*/  IMAD R5, R6, R14, R5 ;  /* 0x0000000e06057224 */ /* 0x000fe200078e0205 */
[C---:B------:R-:W-:Y:S01]  /*ae60*/  LOP3.LUT R14, R10.reuse, 0x66, RZ, 0xfc, !PT ;  /* 0x000000660a0e7812 */ /* 0x040fe200078efcff */
[----:B------:R-:W-:Y:S01]  /*ae70*/  @!P3 IMAD.MOV R0, RZ, RZ, -R0 ;  /* 0x000000ffff00b224 */ /* 0x000fe200078e0a00 */
[----:B------:R-:W-:Y:S01]  /*ae80*/  ISETP.GE.AND P3, PT, R13, RZ, PT ;  /* 0x000000ff0d00720c */ /* 0x000fe20003f66270 */
[----:B------:R-:W-:Y:S01]  /*ae90*/  IMAD.MOV R15, RZ, RZ, -R15 ;  /* 0x000000ffff0f7224 */ /* 0x000fe200078e0a0f */
[----:B------:R-:W-:Y:S01]  /*aea0*/  LOP3.LUT R13, R10, 0x68, RZ, 0xfc, !PT ;  /* 0x000000680a0d7812 */ /* 0x000fe200078efcff */
[--C-:B------:R-:W-:Y:S01]  /*aeb0*/  @!P4 IMAD.IADD R11, R11, 0x1, -R6.reuse ;  /* 0x000000010b0bc824 */ /* 0x100fe200078e0a06 */
[----:B------:R-:W-:Y:S01]  /*aec0*/  ISETP.GT.U32.AND P4, PT, R6, R5, PT ;  /* 0x000000050600720c */ /* 0x000fe20003f84070 */
[----:B------:R-:W-:Y:S01]  /*aed0*/  @!P6 IMAD.IADD R12, R12, 0x1, -R6 ;  /* 0x000000010c0ce824 */ /* 0x000fe200078e0a06 */
[----:B------:R-:W-:Y:S01]  /*aee0*/  ISETP.GE.AND P6, PT, R3, RZ, PT ;  /* 0x000000ff0300720c */ /* 0x000fe20003fc6270 */
[----:B------:R-:W-:Y:S01]  /*aef0*/  IMAD R4, R6, R15, R4 ;  /* 0x0000000f06047224 */ /* 0x000fe200078e0204 */
[----:B------:R-:W-:Y:S01]  /*af00*/  IABS R3, R13 ;  /* 0x0000000d00037213 */ /* 0x000fe20000000000 */
[----:B------:R-:W-:Y:S01]  /*af10*/  @!P1 IMAD.IADD R7, R7, 0x1, -R6 ;  /* 0x0000000107079824 */ /* 0x000fe200078e0a06 */
[----:B------:R0:W-:Y:S01]  /*af20*/  STL [R1+0xf8], R0 ;  /* 0x0000f80001007387 */ /* 0x0001e20000100800 */
[----:B------:R-:W-:-:S02]  /*af30*/  LOP3.LUT R15, R10, 0x64, RZ, 0xfc, !PT ;  /* 0x000000640a0f7812 */ /* 0x000fc400078efcff */
[----:B------:R-:W-:Y:S01]  /*af40*/  IMAD.HI.U32 R19, R2, R3, RZ ;  /* 0x0000000302137227 */ /* 0x000fe200078e00ff */
[C---:B------:R-:W-:Y:S02]  /*af50*/  ISETP.GT.U32.AND P1, PT, R6.reuse, R4, PT ;  /* 0x000000040600720c */ /* 0x040fe40003f24070 */
[----:B-1----:R-:W-:Y:S01]  /*af60*/  IABS R17, R14 ;  /* 0x0000000e00117213 */ /* 0x002fe20000000000 */
[----:B------:R-:W-:Y:S01]  /*af70*/  IMAD.MOV R19, RZ, RZ, -R19 ;  /* 0x000000ffff137224 */ /* 0x000fe200078e0a13 */
[----:B------:R-:W-:Y:S01]  /*af80*/  IABS R18, R15 ;  /* 0x0000000f00127213 */ /* 0x000fe20000000000 */
[----:B------:R-:W-:Y:S02]  /*af90*/  @!P4 IMAD.IADD R5, R5, 0x1, -R6 ;  /* 0x000000010505c824 */ /* 0x000fe400078e0a06 */
[----:B0-----:R-:W-:Y:S02]  /*afa0*/  IMAD.MOV.U32 R0, RZ, RZ, R12 ;  /* 0x000000ffff007224 */ /* 0x001fe400078e000c */
[----:B------:R-:W-:Y:S01]  /*afb0*/  IMAD R3, R6, R19, R3 ;  /* 0x0000001306037224 */ /* 0x000fe200078e0203 */
[----:B------:R-:W-:Y:S01]  /*afc0*/  LOP3.LUT R19, R10, 0x60, RZ, 0xfc, !PT ;  /* 0x000000600a137812 */ /* 0x000fe200078efcff */
[----:B------:R-:W-:Y:S01]  /*afd0*/  @!P5 IMAD.MOV R0, RZ, RZ, -R0 ;  /* 0x000000ffff00d224 */ /* 0x000fe200078e0a00 */
[----:B------:R-:W-:Y:S01]  /*afe0*/  ISETP.GT.U32.AND P5, PT, R6, R5, PT ;  /* 0x000000050600720c */ /* 0x000fe20003fa4070 */
[----:B------:R-:W-:Y:S01]  /*aff0*/  @!P1 IMAD.IADD R4, R4, 0x1, -R6 ;  /* 0x0000000104049824 */ /* 0x000fe200078e0a06 */
[----:B------:R-:W-:Y:S01]  /*b000*/  ISETP.GT.U32.AND P4, PT, R6, R3, PT ;  /* 0x000000030600720c */ /* 0x000fe20003f84070 */
[----:B------:R-:W-:Y:S01]  /*b010*/  IMAD.HI.U32 R21, R2, R17, RZ ;  /* 0x0000001102157227 */ /* 0x000fe200078e00ff */
[----:B------:R0:W-:Y:S01]  /*b020*/  STL [R1+0xe8], R0 ;  /* 0x0000e80001007387 */ /* 0x0001e20000100800 */
[----:B------:R-:W-:-:S02]  /*b030*/  ISETP.GE.AND P1, PT, R13, RZ, PT ;  /* 0x000000ff0d00720c */ /* 0x000fc40003f26270 */
[----:B------:R-:W-:Y:S01]  /*b040*/  IMAD.HI.U32 R22, R2, R18, RZ ;  /* 0x0000001202167227 */ /* 0x000fe200078e00ff */
[----:B------:R-:W-:-:S03]  /*b050*/  IABS R12, R19 ;  /* 0x00000013000c7213 */ /* 0x000fc60000000000 */
[----:B------:R-:W-:Y:S02]  /*b060*/  IMAD.MOV R21, RZ, RZ, -R21 ;  /* 0x000000ffff157224 */ /* 0x000fe400078e0a15 */
[----:B------:R-:W-:-:S04]  /*b070*/  IMAD.HI.U32 R13, R2, R20, RZ ;  /* 0x00000014020d7227 */ /* 0x000fc800078e00ff */
[----:B0-----:R-:W-:Y:S02]  /*b080*/  IMAD.MOV.U32 R0, RZ, RZ, R11 ;  /* 0x000000ffff007224 */ /* 0x001fe400078e000b */
[----:B------:R-:W-:Y:S02]  /*b090*/  IMAD.MOV R22, RZ, RZ, -R22 ;  /* 0x000000ffff167224 */ /* 0x000fe400078e0a16 */
[----:B------:R-:W-:Y:S01]  /*b0a0*/  @!P2 IMAD.MOV R0, RZ, RZ, -R0 ;  /* 0x000000ffff00a224 */ /* 0x000fe200078e0a00 */
[C---:B------:R-:W-:Y:S01]  /*b0b0*/  ISETP.GT.U32.AND P2, PT, R6.reuse, R4, PT ;  /* 0x000000040600720c */ /* 0x040fe20003f44070 */
[C---:B------:R-:W-:Y:S02]  /*b0c0*/  IMAD R17, R6.reuse, R21, R17 ;  /* 0x0000001506117224 */ /* 0x040fe400078e0211 */
[----:B------:R-:W-:Y:S01]  /*b0d0*/  IMAD.MOV R13, RZ, RZ, -R13 ;  /* 0x000000ffff0d7224 */ /* 0x000fe200078e0a0d */
[----:B------:R0:W-:Y:S01]  /*b0e0*/  STL [R1+0xe0], R0 ;  /* 0x0000e00001007387 */ /* 0x0001e20000100800 */
[--C-:B------:R-:W-:Y:S01]  /*b0f0*/  @!P5 IMAD.IADD R5, R5, 0x1, -R6.reuse ;  /* 0x000000010505d824 */ /* 0x100fe200078e0a06 */
[----:B------:R-:W-:Y:S01]  /*b100*/  ISETP.GT.U32.AND P5, PT, R6, R17, PT ;  /* 0x000000110600720c */ /* 0x000fe20003fa4070 */
[----:B------:R-:W-:-:S02]  /*b110*/  @!P4 IMAD.IADD R3, R3, 0x1, -R6 ;  /* 0x000000010303c824 */ /* 0x000fc400078e0a06 */
[C---:B------:R-:W-:Y:S02]  /*b120*/  IMAD R18, R6.reuse, R22, R18 ;  /* 0x0000001606127224 */ /* 0x040fe400078e0212 */
[C---:B------:R-:W-:Y:S01]  /*b130*/  IMAD R20, R6.reuse, R13, R20 ;  /* 0x0000000d06147224 */ /* 0x040fe200078e0214 */
[C---:B------:R-:W-:Y:S01]  /*b140*/  ISETP.GT.U32.AND P4, PT, R6.reuse, R3, PT ;  /* 0x000000030600720c */ /* 0x040fe20003f84070 */
[----:B------:R-:W-:Y:S01]  /*b150*/  @!P0 IMAD.MOV R7, RZ, RZ, -R7 ;  /* 0x000000ffff078224 */ /* 0x000fe200078e0a07 */
[----:B------:R-:W-:Y:S01]  /*b160*/  ISETP.GT.U32.AND P0, PT, R6, R18, PT ;  /* 0x000000120600720c */ /* 0x000fe20003f04070 */
[----:B0-----:R-:W-:Y:S02]  /*b170*/  IMAD.MOV.U32 R0, RZ, RZ, R5 ;  /* 0x000000ffff007224 */ /* 0x001fe400078e0005 */
[----:B------:R-:W-:Y:S01]  /*b180*/  @!P2 IMAD.IADD R4, R4, 0x1, -R6 ;  /* 0x000000010404a824 */ /* 0x000fe200078e0a06 */
[----:B------:R-:W-:Y:S01]  /*b190*/  ISETP.GT.U32.AND P2, PT, R6, R20, PT ;  /* 0x000000140600720c */ /* 0x000fe20003f44070 */
[----:B------:R-:W-:Y:S01]  /*b1a0*/  @!P3 IMAD.MOV R0, RZ, RZ, -R0 ;  /* 0x000000ffff00b224 */ /* 0x000fe200078e0a00 */
[----:B------:R0:W-:Y:S01]  /*b1b0*/  STL [R1+0xdc], R7 ;  /* 0x0000dc0701007387 */ /* 0x0001e20000100800 */
[----:B------:R-:W-:Y:S01]  /*b1c0*/  IMAD.HI.U32 R5, R2, R12, RZ ;  /* 0x0000000c02057227 */ /* 0x000fe200078e00ff */
[----:B------:R-:W-:-:S02]  /*b1d0*/  ISETP.GE.AND P3, PT, R14, RZ, PT ;  /* 0x000000ff0e00720c */ /* 0x000fc40003f66270 */
[----:B------:R1:W-:Y:S01]  /*b1e0*/  STL [R1+0xd8], R0 ;  /* 0x0000d80001007387 */ /* 0x0003e20000100800 */
[----:B------:R-:W-:Y:S02]  /*b1f0*/  IMAD.MOV R5, RZ, RZ, -R5 ;  /* 0x000000ffff057224 */ /* 0x000fe400078e0a05 */
[--C-:B------:R-:W-:Y:S01]  /*b200*/  @!P5 IMAD.IADD R17, R17, 0x1, -R6.reuse ;  /* 0x000000011111d824 */ /* 0x100fe200078e0a06 */
[----:B------:R-:W-:Y:S01]  /*b210*/  ISETP.GE.AND P5, PT, R16, RZ, PT ;  /* 0x000000ff1000720c */ /* 0x000fe20003fa6270 */
[----:B------:R-:W-:Y:S01]  /*b220*/  @!P4 IMAD.IADD R3, R3, 0x1, -R6 ;  /* 0x000000010303c824 */ /* 0x000fe200078e0a06 */
[----:B0-----:R-:W-:Y:S01]  /*b230*/  LOP3.LUT R7, R10, 0x5e, RZ, 0xfc, !PT ;  /* 0x0000005e0a077812 */ /* 0x001fe200078efcff */
[----:B------:R-:W-:Y:S01]  /*b240*/  IMAD R11, R6, R5, R12 ;  /* 0x00000005060b7224 */ /* 0x000fe200078e020c */
[----:B------:R-:W-:Y:S01]  /*b250*/  LOP3.LUT R12, R10, 0x5c, RZ, 0xfc, !PT ;  /* 0x0000005c0a0c7812 */ /* 0x000fe200078efcff */
[----:B------:R-:W-:Y:S01]  /*b260*/  @!P0 IMAD.IADD R18, R18, 0x1, -R6 ;  /* 0x0000000112128824 */ /* 0x000fe200078e0a06 */
[----:B------:R-:W-:Y:S01]  /*b270*/  IABS R14, R7 ;  /* 0x00000007000e7213 */ /* 0x000fe20000000000 */
[----:B-1----:R-:W-:Y:S01]  /*b280*/  IMAD.MOV.U32 R0, RZ, RZ, R4 ;  /* 0x000000ffff007224 */ /* 0x002fe200078e0004 */
[----:B------:R-:W-:Y:S01]  /*b290*/  ISETP.GT.U32.AND P0, PT, R6, R17, PT ;  /* 0x000000110600720c */ /* 0x000fe20003f04070 */
[----:B------:R-:W-:Y:S01]  /*b2a0*/  @!P2 IMAD.IADD R20, R20, 0x1, -R6 ;  /* 0x000000011414a824 */ /* 0x000fe200078e0a06 */
[----:B------:R-:W-:Y:S01]  /*b2b0*/  IABS R4, R12 ;  /* 0x0000000c00047213 */ /* 0x000fe20000000000 */
[----:B------:R-:W-:Y:S01]  /*b2c0*/  @!P6 IMAD.MOV R0, RZ, RZ, -R0 ;  /* 0x000000ffff00e224 */ /* 0x000fe200078e0a00 */
[----:B------:R-:W-:Y:S01]  /*b2d0*/  ISETP.GT.U32.AND P2, PT, R6, R18, PT ;  /* 0x000000120600720c */ /* 0x000fe20003f44070 */
[----:B------:R-:W-:Y:S01]  /*b2e0*/  IMAD.HI.U32 R5, R2, R14, RZ ;  /* 0x0000000e02057227 */ /* 0x000fe200078e00ff */
[----:B------:R-:W-:-:S02]  /*b2f0*/  ISETP.GT.U32.AND P6, PT, R6, R20, PT ;  /* 0x000000140600720c */ /* 0x000fc40003fc4070 */
[----:B------:R0:W-:Y:S01]  /*b300*/  STL [R1+0xd0], R0 ;  /* 0x0000d00001007387 */ /* 0x0001e20000100800 */
[----:B------:R-:W-:-:S04]  /*b310*/  ISETP.GE.AND P4, PT, R15, RZ, PT ;  /* 0x000000ff0f00720c */ /* 0x000fc80003f86270 */
[----:B------:R-:W-:Y:S01]  /*b320*/  @!P0 IMAD.IADD R17, R17, 0x1, -R6 ;  /* 0x0000000111118824 */ /* 0x000fe200078e0a06 */
[----:B------:R-:W-:-:S03]  /*b330*/  ISETP.GE.AND P0, PT, R19, RZ, PT ;  /* 0x000000ff1300720c */ /* 0x000fc60003f06270 */
[----:B------:R-:W-:Y:S01]  /*b340*/  @!P2 IMAD.IADD R18, R18, 0x1, -R6 ;  /* 0x000000011212a824 */ /* 0x000fe200078e0a06 */
[----:B------:R-:W-:Y:S01]  /*b350*/  ISETP.GE.AND P2, PT, R7, RZ, PT ;  /* 0x000000ff0700720c */ /* 0x000fe20003f46270 */
[----:B0-----:R-:W-:Y:S01]  /*b360*/  IMAD.MOV.U32 R0, RZ, RZ, R3 ;  /* 0x000000ffff007224 */ /* 0x001fe200078e0003 */
[----:B------:R-:W-:Y:S01]  /*b370*/  LOP3.LUT R7, R10, 0x56, RZ, 0xfc, !PT ;  /* 0x000000560a077812 */ /* 0x000fe200078efcff */
[----:B------:R-:W-:Y:S02]  /*b380*/  IMAD.MOV.U32 R3, RZ, RZ, R4 ;  /* 0x000000ffff037224 */ /* 0x000fe400078e0004 */
[----:B------:R-:W-:Y:S01]  /*b390*/  @!P1 IMAD.MOV R0, RZ, RZ, -R0 ;  /* 0x000000ffff009224 */ /* 0x000fe200078e0a00 */
[----:B------:R-:W-:Y:S01]  /*b3a0*/  ISETP.GT.U32.AND P1, PT, R6, R11, PT ;  /* 0x0000000b0600720c */ /* 0x000fe20003f24070 */
[----:B------:R-:W-:Y:S01]  /*b3b0*/  IMAD.MOV R4, RZ, RZ, -R5 ;  /* 0x000000ffff047224 */ /* 0x000fe200078e0a05 */
[----:B------:R-:W-:Y:S01]  /*b3c0*/  LOP3.LUT R5, R10, 0x5a, RZ, 0xfc, !PT ;  /* 0x0000005a0a057812 */ /* 0x000fe200078efcff */
[----:B------:R-:W-:Y:S01]  /*b3d0*/  IMAD.HI.U32 R13, R2, R3, RZ ;  /* 0x00000003020d7227 */ /* 0x000fe200078e00ff */
[----:B------:R0:W-:Y:S01]  /*b3e0*/  STL [R1+0xcc], R0 ;  /* 0x0000cc0001007387 */ /* 0x0001e20000100800 */
[----:B------:R-:W-:-:S02]  /*b3f0*/  IABS R16, R7 ;  /* 0x0000000700107213 */ /* 0x000fc40000000000 */
[----:B------:R-:W-:Y:S01]  /*b400*/  IMAD R14, R6, R4, R14 ;  /* 0x00000004060e7224 */ /* 0x000fe200078e020e */
[----:B------:R-:W-:Y:S01]  /*b410*/  IABS R15, R5 ;  /* 0x00000005000f7213 */ /* 0x000fe20000000000 */
[--C-:B------:R-:W-:Y:S01]  /*b420*/  @!P6 IMAD.IADD R20, R20, 0x1, -R6.reuse ;  /* 0x000000011414e824 */ /* 0x100fe200078e0a06 */
[----:B------:R-:W-:Y:S01]  /*b430*/  LOP3.LUT R4, R10, 0x54, RZ, 0xfc, !PT ;  /* 0x000000540a047812 */ /* 0x000fe200078efcff */
[----:B------:R-:W-:Y:S01]  /*b440*/  IMAD.MOV R13, RZ, RZ, -R13 ;  /* 0x000000ffff0d7224 */ /* 0x000fe200078e0a0d */
[----:B------:R-:W-:Y:S01]  /*b450*/  ISETP.GT.U32.AND P6, PT, R6, R14, PT ;  /* 0x0000000e0600720c */ /* 0x000fe20003fc4070 */
[----:B------:R-:W-:Y:S01]  /*b460*/  @!P1 IMAD.IADD R11, R11, 0x1, -R6 ;  /* 0x000000010b0b9824 */ /* 0x000fe200078e0a06 */
[----:B------:R-:W-:Y:S01]  /*b470*/  ISETP.GE.AND P1, PT, R12, RZ, PT ;  /* 0x000000ff0c00720c */ /* 0x000fe20003f26270 */
[----:B0-----:R-:W-:Y:S02]  /*b480*/  IMAD.MOV.U32 R0, RZ, RZ, R17 ;  /* 0x000000ffff007224 */ /* 0x001fe400078e0011 */
[----:B------:R-:W-:Y:S01]  /*b490*/  IMAD R12, R6, R13, R3 ;  /* 0x0000000d060c7224 */ /* 0x000fe200078e0203 */
[----:B------:R-:W-:Y:S01]  /*b4a0*/  LOP3.LUT R13, R10, 0x58, RZ, 0xfc, !PT ;  /* 0x000000580a0d7812 */ /* 0x000fe200078efcff */
[----:B------:R-:W-:Y:S01]  /*b4b0*/  @!P3 IMAD.MOV R0, RZ, RZ, -R0 ;  /* 0x000000ffff00b224 */ /* 0x000fe200078e0a00 */
[----:B------:R-:W-:Y:S01]  /*b4c0*/  ISETP.GT.U32.AND P3, PT, R6, R11, PT ;  /* 0x0000000b0600720c */ /* 0x000fe20003f64070 */
[----:B------:R-:W-:Y:S01]  /*b4d0*/  IMAD.MOV.U32 R9, RZ, RZ, R18 ;  /* 0x000000ffff097224 */ /* 0x000fe200078e0012 */
[----:B------:R-:W-:Y:S01]  /*b4e0*/  IABS R19, R13 ;  /* 0x0000000d00137213 */ /* 0x000fe20000000000 */
[----:B------:R-:W-:Y:S01]  /*b4f0*/  IMAD.HI.U32 R21, R2, R15, RZ ;  /* 0x0000000f02157227 */ /* 0x000fe200078e00ff */
[----:B------:R0:W-:Y:S01]  /*b500*/  STL [R1+0xc8], R0 ;  /* 0x0000c80001007387 */ /* 0x0001e20000100800 */
[----:B------:R-:W-:-:S02]  /*b510*/  IABS R3, R4 ;  /* 0x0000000400037213 */ /* 0x000fc40000000000 */
[----:B------:R-:W-:Y:S01]  /*b520*/  @!P4 IMAD.MOV R9, RZ, RZ, -R9 ;  /* 0x000000ffff09c224 */ /* 0x000fe200078e0a09 */
[----:B------:R-:W-:Y:S01]  /*b530*/  ISETP.GT.U32.AND P4, PT, R6, R12, PT ;  /* 0x0000000c0600720c */ /* 0x000fe20003f84070 */
[----:B------:R-:W-:Y:S02]  /*b540*/  IMAD.MOV R17, RZ, RZ, -R21 ;  /* 0x000000ffff117224 */ /* 0x000fe400078e0a15 */
[--C-:B------:R-:W-:Y:S01]  /*b550*/  @!P6 IMAD.IADD R14, R14, 0x1, -R6.reuse ;  /* 0x000000010e0ee824 */ /* 0x100fe200078e0a06 */
[----:B------:R-:W-:Y:S01]  /*b560*/  STL [R1+0xc4], R9 ;  /* 0x0000c40901007387 */ /* 0x000fe20000100800 */
[----:B------:R-:W-:Y:S02]  /*b570*/  @!P3 IMAD.IADD R11, R11, 0x1, -R6 ;  /* 0x000000010b0bb824 */ /* 0x000fe400078e0a06 */
[----:B0-----:R-:W-:Y:S01]  /*b580*/  IMAD.MOV.U32 R0, RZ, RZ, R20 ;  /* 0x000000ffff007224 */ /* 0x001fe200078e0014 */
[----:B------:R-:W-:Y:S01]  /*b590*/  ISETP.GT.U32.AND P6, PT, R6, R14, PT ;  /* 0x0000000e0600720c */ /* 0x000fe20003fc4070 */
[----:B------:R-:W-:-:S04]  /*b5a0*/  IMAD.HI.U32 R18, R2, R19, RZ ;  /* 0x0000001302127227 */ /* 0x000fc800078e00ff */
[----:B------:R-:W-:Y:S01]  /*b5b0*/  @!P5 IMAD.MOV R0, RZ, RZ, -R0 ;  /* 0x000000ffff00d224 */ /* 0x000fe200078e0a00 */
[----:B------:R-:W-:Y:S01]  /*b5c0*/  ISETP.GE.AND P5, PT, R5, RZ, PT ;  /* 0x000000ff0500720c */ /* 0x000fe20003fa6270 */
[----:B------:R-:W-:Y:S02]  /*b5d0*/  IMAD R5, R6, R17, R15 ;  /* 0x0000001106057224 */ /* 0x000fe400078e020f */
[--C-:B------:R-:W-:Y:S01]  /*b5e0*/  @!P4 IMAD.IADD R12, R12, 0x1, -R6.reuse ;  /* 0x000000010c0cc824 */ /* 0x100fe200078e0a06 */
[----:B------:R0:W-:Y:S01]  /*b5f0*/  STL [R1+0xc0], R0 ;  /* 0x0000c00001007387 */ /* 0x0001e20000100800 */
[----:B------:R-:W-:Y:S01]  /*b600*/  IMAD.HI.U32 R15, R2, R16, RZ ;  /* 0x00000010020f7227 */ /* 0x000fe200078e00ff */
[C---:B------:R-:W-:Y:S02]  /*b610*/  ISETP.GT.U32.AND P3, PT, R6.reuse, R5, PT ;  /* 0x000000050600720c */ /* 0x040fe40003f64070 */
[----:B------:R-:W-:Y:S01]  /*b620*/  ISETP.GT.U32.AND P4, PT, R6, R12, PT ;  /* 0x0000000c0600720c */ /* 0x000fe20003f84070 */
[----:B------:R-:W-:Y:S01]  /*b630*/  @!P6 IMAD.IADD R14, R14, 0x1, -R6 ;  /* 0x000000010e0ee824 */ /* 0x000fe200078e0a06 */
[----:B------:R-:W-:Y:S01]  /*b640*/  ISETP.GE.AND P6, PT, R13, RZ, PT ;  /* 0x000000ff0d00720c */ /* 0x000fe20003fc6270 */
[----:B------:R-:W-:-:S02]  /*b650*/  IMAD.MOV R18, RZ, RZ, -R18 ;  /* 0x000000ffff127224 */ /* 0x000fc400078e0a12 */
[----:B------:R-:W-:Y:S01]  /*b660*/  IMAD.MOV R13, RZ, RZ, -R15 ;  /* 0x000000ffff0d7224 */ /* 0x000fe200078e0a0f */
[----:B------:R-:W-:Y:S01]  /*b670*/  LOP3.LUT R15, R10, 0x52, RZ, 0xfc, !PT ;  /* 0x000000520a0f7812 */ /* 0x000fe200078efcff */
[----:B0-----:R-:W-:Y:S02]  /*b680*/  IMAD.MOV.U32 R0, RZ, RZ, R11 ;  /* 0x000000ffff007224 */ /* 0x001fe400078e000b */
[C---:B------:R-:W-:Y:S02]  /*b690*/  IMAD R18, R6.reuse, R18, R19 ;  /* 0x0000001206127224 */ /* 0x040fe400078e0213 */
[----:B------:R-:W-:Y:S02]  /*b6a0*/  @!P3 IMAD.IADD R5, R5, 0x1, -R6 ;  /* 0x000000010505b824 */ /* 0x000fe400078e0a06 */
[C---:B------:R-:W-:Y:S01]  /*b6b0*/  IMAD R13, R6.reuse, R13, R16 ;  /* 0x0000000d060d7224 */ /* 0x040fe200078e0210 */
[C---:B------:R-:W-:Y:S01]  /*b6c0*/  ISETP.GT.U32.AND P3, PT, R6.reuse, R18, PT ;  /* 0x000000120600720c */ /* 0x040fe20003f64070 */
[----:B------:R-:W-:Y:S01]  /*b6d0*/  @!P0 IMAD.MOV R0, RZ, RZ, -R0 ;  /* 0x000000ffff008224 */ /* 0x000fe200078e0a00 */
[----:B------:R-:W-:Y:S01]  /*b6e0*/  ISETP.GT.U32.AND P0, PT, R6, R5, PT ;  /* 0x000000050600720c */ /* 0x000fe20003f04070 */
[----:B------:R-:W-:Y:S01]  /*b6f0*/  @!P4 IMAD.IADD R12, R12, 0x1, -R6 ;  /* 0x000000010c0cc824 */ /* 0x000fe200078e0a06 */
[----:B------:R-:W-:Y:S01]  /*b700*/  ISETP.GT.U32.AND P4, PT, R6, R13, PT ;  /* 0x0000000d0600720c */ /* 0x000fe20003f84070 */
[----:B------:R-:W-:Y:S01]  /*b710*/  IMAD.MOV.U32 R9, RZ, RZ, R14 ;  /* 0x000000ffff097224 */ /* 0x000fe200078e000e */
[----:B------:R0:W-:Y:S01]  /*b720*/  STL [R1+0x90], R0 ;  /* 0x0000900001007387 */ /* 0x0001e20000100800 */
[----:B------:R-:W-:Y:S01]  /*b730*/  IABS R16, R15 ;  /* 0x0000000f00107213 */ /* 0x000fe20000000000 */
[----:B------:R-:W-:-:S04]  /*b740*/  IMAD.HI.U32 R17, R2, R3, RZ ;  /* 0x0000000302117227 */ /* 0x000fc800078e00ff */
[----:B------:R-:W-:Y:S01]  /*b750*/  @!P2 IMAD.MOV R9, RZ, RZ, -R9 ;  /* 0x000000ffff09a224 */ /* 0x000fe200078e0a09 */
[----:B------:R-:W-:Y:S01]  /*b760*/  ISETP.GE.AND P2, PT, R7, RZ, PT ;  /* 0x000000ff0700720c */ /* 0x000fe20003f46270 */
[----:B------:R-:W-:Y:S01]  /*b770*/  IMAD.MOV.U32 R11, RZ, RZ, R16 ;  /* 0x000000ffff0b7224 */ /* 0x000fe200078e0010 */
[----:B------:R-:W-:Y:S01]  /*b780*/  LOP3.LUT R16, R10, 0x50, RZ, 0xfc, !PT ;  /* 0x000000500a107812 */ /* 0x000fe200078efcff */
[----:B0-----:R-:W-:Y:S01]  /*b790*/  IMAD.MOV.U32 R0, RZ, RZ, R12 ;  /* 0x000000ffff007224 */ /* 0x001fe200078e000c */
[----:B------:R-:W-:Y:S01]  /*b7a0*/  STL [R1+0x98], R9 ;  /* 0x0000980901007387 */ /* 0x000fe20000100800 */
[----:B------:R-:W-:Y:S01]  /*b7b0*/  @!P0 IMAD.IADD R5, R5, 0x1, -R6 ;  /* 0x0000000105058824 */ /* 0x000fe200078e0a06 */
[----:B------:R-:W-:Y:S01]  /*b7c0*/  ISETP.GE.AND P0, PT, R4, RZ, PT ;  /* 0x000000ff0400720c */ /* 0x000fe20003f06270 */
[----:B------:R-:W-:Y:S01]  /*b7d0*/  @!P1 IMAD.MOV R0, RZ, RZ, -R0 ;  /* 0x000000ffff009224 */ /* 0x000fe200078e0a00 */
[----:B------:R-:W-:Y:S01]  /*b7e0*/  IABS R4, R16 ;  /* 0x0000001000047213 */ /* 0x000fe20000000000 */
[----:B------:R-:W-:-:S02]  /*b7f0*/  IMAD.MOV R17, RZ, RZ, -R17 ;  /* 0x000000ffff117224 */ /* 0x000fc400078e0a11 */
[--C-:B------:R-:W-:Y:S01]  /*b800*/  @!P3 IMAD.IADD R18, R18, 0x1, -R6.reuse ;  /* 0x000000011212b824 */ /* 0x100fe200078e0a06 */
[----:B------:R0:W-:Y:S01]  /*b810*/  STL [R1+0xb8], R0 ;  /* 0x0000b80001007387 */ /* 0x0001e20000100800 */
[----:B------:R-:W-:Y:S01]  /*b820*/  @!P4 IMAD.IADD R13, R13, 0x1, -R6 ;  /* 0x000000010d0dc824 */ /* 0x000fe200078e0a06 */
[----:B------:R-:W-:Y:S01]  /*b830*/  ISETP.GE.AND P3, PT, R15, RZ, PT ;  /* 0x000000ff0f00720c */ /* 0x000fe20003f66270 */
[C---:B------:R-:W-:Y:S01]  /*b840*/  IMAD R3, R6.reuse, R17, R3 ;  /* 0x0000001106037224 */ /* 0x040fe200078e0203 */
[----:B------:R-:W-:Y:S01]  /*b850*/  ISETP.GT.U32.AND P4, PT, R6, R18, PT ;  /* 0x000000120600720c */ /* 0x000fe20003f84070 */
[----:B------:R-:W-:Y:S01]  /*b860*/  IMAD.HI.U32 R14, R2, R11, RZ ;  /* 0x0000000b020e7227 */ /* 0x000fe200078e00ff */
[----:B------:R-:W-:Y:S02]  /*b870*/  LOP3.LUT R15, R10, 0x4c, RZ, 0xfc, !PT ;  /* 0x0000004c0a0f7812 */ /* 0x000fe400078efcff */
[----:B------:R-:W-:Y:S01]  /*b880*/  ISETP.GT.U32.AND P1, PT, R6, R3, PT ;  /* 0x000000030600720c */ /* 0x000fe20003f24070 */
[----:B------:R-:W-:-:S04]  /*b890*/  IMAD.HI.U32 R12, R2, R4, RZ ;  /* 0x00000004020c7227 */ /* 0x000fc800078e00ff */
[----:B0-----:R-:W-:Y:S01]  /*b8a0*/  IMAD.MOV.U32 R0, RZ, RZ, R5 ;  /* 0x000000ffff007224 */ /* 0x001fe200078e0005 */
[----:B------:R-:W-:Y:S01]  /*b8b0*/  LOP3.LUT R5, R10, 0x4e, RZ, 0xfc, !PT ;  /* 0x0000004e0a057812 */ /* 0x000fe200078efcff */
[----:B------:R-:W-:Y:S02]  /*b8c0*/  IMAD.MOV R14, RZ, RZ, -R14 ;  /* 0x000000ffff0e7224 */ /* 0x000fe400078e0a0e */
[----:B------:R-:W-:Y:S01]  /*b8d0*/  @!P5 IMAD.MOV R0, RZ, RZ, -R0 ;  /* 0x000000ffff00d224 */ /* 0x000fe200078e0a00 */
[C---:B------:R-:W-:Y:S01]  /*b8e0*/  ISETP.GT.U32.AND P5, PT, R6.reuse, R13, PT ;  /* 0x0000000d0600720c */ /* 0x040fe20003fa4070 */
[----:B------:R-:W-:Y:S02]  /*b8f0*/  IMAD.MOV R12, RZ, RZ, -R12 ;  /* 0x000000ffff0c7224 */ /* 0x000fe400078e0a0c */
[C---:B------:R-:W-:Y:S01]  /*b900*/  IMAD R7, R6.reuse, R14, R11 ;  /* 0x0000000e06077224 */ /* 0x040fe200078e020b */
[----:B------:R-:W-:Y:S01]  /*b910*/  IABS R11, R5 ;  /* 0x00000005000b7213 */ /* 0x000fe20000000000 */
[----:B------:R-:W-:Y:S01]  /*b920*/  IMAD R4, R6, R12, R4 ;  /* 0x0000000c06047224 */ /* 0x000fe200078e0204 */
[----:B------:R-:W-:Y:S01]  /*b930*/  LOP3.LUT R14, R10, 0x4a, RZ, 0xfc, !PT ;  /* 0x0000004a0a0e7812 */ /* 0x000fe200078efcff */
[--C-:B------:R-:W-:Y:S01]  /*b940*/  @!P4 IMAD.IADD R18, R18, 0x1, -R6.reuse ;  /* 0x000000011212c824 */ /* 0x100fe200078e0a06 */
[----:B------:R-:W-:Y:S01]  /*b950*/  ISETP.GT.U32.AND P4, PT, R6, R7, PT ;  /* 0x000000070600720c */ /* 0x000fe20003f84070 */
[----:B------:R-:W-:Y:S01]  /*b960*/  @!P1 IMAD.IADD R3, R3, 0x1, -R6 ;  /* 0x0000000103039824 */ /* 0x000fe200078e0a06 */
[----:B------:R0:W-:Y:S01]  /*b970*/  STL [R1+0xbc], R0 ;  /* 0x0000bc0001007387 */ /* 0x0001e20000100800 */
[----:B------:R-:W-:Y:S01]  /*b980*/  IMAD.HI.U32 R19, R2, R11, RZ ;  /* 0x0000000b02137227 */ /* 0x000fe200078e00ff */
[----:B------:R-:W-:-:S02]  /*b990*/  IABS R17, R14 ;  /* 0x0000000e00117213 */ /* 0x000fc40000000000 */
[C---:B------:R-:W-:Y:S01]  /*b9a0*/  ISETP.GT.U32.AND P1, PT, R6.reuse, R3, PT ;  /* 0x000000030600720c */ /* 0x040fe20003f24070 */
[----:B------:R-:W-:Y:S01]  /*b9b0*/  @!P5 IMAD.IADD R13, R13, 0x1, -R6 ;  /* 0x000000010d0dd824 */ /* 0x000fe200078e0a06 */
[C---:B------:R-:W-:Y:S01]  /*b9c0*/  ISETP.GT.U32.AND P5, PT, R6.reuse, R4, PT ;  /* 0x000000040600720c */ /* 0x040fe20003fa4070 */
[----:B------:R-:W-:Y:S01]  /*b9d0*/  IMAD.MOV R19, RZ, RZ, -R19 ;  /* 0x000000ffff137224 */ /* 0x000fe200078e0a13 */
[----:B------:R-:W-:Y:S01]  /*b9e0*/  IABS R12, R15 ;  /* 0x0000000f000c7213 */ /* 0x000fe20000000000 */
[----:B------:R-:W-:Y:S02]  /*b9f0*/  IMAD.MOV.U32 R9, RZ, RZ, R18 ;  /* 0x000000ffff097224 */ /* 0x000fe400078e0012 */
[----:B------:R-:W-:Y:S01]  /*ba00*/  @!P4 IMAD.IADD R7, R7, 0x1, -R6 ;  /* 0x000000010707c824 */ /* 0x000fe200078e0a06 */
[----:B------:R-:W-:Y:S01]  /*ba10*/  ISETP.GE.AND P4, PT, R5, RZ, PT ;  /* 0x000000ff0500720c */ /* 0x000fe20003f86270 */
[----:B0-----:R-:W-:Y:S02]  /*ba20*/  IMAD.MOV.U32 R0, RZ, RZ, R13 ;  /* 0x000000ffff007224 */ /* 0x001fe400078e000d */
[----:B------:R-:W-:Y:S01]  /*ba30*/  IMAD R5, R6, R19, R11 ;  /* 0x0000001306057224 */ /* 0x000fe200078e020b */
[----:B------:R-:W-:Y:S01]  /*ba40*/  LOP3.LUT R19, R10, 0x3e, RZ, 0xfc, !PT ;  /* 0x0000003e0a137812 */ /* 0x000fe200078efcff */
[----:B------:R-:W-:-:S02]  /*ba50*/  @!P2 IMAD.MOV R0, RZ, RZ, -R0 ;  /* 0x000000ffff00a224 */ /* 0x000fc400078e0a00 */
[--C-:B------:R-:W-:Y:S01]  /*ba60*/  @!P5 IMAD.IADD R4, R4, 0x1, -R6.reuse ;  /* 0x000000010404d824 */ /* 0x100fe200078e0a06 */
[C---:B------:R-:W-:Y:S01]  /*ba70*/  ISETP.GT.U32.AND P5, PT, R6.reuse, R7, PT ;  /* 0x000000070600720c */ /* 0x040fe20003fa4070 */
[----:B------:R-:W-:Y:S01]  /*ba80*/  @!P6 IMAD.MOV R9, RZ, RZ, -R9 ;  /* 0x000000ffff09e224 */ /* 0x000fe200078e0a09 */
[----:B------:R-:W-:Y:S01]  /*ba90*/  ISETP.GT.U32.AND P6, PT, R6, R5, PT ;  /* 0x000000050600720c */ /* 0x000fe20003fc4070 */
[----:B------:R-:W-:Y:S01]  /*baa0*/  IMAD.HI.U32 R11, R2, R17, RZ ;  /* 0x00000011020b7227 */ /* 0x000fe200078e00ff */
[----:B------:R-:W-:Y:S02]  /*bab0*/  ISETP.GT.U32.AND P2, PT, R6, R4, PT ;  /* 0x000000040600720c */ /* 0x000fe40003f44070 */
[----:B------:R-:W-:Y:S01]  /*bac0*/  STL [R1+0xac], R9 ;  /* 0x0000ac0901007387 */ /* 0x000fe20000100800 */
[----:B------:R-:W-:Y:S01]  /*bad0*/  @!P1 IMAD.IADD R3, R3, 0x1, -R6 ;  /* 0x0000000103039824 */ /* 0x000fe200078e0a06 */
[----:B------:R-:W-:Y:S01]  /*bae0*/  ISETP.GE.AND P1, PT, R16, RZ, PT ;  /* 0x000000ff1000720c */ /* 0x000fe20003f26270 */
[----:B------:R-:W-:Y:S01]  /*baf0*/  IMAD.MOV R11, RZ, RZ, -R11 ;  /* 0x000000ffff0b7224 */ /* 0x000fe200078e0a0b */
[----:B------:R0:W-:Y:S01]  /*bb00*/  STL [R1+0xb0], R0 ;  /* 0x0000b00001007387 */ /* 0x0001e20000100800 */
[----:B------:R-:W-:-:S04]  /*bb10*/  IMAD.HI.U32 R16, R2, R12, RZ ;  /* 0x0000000c02107227 */ /* 0x000fc800078e00ff */
[----:B------:R-:W-:Y:S01]  /*bb20*/  IMAD R17, R6, R11, R17 ;  /* 0x0000000b06117224 */ /* 0x000fe200078e0211 */
[----:B------:R-:W-:Y:S01]  /*bb30*/  LOP3.LUT R11, R10, 0x48, RZ, 0xfc, !PT ;  /* 0x000000480a0b7812 */ /* 0x000fe200078efcff */
[--C-:B------:R-:W-:Y:S01]  /*bb40*/  @!P5 IMAD.IADD R7, R7, 0x1, -R6.reuse ;  /* 0x000000010707d824 */ /* 0x100fe200078e0a06 */
[----:B------:R-:W-:Y:S01]  /*bb50*/  ISETP.GE.AND P5, PT, R15, RZ, PT ;  /* 0x000000ff0f00720c */ /* 0x000fe20003fa6270 */
[----:B------:R-:W-:Y:S01]  /*bb60*/  @!P2 IMAD.IADD R4, R4, 0x1, -R6 ;  /* 0x000000010404a824 */ /* 0x000fe200078e0a06 */
[----:B------:R-:W-:Y:S01]  /*bb70*/  ISETP.GT.U32.AND P2, PT, R6, R17, PT ;  /* 0x000000110600720c */ /* 0x000fe20003f44070 */
[----:B0-----:R-:W-:Y:S01]  /*bb80*/  IMAD.MOV.U32 R0, RZ, RZ, R3 ;  /* 0x000000ffff007224 */ /* 0x001fe200078e0003 */
[----:B------:R-:W-:Y:S01]  /*bb90*/  IABS R13, R11 ;  /* 0x0000000b000d7213 */ /* 0x000fe20000000000 */
[----:B------:R-:W-:Y:S01]  /*bba0*/  IMAD.MOV R16, RZ, RZ, -R16 ;  /* 0x000000ffff107224 */ /* 0x000fe200078e0a10 */
[----:B------:R-:W-:Y:S01]  /*bbb0*/  LOP3.LUT R3, R10, 0x46, RZ, 0xfc, !PT ;  /* 0x000000460a037812 */ /* 0x000fe200078efcff */
[----:B------:R-:W-:-:S02]  /*bbc0*/  @!P0 IMAD.MOV R0, RZ, RZ, -R0 ;  /* 0x000000ffff008224 */ /* 0x000fc400078e0a00 */
[----:B------:R-:W-:Y:S01]  /*bbd0*/  IMAD R12, R6, R16, R12 ;  /* 0x00000010060c7224 */ /* 0x000fe200078e020c */
[----:B------:R-:W-:Y:S01]  /*bbe0*/  IABS R15, R3 ;  /* 0x00000003000f7213 */ /* 0x000fe20000000000 */
[----:B------:R-:W-:Y:S01]  /*bbf0*/  @!P6 IMAD.IADD R5, R5, 0x1, -R6 ;  /* 0x000000010505e824 */ /* 0x000fe200078e0a06 */
[----:B------:R0:W-:Y:S01]  /*bc00*/  STL [R1+0xb4], R0 ;  /* 0x0000b40001007387 */ /* 0x0001e20000100800 */
[----:B------:R-:W-:Y:S01]  /*bc10*/  ISETP.GE.AND P6, PT, R14, RZ, PT ;  /* 0x000000ff0e00720c */ /* 0x000fe20003fc6270 */
[----:B------:R-:W-:Y:S01]  /*bc20*/  IMAD.HI.U32 R14, R2, R13, RZ ;  /* 0x0000000d020e7227 */ /* 0x000fe200078e00ff */
[----:B------:R-:W-:-:S03]  /*bc30*/  ISETP.GT.U32.AND P0, PT, R6, R12, PT ;  /* 0x0000000c0600720c */ /* 0x000fc60003f04070 */
[----:B------:R-:W-:Y:S01]  /*bc40*/  @!P2 IMAD.IADD R17, R17, 0x1, -R6 ;  /* 0x000000011111a824 */ /* 0x000fe200078e0a06 */
[----:B------:R-:W-:Y:S01]  /*bc50*/  ISETP.GE.AND P2, PT, R11, RZ, PT ;  /* 0x000000ff0b00720c */ /* 0x000fe20003f46270 */
[----:B------:R-:W-:Y:S02]  /*bc60*/  IMAD.MOV R14, RZ, RZ, -R14 ;  /* 0x000000ffff0e7224 */ /* 0x000fe400078e0a0e */
[----:B0-----:R-:W-:Y:S01]  /*bc70*/  IMAD.MOV.U32 R0, RZ, RZ, R7 ;  /* 0x000000ffff007224 */ /* 0x001fe200078e0007 */
[----:B------:R-:W-:Y:S01]  /*bc80*/  LOP3.LUT R7, R10, 0x44, RZ, 0xfc, !PT ;  /* 0x000000440a077812 */ /* 0x000fe200078efcff */
[C---:B------:R-:W-:Y:S02]  /*bc90*/  IMAD R13, R6.reuse, R14, R13 ;  /* 0x0000000e060d7224 */ /* 0x040fe400078e020d */
[----:B------:R-:W-:Y:S01]  /*bca0*/  @!P3 IMAD.MOV R0, RZ, RZ, -R0 ;  /* 0x000000ffff00b224 */ /* 0x000fe200078e0a00 */
[----:B------:R-:W-:Y:S01]  /*bcb0*/  ISETP.GT.U32.AND P3, PT, R6, R5, PT ;  /* 0x000000050600720c */ /* 0x000fe20003f64070 */
[----:B------:R-:W-:Y:S01]  /*bcc0*/  @!P0 IMAD.IADD R12, R12, 0x1, -R6 ;  /* 0x000000010c0c8824 */ /* 0x000fe200078e0a06 */
[----:B------:R-:W-:-:S02]  /*bcd0*/  IABS R11, R7 ;  /* 0x00000007000b7213 */ /* 0x000fc40000000000 */
[----:B------:R0:W-:Y:S02]  /*bce0*/  STL [R1+0x148], R0 ;  /* 0x0001480001007387 */ /* 0x0001e40000100800 */
[----:B------:R-:W-:-:S07]  /*bcf0*/  ISETP.GT.U32.AND P0, PT, R6, R12, PT ;  /* 0x0000000c0600720c */ /* 0x000fce0003f04070 */
[----:B------:R-:W-:Y:S01]  /*bd00*/  @!P3 IMAD.IADD R5, R5, 0x1, -R6 ;  /* 0x000000010505b824 */ /* 0x000fe200078e0a06 */
[----:B------:R-:W-:Y:S01]  /*bd10*/  ISETP.GT.U32.AND P3, PT, R6, R13, PT ;  /* 0x0000000d0600720c */ /* 0x000fe20003f64070 */
[----:B0-----:R-:W-:Y:S02]  /*bd20*/  IMAD.MOV.U32 R0, RZ, RZ, R4 ;  /* 0x000000ffff007224 */ /* 0x001fe400078e0004 */
[----:B------:R-:W-:-:S04]  /*bd30*/  IMAD.HI.U32 R4, R2, R15, RZ ;  /* 0x0000000f02047227 */ /* 0x000fc800078e00ff */
[----:B------:R-:W-:Y:S01]  /*bd40*/  @!P1 IMAD.MOV R0, RZ, RZ, -R0 ;  /* 0x000000ffff009224 */ /* 0x000fe200078e0a00 */
[----:B------:R-:W-:Y:S01]  /*bd50*/  ISETP.GT.U32.AND P1, PT, R6, R17, PT ;  /* 0x000000110600720c */ /* 0x000fe20003f24070 */
[----:B------:R-:W-:Y:S02]  /*bd60*/  IMAD.MOV R14, RZ, RZ, -R4 ;  /* 0x000000ffff0e7224 */ /* 0x000fe400078e0a04 */
[--C-:B------:R-:W-:Y:S01]  /*bd70*/  @!P0 IMAD.IADD R12, R12, 0x1, -R6.reuse ;  /* 0x000000010c0c8824 */ /* 0x100fe200078e0a06 */
[----:B------:R0:W-:Y:S01]  /*bd80*/  STL [R1+0x140], R0 ;  /* 0x0001400001007387 */ /* 0x0001e20000100800 */
[----:B------:R-:W-:Y:S01]  /*bd90*/  IMAD R15, R6, R14, R15 ;  /* 0x0000000e060f7224 */ /* 0x000fe200078e020f */
[----:B------:R-:W-:Y:S01]  /*bda0*/  ISETP.GE.AND P0, PT, R3, RZ, PT ;  /* 0x000000ff0300720c */ /* 0x000fe20003f06270 */
[----:B------:R-:W-:Y:S01]  /*bdb0*/  @!P3 IMAD.IADD R13, R13, 0x1, -R6 ;  /* 0x000000010d0db824 */ /* 0x000fe200078e0a06 */
[C---:B------:R-:W-:Y:S01]  /*bdc0*/  LOP3.LUT R3, R10.reuse, 0x40, RZ, 0xfc, !PT ;  /* 0x000000400a037812 */ /* 0x040fe200078efcff */
[----:B------:R-:W-:Y:S01]  /*bdd0*/  IMAD.MOV.U32 R9, RZ, RZ, R12 ;  /* 0x000000ffff097224 */ /* 0x000fe200078e000c */
[----:B------:R-:W-:Y:S01]  /*bde0*/  LOP3.LUT R14, R10, 0x42, RZ, 0xfc, !PT ;  /* 0x000000420a0e7812 */ /* 0x000fe200078efcff */
[----:B------:R-:W-:Y:S01]  /*bdf0*/  IMAD.MOV.U32 R4, RZ, RZ, R11 ;  /* 0x000000ffff047224 */ /* 0x000fe200078e000b */
[----:B------:R-:W-:Y:S01]  /*be00*/  ISETP.GE.AND P3, PT, R7, RZ, PT ;  /* 0x000000ff0700720c */ /* 0x000fe20003f66270 */
[----:B------:R-:W-:Y:S01]  /*be10*/  @!P1 IMAD.IADD R17, R17, 0x1, -R6 ;  /* 0x0000000111119824 */ /* 0x000fe200078e0a06 */
[----:B------:R-:W-:Y:S01]  /*be20*/  ISETP.GT.U32.AND P1, PT, R6, R15, PT ;  /* 0x0000000f0600720c */ /* 0x000fe20003f24070 */
[----:B0-----:R-:W-:Y:S01]  /*be30*/  IMAD.MOV.U32 R0, RZ, RZ, R5 ;  /* 0x000000ffff007224 */ /* 0x001fe200078e0005 */
[----:B------:R-:W-:Y:S01]  /*be40*/  IABS R7, R3 ;  /* 0x0000000300077213 */ /* 0x000fe20000000000 */
[----:B------:R-:W-:Y:S01]  /*be50*/  @!P5 IMAD.MOV R9, RZ, RZ, -R9 ;  /* 0x000000ffff09d224 */ /* 0x000fe200078e0a09 */
[----:B------:R-:W-:Y:S01]  /*be60*/  IABS R25, R14 ;  /* 0x0000000e00197213 */ /* 0x000fe20000000000 */
[----:B------:R-:W-:Y:S01]  /*be70*/  @!P4 IMAD.MOV R0, RZ, RZ, -R0 ;  /* 0x000000ffff00c224 */ /* 0x000fe200078e0a00 */
[----:B------:R-:W-:Y:S01]  /*be80*/  IABS R11, R19 ;  /* 0x00000013000b7213 */ /* 0x000fe20000000000 */
[----:B------:R-:W-:-:S03]  /*be90*/  IMAD.HI.U32 R16, R2, R4, RZ ;  /* 0x0000000402107227 */ /* 0x000fc600078e00ff */
[----:B------:R0:W-:Y:S01]  /*bea0*/  STL [R1+0xa8], R0 ;  /* 0x0000a80001007387 */ /* 0x0001e20000100800 */
[----:B------:R-:W-:Y:S02]  /*beb0*/  IMAD.MOV R16, RZ, RZ, -R16 ;  /* 0x000000ffff107224 */ /* 0x000fe400078e0a10 */
[----:B------:R-:W-:Y:S01]  /*bec0*/  @!P1 IMAD.IADD R15, R15, 0x1, -R6 ;  /* 0x000000010f0f9824 */ /* 0x000fe200078e0a06 */
[C---:B------:R-:W-:Y:S01]  /*bed0*/  ISETP.GT.U32.AND P1, PT, R6.reuse, R13, PT ;  /* 0x0000000d0600720c */ /* 0x040fe20003f24070 */
[----:B------:R1:W-:Y:S01]  /*bee0*/  STL [R1+0xa4], R9 ;  /* 0x0000a40901007387 */ /* 0x0003e20000100800 */
[C---:B------:R-:W-:Y:S02]  /*bef0*/  IMAD R4, R6.reuse, R16, R4 ;  /* 0x0000001006047224 */ /* 0x040fe400078e0204 */
[----:B------:R-:W-:Y:S01]  /*bf00*/  ISETP.GT.U32.AND P4, PT, R6, R15, PT ;  /* 0x0000000f0600720c */ /* 0x000fe20003f84070 */
[----:B------:R-:W-:Y:S02]  /*bf10*/  IMAD.HI.U32 R5, R2, R7, RZ ;  /* 0x0000000702057227 */ /* 0x000fe400078e00ff */
[----:B------:R-:W-:-:S02]  /*bf20*/  ISETP.GT.U32.AND P5, PT, R6, R4, PT ;  /* 0x000000040600720c */ /* 0x000fc40003fa4070 */
[----:B0-----:R-:W-:Y:S01]  /*bf30*/  IMAD.MOV.U32 R0, RZ, RZ, R17 ;  /* 0x000000ffff007224 */ /* 0x001fe200078e0011 */
[----:B-1----:R-:W-:Y:S01]  /*bf40*/  LOP3.LUT R9, R10, 0x38, RZ, 0xfc, !PT ;  /* 0x000000380a097812 */ /* 0x002fe200078efcff */
[----:B------:R-:W-:-:S03]  /*bf50*/  IMAD.HI.U32 R16, R2, R25, RZ ;  /* 0x0000001902107227 */ /* 0x000fc600078e00ff */
[----:B------:R-:W-:Y:S01]  /*bf60*/  IABS R24, R9 ;  /* 0x0000000900187213 */ /* 0x000fe20000000000 */
[----:B------:R-:W-:Y:S01]  /*bf70*/  @!P6 IMAD.MOV R0, RZ, RZ, -R0 ;  /* 0x000000ffff00e224 */ /* 0x000fe200078e0a00 */
[----:B------:R-:W-:Y:S01]  /*bf80*/  ISETP.GE.AND P6, PT, R14, RZ, PT ;  /* 0x000000ff0e00720c */ /* 0x000fe20003fc6270 */
[--C-:B------:R-:W-:Y:S01]  /*bf90*/  @!P1 IMAD.IADD R13, R13, 0x1, -R6.reuse ;  /* 0x000000010d0d9824 */ /* 0x100fe200078e0a06 */
[----:B------:R-:W-:Y:S01]  /*bfa0*/  LOP3.LUT R14, R10, 0x3c, RZ, 0xfc, !PT ;  /* 0x0000003c0a0e7812 */ /* 0x000fe200078efcff */
[----:B------:R-:W-:Y:S01]  /*bfb0*/  @!P4 IMAD.IADD R15, R15, 0x1, -R6 ;  /* 0x000000010f0fc824 */ /* 0x000fe200078e0a06 */
[----:B------:R0:W-:Y:S01]  /*bfc0*/  STL [R1+0xa0], R0 ;  /* 0x0000a00001007387 */ /* 0x0001e20000100800 */
[----:B------:R-:W-:Y:S01]  /*bfd0*/  IMAD.MOV R5, RZ, RZ, -R5 ;  /* 0x000000ffff057224 */ /* 0x000fe200078e0a05 */
[----:B------:R-:W-:Y:S01]  /*bfe0*/  ISETP.GE.AND P1, PT, R3, RZ, PT ;  /* 0x000000ff0300720c */ /* 0x000fe20003f26270 */
[----:B------:R-:W-:Y:S01]  /*bff0*/  IMAD.MOV.U32 R9, RZ, RZ, R15 ;  /* 0x000000ffff097224 */ /* 0x000fe200078e000f */
[----:B------:R1:W-:Y:S01]  /*c000*/  STL [R1+0xd34], R8 ;  /* 0x000d340801007387 */ /* 0x0003e20000100800 */
[----:B------:R-:W-:Y:S01]  /*c010*/  IMAD.MOV R16, RZ, RZ, -R16 ;  /* 0x000000ffff107224 */ /* 0x000fe200078e0a10 */
[----:B------:R-:W-:Y:S01]  /*c020*/  IABS R3, R8 ;  /* 0x0000000800037213 */ /* 0x000fe20000000000 */
[----:B------:R-:W-:-:S02]  /*c030*/  @!P0 IMAD.MOV R9, RZ, RZ, -R9 ;  /* 0x000000ffff098224 */ /* 0x000fc400078e0a09 */
[----:B------:R-:W-:Y:S01]  /*c040*/  IMAD R7, R6, R5, R7 ;  /* 0x0000000506077224 */ /* 0x000fe200078e0207 */
[----:B------:R-:W-:Y:S01]  /*c050*/  LOP3.LUT R5, R10, 0x3a, RZ, 0xfc, !PT ;  /* 0x0000003a0a057812 */ /* 0x000fe200078efcff */
[----:B0-----:R-:W-:Y:S01]  /*c060*/  IMAD.MOV.U32 R0, RZ, RZ, R13 ;  /* 0x000000ffff007224 */ /* 0x001fe200078e000d */
[----:B------:R-:W0:Y:S01]  /*c070*/  I2F.RP R17, R3 ;  /* 0x0000000300117306 */ /* 0x000e220000209400 */
[----:B------:R-:W-:Y:S01]  /*c080*/  IMAD R25, R6, R16, R25 ;  /* 0x0000001006197224 */ /* 0x000fe200078e0219 */
[----:B------:R-:W-:Y:S01]  /*c090*/  IABS R13, R5 ;  /* 0x00000005000d7213 */ /* 0x000fe20000000000 */
[----:B------:R-:W-:Y:S01]  /*c0a0*/  @!P2 IMAD.MOV R0, RZ, RZ, -R0 ;  /* 0x000000ffff00a224 */ /* 0x000fe200078e0a00 */
[----:B-1----:R-:W-:Y:S01]  /*c0b0*/  LOP3.LUT R8, R10, 0x32, RZ, 0xfc, !PT ;  /* 0x000000320a087812 */ /* 0x002fe200078efcff */
[----:B------:R-:W-:Y:S01]  /*c0c0*/  @!P5 IMAD.IADD R4, R4, 0x1, -R6 ;  /* 0x000000010404d824 */ /* 0x000fe200078e0a06 */
[----:B------:R-:W-:Y:S01]  /*c0d0*/  ISETP.GT.U32.AND P5, PT, R6, R7, PT ;  /* 0x000000070600720c */ /* 0x000fe20003fa4070 */
[----:B------:R-:W-:Y:S01]  /*c0e0*/  IMAD.HI.U32 R12, R2, R11, RZ ;  /* 0x0000000b020c7227 */ /* 0x000fe200078e00ff */
[----:B------:R1:W-:Y:S01]  /*c0f0*/  STL [R1+0x118], R0 ;  /* 0x0001180001007387 */ /* 0x0003e20000100800 */
[----:B------:R-:W-:-:S02]  /*c100*/  ISETP.GT.U32.AND P4, PT, R6, R25, PT ;  /* 0x000000190600720c */ /* 0x000fc40003f84070 */
[----:B------:R-:W-:Y:S01]  /*c110*/  IMAD.MOV R12, RZ, RZ, -R12 ;  /* 0x000000ffff0c7224 */ /* 0x000fe200078e0a0c */
[----:B------:R2:W-:Y:S01]  /*c120*/  STL [R1+0x94], R9 ;  /* 0x0000940901007387 */ /* 0x0005e20000100800 */
[----:B------:R-:W-:Y:S01]  /*c130*/  IMAD.HI.U32 R16, R2, R13, RZ ;  /* 0x0000000d02107227 */ /* 0x000fe200078e00ff */
[----:B0-----:R-:W0:Y:S03]  /*c140*/  MUFU.RCP R17, R17 ;  /* 0x0000001100117308 */ /* 0x001e260000001000 */
[----:B------:R-:W-:Y:S01]  /*c150*/  IMAD R11, R6, R12, R11 ;  /* 0x0000000c060b7224 */ /* 0x000fe200078e020b */
[----:B------:R-:W-:Y:S01]  /*c160*/  IABS R12, R14 ;  /* 0x0000000e000c7213 */ /* 0x000fe20000000000 */
[----:B------:R-:W-:Y:S01]  /*c170*/  @!P5 IMAD.IADD R7, R7, 0x1, -R6 ;  /* 0x000000010707d824 */ /* 0x000fe200078e0a06 */
[----:B-1----:R-:W-:Y:S01]  /*c180*/  LOP3.LUT R0, R10, 0x36, RZ, 0xfc, !PT ;  /* 0x000000360a007812 */ /* 0x002fe200078efcff */
[----:B------:R-:W-:Y:S01]  /*c190*/  IMAD.MOV R16, RZ, RZ, -R16 ;  /* 0x000000ffff107224 */ /* 0x000fe200078e0a10 */
[----:B--2---:R-:W2:Y:S01]  /*c1a0*/  LDL R9, [R1+0xb94] ;  /* 0x000b940001097983 */ /* 0x004ea20000100800 */
[----:B------:R-:W-:Y:S01]  /*c1b0*/  @!P4 IMAD.IADD R25, R25, 0x1, -R6 ;  /* 0x000000011919c824 */ /* 0x000fe200078e0a06 */
[----:B------:R-:W-:Y:S01]  /*c1c0*/  ISETP.GT.U32.AND P4, PT, R6, R4, PT ;  /* 0x000000040600720c */ /* 0x000fe20003f84070 */
[----:B------:R-:W-:Y:S01]  /*c1d0*/  IMAD.HI.U32 R20, R2, R12, RZ ;  /* 0x0000000c02147227 */ /* 0x000fe200078e00ff */
[----:B------:R-:W-:-:S02]  /*c1e0*/  ISETP.GT.U32.AND P5, PT, R6, R7, PT ;  /* 0x000000070600720c */ /* 0x000fc40003fa4070 */
[----:B------:R-:W-:Y:S01]  /*c1f0*/  IABS R23, R0 ;  /* 0x0000000000177213 */ /* 0x000fe20000000000 */
[----:B------:R-:W-:Y:S01]  /*c200*/  IMAD.MOV R20, RZ, RZ, -R20 ;  /* 0x000000ffff147224 */ /* 0x000fe200078e0a14 */
[C---:B------:R-:W-:Y:S01]  /*c210*/  ISETP.GT.U32.AND P2, PT, R6.reuse, R25, PT ;  /* 0x000000190600720c */ /* 0x040fe20003f44070 */
[----:B------:R-:W-:Y:S01]  /*c220*/  IMAD R13, R6, R16, R13 ;  /* 0x00000010060d7224 */ /* 0x000fe200078e020d */
[----:B------:R-:W-:Y:S01]  /*c230*/  LOP3.LUT R0, R10, 0x30, RZ, 0xfc, !PT ;  /* 0x000000300a007812 */ /* 0x000fe200078efcff */
[----:B------:R-:W-:Y:S02]  /*c240*/  IMAD R12, R6, R20, R12 ;  /* 0x00000014060c7224 */ /* 0x000fe400078e020c */
[----:B------:R-:W-:-:S04]  /*c250*/  IMAD.HI.U32 R18, R2, R24, RZ ;  /* 0x0000001802127227 */ /* 0x000fc800078e00ff */
[--C-:B------:R-:W-:Y:S01]  /*c260*/  @!P4 IMAD.IADD R4, R4, 0x1, -R6.reuse ;  /* 0x000000010404c824 */ /* 0x100fe200078e0a06 */
[C---:B------:R-:W-:Y:S01]  /*c270*/  ISETP.GT.U32.AND P4, PT, R6.reuse, R11, PT ;  /* 0x0000000b0600720c */ /* 0x040fe20003f84070 */
[----:B------:R-:W-:Y:S01]  /*c280*/  @!P5 IMAD.IADD R7, R7, 0x1, -R6 ;  /* 0x000000010707d824 */ /* 0x000fe200078e0a06 */
[----:B------:R-:W-:Y:S01]  /*c290*/  ISETP.GT.U32.AND P5, PT, R6, R12, PT ;  /* 0x0000000c0600720c */ /* 0x000fe20003fa4070 */
[----:B------:R-:W-:-:S04]  /*c2a0*/  IMAD.HI.U32 R16, R2, R23, RZ ;  /* 0x0000001702107227 */ /* 0x000fc800078e00ff */
[----:B------:R-:W-:Y:S02]  /*c2b0*/  IMAD.MOV R18, RZ, RZ, -R18 ;  /* 0x000000ffff127224 */ /* 0x000fe400078e0a12 */
[----:B0-----:R-:W-:Y:S02]  /*c2c0*/  VIADD R17, R17, 0xffffffe ;  /* 0x0ffffffe11117836 */ /* 0x001fe40000000000 */
[--C-:B------:R-:W-:Y:S01]  /*c2d0*/  @!P2 IMAD.IADD R25, R25, 0x1, -R6.reuse ;  /* 0x000000011919a824 */ /* 0x100fe200078e0a06 */
[----:B------:R-:W-:Y:S01]  /*c2e0*/  ISETP.GE.AND P2, PT, R19, RZ, PT ;  /* 0x000000ff1300720c */ /* 0x000fe20003f46270 */
[--C-:B------:R-:W-:Y:S01]  /*c2f0*/  @!P4 IMAD.IADD R11, R11, 0x1, -R6.reuse ;  /* 0x000000010b0bc824 */ /* 0x100fe200078e0a06 */
[----:B------:R-:W-:Y:S01]  /*c300*/  ISETP.GT.U32.AND P4, PT, R6, R13, PT ;  /* 0x0000000d0600720c */ /* 0x000fe20003f84070 */
[----:B------:R-:W-:Y:S02]  /*c310*/  @!P5 IMAD.IADD R12, R12, 0x1, -R6 ;  /* 0x000000010c0cd824 */ /* 0x000fe400078e0a06 */
[----:B------:R-:W-:-:S02]  /*c320*/  IMAD.MOV R16, RZ, RZ, -R16 ;  /* 0x000000ffff107224 */ /* 0x000fc400078e0a10 */
[C---:B------:R-:W-:Y:S01]  /*c330*/  IMAD R24, R6.reuse, R18, R24 ;  /* 0x0000001206187224 */ /* 0x040fe200078e0218 */
[C---:B------:R-:W-:Y:S01]  /*c340*/  ISETP.GT.U32.AND P0, PT, R6.reuse, R12, PT ;  /* 0x0000000c0600720c */ /* 0x040fe20003f04070 */
[----:B------:R-:W-:Y:S01]  /*c350*/  IMAD R23, R6, R16, R23 ;  /* 0x0000001006177224 */ /* 0x000fe200078e0217 */
[----:B------:R-:W-:-:S05]  /*c360*/  LOP3.LUT R18, R10, 0x34, RZ, 0xfc, !PT ;  /* 0x000000340a127812 */ /* 0x000fca00078efcff */
[--C-:B------:R-:W-:Y:S01]  /*c370*/  @!P4 IMAD.IADD R13, R13, 0x1, -R6.reuse ;  /* 0x000000010d0dc824 */ /* 0x100fe200078e0a06 */
[----:B------:R-:W-:Y:S01]  /*c380*/  IABS R19, R18 ;  /* 0x0000001200137213 */ /* 0x000fe20000000000 */
[----:B------:R-:W0:Y:S03]  /*c390*/  F2I.FTZ.U32.TRUNC.NTZ R17, R17 ;  /* 0x0000001100117305 */ /* 0x000e26000021f000 */
[----:B------:R-:W-:Y:S01]  /*c3a0*/  ISETP.GT.U32.AND P4, PT, R6, R13, PT ;  /* 0x0000000d0600720c */ /* 0x000fe20003f84070 */
[----:B------:R-:W-:Y:S01]  /*c3b0*/  @!P0 IMAD.IADD R12, R12, 0x1, -R6 ;  /* 0x000000010c0c8824 */ /* 0x000fe200078e0a06 */
[----:B------:R-:W-:Y:S02]  /*c3c0*/  ISETP.GT.U32.AND P0, PT, R6, R23, PT ;  /* 0x000000170600720c */ /* 0x000fe40003f04070 */
[----:B------:R-:W-:Y:S01]  /*c3d0*/  IABS R21, R0 ;  /* 0x0000000000157213 */ /* 0x000fe20000000000 */
[----:B------:R-:W-:Y:S01]  /*c3e0*/  IMAD.HI.U32 R20, R2, R19, RZ ;  /* 0x0000001302147227 */ /* 0x000fe200078e00ff */
[----:B------:R-:W-:-:S03]  /*c3f0*/  IABS R15, R8 ;  /* 0x00000008000f7213 */ /* 0x000fc60000000000 */
[----:B------:R-:W-:Y:S01]  /*c400*/  IMAD.HI.U32 R18, R2, R21, RZ ;  /* 0x0000001502127227 */ /* 0x000fe200078e00ff */
[----:B------:R-:W-:-:S03]  /*c410*/  LOP3.LUT R22, R10, 0x2c, RZ, 0xfc, !PT ;  /* 0x0000002c0a167812 */ /* 0x000fc600078efcff */
[----:B------:R-:W-:Y:S01]  /*c420*/  IMAD.MOV R20, RZ, RZ, -R20 ;  /* 0x000000ffff147224 */ /* 0x000fe200078e0a14 */
[----:B------:R-:W-:Y:S01]  /*c430*/  LOP3.LUT R26, R10, 0x2e, RZ, 0xfc, !PT ;  /* 0x0000002e0a1a7812 */ /* 0x000fe200078efcff */
[----:B------:R-:W-:Y:S01]  /*c440*/  IMAD.HI.U32 R16, R2, R15, RZ ;  /* 0x0000000f02107227 */ /* 0x000fe200078e00ff */
[C---:B------:R-:W-:Y:S02]  /*c450*/  LOP3.LUT R8, R10.reuse, 0x2a, RZ, 0xfc, !PT ;  /* 0x0000002a0a087812 */ /* 0x040fe400078efcff */
[----:B------:R-:W-:Y:S01]  /*c460*/  LOP3.LUT R0, R10, 0x28, RZ, 0xfc, !PT ;  /* 0x000000280a007812 */ /* 0x000fe200078efcff */
[----:B------:R-:W-:Y:S02]  /*c470*/  IMAD.MOV R18, RZ, RZ, -R18 ;  /* 0x000000ffff127224 */ /* 0x000fe400078e0a12 */
[--C-:B------:R-:W-:Y:S01]  /*c480*/  @!P4 IMAD.IADD R13, R13, 0x1, -R6.reuse ;  /* 0x000000010d0dc824 */ /* 0x100fe200078e0a06 */
[----:B------:R-:W-:Y:S01]  /*c490*/  ISETP.GE.AND P4, PT, R14, RZ, PT ;  /* 0x000000ff0e00720c */ /* 0x000fe20003f86270 */
[C---:B------:R-:W-:Y:S01]  /*c4a0*/  IMAD R14, R6.reuse, R20, R19 ;  /* 0x00000014060e7224 */ /* 0x040fe200078e0213 */
[----:B------:R-:W-:Y:S01]  /*c4b0*/  IABS R20, R22 ;  /* 0x0000001600147213 */ /* 0x000fe20000000000 */
[----:B------:R-:W-:Y:S01]  /*c4c0*/  @!P0 IMAD.IADD R23, R23, 0x1, -R6 ;  /* 0x0000000117178824 */ /* 0x000fe200078e0a06 */
[----:B------:R-:W-:Y:S01]  /*c4d0*/  ISETP.GE.AND P0, PT, R5, RZ, PT ;  /* 0x000000ff0500720c */ /* 0x000fe20003f06270 */
[----:B------:R-:W-:Y:S01]  /*c4e0*/  IMAD.MOV R16, RZ, RZ, -R16 ;  /* 0x000000ffff107224 */ /* 0x000fe200078e0a10 */
[----:B------:R-:W-:Y:S01]  /*c4f0*/  IABS R26, R26 ;  /* 0x0000001a001a7213 */ /* 0x000fe20000000000 */
[C---:B------:R-:W-:Y:S01]  /*c500*/  IMAD R21, R6.reuse, R18, R21 ;  /* 0x0000001206157224 */ /* 0x040fe200078e0215 */
[----:B------:R-:W-:Y:S01]  /*c510*/  IABS R18, R8 ;  /* 0x0000000800127213 */ /* 0x000fe20000000000 */
[----:B0-----:R-:W-:Y:S01]  /*c520*/  IMAD.MOV R27, RZ, RZ, -R17 ;  /* 0x000000ffff1b7224 */ /* 0x001fe200078e0a11 */
[----:B------:R-:W-:Y:S01]  /*c530*/  IABS R5, R0 ;  /* 0x0000000000057213 */ /* 0x000fe20000000000 */
[----:B------:R-:W-:-:S02]  /*c540*/  IMAD R15, R6, R16, R15 ;  /* 0x00000010060f7224 */ /* 0x000fc400078e020f */
[----:B------:R-:W-:Y:S02]  /*c550*/  IMAD.MOV.U32 R16, RZ, RZ, RZ ;  /* 0x000000ffff107224 */ /* 0x000fe400078e00ff */
[----:B------:R-:W-:Y:S02]  /*c560*/  IMAD R27, R27, R3, RZ ;  /* 0x000000031b1b7224 */ /* 0x000fe400078e02ff */
[----:B------:R-:W-:-:S04]  /*c570*/  IMAD.HI.U32 R22, R2, R20, RZ ;  /* 0x0000001402167227 */ /* 0x000fc800078e00ff */
[----:B------:R-:W-:-:S04]  /*c580*/  IMAD.HI.U32 R28, R2, R26, RZ ;  /* 0x0000001a021c7227 */ /* 0x000fc800078e00ff */
[----:B------:R-:W-:-:S04]  /*c590*/  IMAD.HI.U32 R19, R2, R18, RZ ;  /* 0x0000001202137227 */ /* 0x000fc800078e00ff */
[----:B------:R-:W-:-:S04]  /*c5a0*/  IMAD.HI.U32 R29, R2, R5, RZ ;  /* 0x00000005021d7227 */ /* 0x000fc800078e00ff */
[----:B------:R-:W-:Y:S02]  /*c5b0*/  IMAD.MOV R22, RZ, RZ, -R22 ;  /* 0x000000ffff167224 */ /* 0x000fe400078e0a16 */
[----:B------:R-:W-:-:S04]  /*c5c0*/  IMAD.HI.U32 R0, R17, R27, R16 ;  /* 0x0000001b11007227 */ /* 0x000fc800078e0010 */
[----:B------:R-:W-:Y:S02]  /*c5d0*/  IMAD.MOV R28, RZ, RZ, -R28 ;  /* 0x000000ffff1c7224 */ /* 0x000fe400078e0a1c */
[----:B------:R-:W-:Y:S02]  /*c5e0*/  IMAD.MOV R19, RZ, RZ, -R19 ;  /* 0x000000ffff137224 */ /* 0x000fe400078e0a13 */
[----:B------:R-:W-:Y:S01]  /*c5f0*/  IMAD.MOV R27, RZ, RZ, -R29 ;  /* 0x000000ffff1b7224 */ /* 0x000fe200078e0a1d */
[----:B------:R-:W-:Y:S01]  /*c600*/  LOP3.LUT R29, R10, 0x24, RZ, 0xfc, !PT ;  /* 0x000000240a1d7812 */ /* 0x000fe200078efcff */
[----:B------:R-:W-:Y:S01]  /*c610*/  IMAD R17, R6, R22, R20 ;  /* 0x0000001606117224 */ /* 0x000fe200078e0214 */
[----:B------:R-:W-:Y:S01]  /*c620*/  LOP3.LUT R8, R10, 0x22, RZ, 0xfc, !PT ;  /* 0x000000220a087812 */ /* 0x000fe200078efcff */
[C---:B------:R-:W-:Y:S01]  /*c630*/  IMAD R26, R6.reuse, R28, R26 ;  /* 0x0000001c061a7224 */ /* 0x040fe200078e021a */
[----:B------:R-:W-:Y:S01]  /*c640*/  IABS R22, R10 ;  /* 0x0000000a00167213 */ /* 0x000fe20000000000 */
[----:B------:R-:W-:Y:S01]  /*c650*/  IMAD R16, R6, R19, R18 ;  /* 0x0000001306107224 */ /* 0x000fe200078e0212 */
[----:B------:R-:W-:-:S02]  /*c660*/  LOP3.LUT R28, R10, 0x26, RZ, 0xfc, !PT ;  /* 0x000000260a1c7812 */ /* 0x000fc400078efcff */
[----:B------:R-:W-:Y:S02]  /*c670*/  IABS R19, R29 ;  /* 0x0000001d00137213 */ /* 0x000fe40000000000 */
[----:B------:R-:W-:Y:S01]  /*c680*/  IABS R20, R8 ;  /* 0x0000000800147213 */ /* 0x000fe20000000000 */
[----:B------:R-:W-:Y:S01]  /*c690*/  IMAD.MOV.U32 R8, RZ, RZ, R22 ;  /* 0x000000ffff087224 */ /* 0x000fe200078e0016 */
[----:B------:R-:W-:Y:S01]  /*c6a0*/  IABS R18, R28 ;  /* 0x0000001c00127213 */ /* 0x000fe20000000000 */
[----:B------:R-:W-:-:S04]  /*c6b0*/  IMAD.HI.U32 R22, R2, R19, RZ ;  /* 0x0000001302167227 */ /* 0x000fc800078e00ff */
[----:B------:R-:W-:-:S04]  /*c6c0*/  IMAD.HI.U32 R28, R2, R18, RZ ;  /* 0x00000012021c7227 */ /* 0x000fc800078e00ff */
[----:B------:R-:W-:Y:S02]  /*c6d0*/  IMAD.MOV R22, RZ, RZ, -R22 ;  /* 0x000000ffff167224 */ /* 0x000fe400078e0a16 */
[----:B------:R-:W-:-:S04]  /*c6e0*/  IMAD.HI.U32 R29, R2, R20, RZ ;  /* 0x00000014021d7227 */ /* 0x000fc800078e00ff */
[----:B------:R-:W-:-:S04]  /*c6f0*/  IMAD.HI.U32 R8, R2, R8, RZ ;  /* 0x0000000802087227 */ /* 0x000fc800078e00ff */
[C---:B------:R-:W-:Y:S02]  /*c700*/  IMAD R5, R6.reuse, R27, R5 ;  /* 0x0000001b06057224 */ /* 0x040fe400078e0205 */
[----:B------:R-:W-:Y:S02]  /*c710*/  IMAD.MOV R28, RZ, RZ, -R28 ;  /* 0x000000ffff1c7224 */ /* 0x000fe400078e0a1c */
[C---:B------:R-:W-:Y:S01]  /*c720*/  IMAD R19, R6.reuse, R22, R19 ;  /* 0x0000001606137224 */ /* 0x040fe200078e0213 */
[----:B------:R-:W-:Y:S01]  /*c730*/  IABS R22, R10 ;  /* 0x0000000a00167213 */ /* 0x000fe20000000000 */
[----:B------:R-:W-:Y:S02]  /*c740*/  IMAD.MOV R29, RZ, RZ, -R29 ;  /* 0x000000ffff1d7224 */ /* 0x000fe400078e0a1d */
[----:B------:R-:W-:Y:S02]  /*c750*/  IMAD.MOV R8, RZ, RZ, -R8 ;  /* 0x000000ffff087224 */ /* 0x000fe400078e0a08 */
[----:B------:R-:W-:-:S02]  /*c760*/  IMAD R18, R6, R28, R18 ;  /* 0x0000001c06127224 */ /* 0x000fc400078e0212 */
[C---:B------:R-:W-:Y:S02]  /*c770*/  IMAD R20, R6.reuse, R29, R20 ;  /* 0x0000001d06147224 */ /* 0x040fe400078e0214 */
[----:B------:R-:W-:Y:S02]  /*c780*/  IMAD R22, R6, R8, R22 ;  /* 0x0000000806167224 */ /* 0x000fe400078e0216 */
[----:B------:R-:W-:-:S04]  /*c790*/  IMAD.MOV.U32 R8, RZ, RZ, R4 ;  /* 0x000000ffff087224 */ /* 0x000fc800078e0004 */
[----:B------:R-:W-:Y:S01]  /*c7a0*/  @!P3 IMAD.MOV R8, RZ, RZ, -R8 ;  /* 0x000000ffff08b224 */ /* 0x000fe200078e0a08 */
[----:B--2---:R-:W-:-:S05]  /*c7b0*/  IABS R27, R9 ;  /* 0x00000009001b7213 */ /* 0x004fca0000000000 */
[----:B------:R-:W-:Y:S02]  /*c7c0*/  IMAD.HI.U32 R28, R0, R27, RZ ;  /* 0x0000001b001c7227 */ /* 0x000fe400078e00ff */
[----:B------:R-:W2:Y:S04]  /*c7d0*/  LDL.LU R0, [R1+0xd38] ;  /* 0x000d380001007983 */ /* 0x000ea80000300800 */
[----:B------:R-:W2:Y:S04]  /*c7e0*/  LDL.LU R29, [R1+0x3dc] ;  /* 0x0003dc00011d7983 */ /* 0x000ea80000300800 */
[----:B------:R-:W2:Y:S04]  /*c7f0*/  LDL.LU R4, [R1+0x190] ;  /* 0x0001900001047983 */ /* 0x000ea80000300800 */
[----:B------:R0:W-:Y:S04]  /*c800*/  STL [R1+0x54], R8 ;  /* 0x0000540801007387 */ /* 0x0001e80000100800 */
[----:B0-----:R-:W3:Y:S01]  /*c810*/  LDL.LU R8, [R1+0xd34] ;  /* 0x000d340001087983 */ /* 0x001ee20000300800 */
[----:B------:R-:W-:-:S13]  /*c820*/  ISETP.GT.U32.AND P5, PT, R6, R11, PT ;  /* 0x0000000b0600720c */ /* 0x000fda0003fa4070 */
[----:B------:R-:W-:Y:S01]  /*c830*/  @!P5 IMAD.IADD R11, R11, 0x1, -R6 ;  /* 0x000000010b0bd824 */ /* 0x000fe200078e0a06 */
[----:B------:R-:W-:-:S13]  /*c840*/  ISETP.GT.U32.AND P5, PT, R6, R24, PT ;  /* 0x000000180600720c */ /* 0x000fda0003fa4070 */
[----:B------:R-:W-:Y:S01]  /*c850*/  @!P5 IMAD.IADD R24, R24, 0x1, -R6 ;  /* 0x000000011818d824 */ /* 0x000fe200078e0a06 */
[----:B------:R-:W-:-:S13]  /*c860*/  ISETP.GT.U32.AND P5, PT, R6, R14, PT ;  /* 0x0000000e0600720c */ /* 0x000fda0003fa4070 */
[----:B------:R-:W-:Y:S01]  /*c870*/  @!P5 IMAD.IADD R14, R14, 0x1, -R6 ;  /* 0x000000010e0ed824 */ /* 0x000fe200078e0a06 */
[----:B------:R-:W-:-:S13]  /*c880*/  ISETP.GT.U32.AND P5, PT, R6, R15, PT ;  /* 0x0000000f0600720c */ /* 0x000fda0003fa4070 */
[----:B------:R-:W-:Y:S01]  /*c890*/  @!P5 IMAD.IADD R15, R15, 0x1, -R6 ;  /* 0x000000010f0fd824 */ /* 0x000fe200078e0a06 */
[----:B------:R-:W-:-:S13]  /*c8a0*/  ISETP.GT.U32.AND P5, PT, R6, R21, PT ;  /* 0x000000150600720c */ /* 0x000fda0003fa4070 */
[--C-:B------:R-:W-:Y:S01]  /*c8b0*/  @!P5 IMAD.IADD R21, R21, 0x1, -R6.reuse ;  /* 0x000000011515d824 */ /* 0x100fe200078e0a06 */
[C---:B------:R-:W-:Y:S01]  /*c8c0*/  ISETP.GT.U32.AND P5, PT, R6.reuse, R26, PT ;  /* 0x0000001a0600720c */ /* 0x040fe20003fa4070 */
[----:B------:R-:W-:Y:S01]  /*c8d0*/  @!P6 IMAD.MOV R25, RZ, RZ, -R25 ;  /* 0x000000ffff19e224 */ /* 0x000fe200078e0a19 */
[C---:B------:R-:W-:Y:S01]  /*c8e0*/  ISETP.GT.U32.AND P3, PT, R6.reuse, R24, PT ;  /* 0x000000180600720c */ /* 0x040fe20003f64070 */
[----:B------:R-:W-:Y:S01]  /*c8f0*/  @!P1 IMAD.MOV R7, RZ, RZ, -R7 ;  /* 0x000000ffff079224 */ /* 0x000fe200078e0a07 */
[----:B------:R-:W-:Y:S02]  /*c900*/  ISETP.GT.U32.AND P1, PT, R6, R14, PT ;  /* 0x0000000e0600720c */ /* 0x000fe40003f24070 */
[----:B------:R0:W-:Y:S07]  /*c910*/  STL [R1+0x50], R25 ;  /* 0x0000501901007387 */ /* 0x0001ee0000100800 */
[----:B------:R-:W-:Y:S01]  /*c920*/  @!P5 IMAD.IADD R26, R26, 0x1, -R6 ;  /* 0x000000011a1ad824 */ /* 0x000fe200078e0a06 */
[----:B------:R-:W-:Y:S01]  /*c930*/  ISETP.GT.U32.AND P5, PT, R6, R17, PT ;  /* 0x000000110600720c */ /* 0x000fe20003fa4070 */
[----:B0-----:R-:W-:-:S02]  /*c940*/  IMAD.MOV.U32 R25, RZ, RZ, R11 ;  /* 0x000000ffff197224 */ /* 0x001fc400078e000b */
[----:B------:R-:W-:-:S04]  /*c950*/  IMAD.MOV.U32 R11, RZ, RZ, R12 ;  /* 0x000000ffff0b7224 */ /* 0x000fc800078e000c */
[----:B------:R-:W-:Y:S01]  /*c960*/  @!P4 IMAD.MOV R11, RZ, RZ, -R11 ;  /* 0x000000ffff0bc224 */ /* 0x000fe200078e0a0b */
[C---:B------:R-:W-:Y:S01]  /*c970*/  ISETP.GT.U32.AND P4, PT, R6.reuse, R21, PT ;  /* 0x000000150600720c */ /* 0x040fe20003f84070 */
[----:B------:R0:W-:Y:S04]  /*c980*/  STL [R1+0x4c], R7 ;  /* 0x00004c0701007387 */ /* 0x0001e80000100800 */
[--C-:B------:R-:W-:Y:S01]  /*c990*/  @!P5 IMAD.IADD R17, R17, 0x1, -R6.reuse ;  /* 0x000000011111d824 */ /* 0x100fe200078e0a06 */
[----:B------:R-:W-:Y:S01]  /*c9a0*/  ISETP.GT.U32.AND P5, PT, R6, R23, PT ;  /* 0x000000170600720c */ /* 0x000fe20003fa4070 */
[----:B------:R-:W-:Y:S01]  /*c9b0*/  @!P3 IMAD.IADD R24, R24, 0x1, -R6 ;  /* 0x000000011818b824 */ /* 0x000fe200078e0a06 */
[----:B------:R-:W-:Y:S01]  /*c9c0*/  ISETP.GT.U32.AND P3, PT, R6, R16, PT ;  /* 0x000000100600720c */ /* 0x000fe20003f64070 */
[----:B------:R-:W-:-:S02]  /*c9d0*/  @!P2 IMAD.MOV R25, RZ, RZ, -R25 ;  /* 0x000000ffff19a224 */ /* 0x000fc400078e0a19 */
[----:B0-----:R-:W-:Y:S01]  /*c9e0*/  IMAD.MOV.U32 R7, RZ, RZ, R13 ;  /* 0x000000ffff077224 */ /* 0x001fe200078e000d */
[----:B------:R-:W-:Y:S01]  /*c9f0*/  ISETP.GT.U32.AND P2, PT, R6, R15, PT ;  /* 0x0000000f0600720c */ /* 0x000fe20003f44070 */
[--C-:B------:R-:W-:Y:S01]  /*ca00*/  @!P1 IMAD.IADD R14, R14, 0x1, -R6.reuse ;  /* 0x000000010e0e9824 */ /* 0x100fe200078e0a06 */
[C---:B------:R-:W-:Y:S01]  /*ca10*/  ISETP.GT.U32.AND P1, PT, R6.reuse, R18, PT ;  /* 0x000000120600720c */ /* 0x040fe20003f24070 */
[----:B------:R-:W-:Y:S01]  /*ca20*/  @!P0 IMAD.MOV R7, RZ, RZ, -R7 ;  /* 0x000000ffff078224 */ /* 0x000fe200078e0a07 */
[----:B------:R-:W-:Y:S01]  /*ca30*/  STL [R1+0x48], R25 ;  /* 0x0000481901007387 */ /* 0x000fe20000100800 */
[C---:B------:R-:W-:Y:S01]  /*ca40*/  ISETP.GT.U32.AND P0, PT, R6.reuse, R26, PT ;  /* 0x0000001a0600720c */ /* 0x040fe20003f04070 */
[--C-:B------:R-:W-:Y:S02]  /*ca50*/  @!P4 IMAD.IADD R21, R21, 0x1, -R6.reuse ;  /* 0x000000011515c824 */ /* 0x100fe400078e0a06 */
[----:B------:R-:W-:Y:S01]  /*ca60*/  STL [R1+0x44], R11 ;  /* 0x0000440b01007387 */ /* 0x000fe20000100800 */
[----:B------:R-:W-:Y:S01]  /*ca70*/  @!P5 IMAD.IADD R23, R23, 0x1, -R6 ;  /* 0x000000011717d824 */ /* 0x000fe200078e0a06 */
[----:B------:R-:W-:-:S02]  /*ca80*/  ISETP.GT.U32.AND P4, PT, R6, R20, PT ;  /* 0x000000140600720c */ /* 0x000fc40003f84070 */
[----:B------:R0:W-:Y:S01]  /*ca90*/  STL [R1+0x40], R7 ;  /* 0x0000400701007387 */ /* 0x0001e20000100800 */
[----:B------:R-:W-:Y:S01]  /*caa0*/  ISETP.GT.U32.AND P5, PT, R6, R5, PT ;  /* 0x000000050600720c */ /* 0x000fe20003fa4070 */
[--C-:B------:R-:W-:Y:S02]  /*cab0*/  @!P3 IMAD.IADD R16, R16, 0x1, -R6.reuse ;  /* 0x000000011010b824 */ /* 0x100fe400078e0a06 */
[----:B------:R-:W-:Y:S01]  /*cac0*/  @!P2 IMAD.IADD R15, R15, 0x1, -R6 ;  /* 0x000000010f0fa824 */ /* 0x000fe200078e0a06 */
[----:B0-----:R-:W-:-:S04]  /*cad0*/  LOP3.LUT R7, R10, 0x38, RZ, 0xfc, !PT ;  /* 0x000000380a077812 */ /* 0x001fc800078efcff */
[----:B------:R-:W-:Y:S02]  /*cae0*/  ISETP.GE.AND P3, PT, R7, RZ, PT ;  /* 0x000000ff0700720c */ /* 0x000fe40003f66270 */
[----:B------:R-:W-:Y:S01]  /*caf0*/  LOP3.LUT R7, R10, 0x34, RZ, 0xfc, !PT ;  /* 0x000000340a077812 */ /* 0x000fe200078efcff */
[--C-:B------:R-:W-:Y:S01]  /*cb00*/  @!P1 IMAD.IADD R18, R18, 0x1, -R6.reuse ;  /* 0x0000000112129824 */ /* 0x100fe200078e0a06 */
[----:B------:R-:W-:Y:S02]  /*cb10*/  ISETP.GT.U32.AND P2, PT, R6, R19, PT ;  /* 0x000000130600720c */ /* 0x000fe40003f44070 */
[----:B------:R-:W-:Y:S01]  /*cb20*/  ISETP.GE.AND P1, PT, R7, RZ, PT ;  /* 0x000000ff0700720c */ /* 0x000fe20003f26270 */
[--C-:B------:R-:W-:Y:S01]  /*cb30*/  @!P0 IMAD.IADD R26, R26, 0x1, -R6.reuse ;  /* 0x000000011a1a8824 */ /* 0x100fe200078e0a06 */
[C---:B------:R-:W-:Y:S02]  /*cb40*/  LOP3.LUT R7, R10.reuse, 0x30, RZ, 0xfc, !PT ;  /* 0x000000300a077812 */ /* 0x040fe400078efcff */
[----:B------:R-:W-:Y:S01]  /*cb50*/  LOP3.LUT R25, R10, 0x36, RZ, 0xfc, !PT ;  /* 0x000000360a197812 */ /* 0x000fe200078efcff */
[--C-:B------:R-:W-:Y:S01]  /*cb60*/  @!P4 IMAD.IADD R20, R20, 0x1, -R6.reuse ;  /* 0x000000011414c824 */ /* 0x100fe200078e0a06 */
[C---:B------:R-:W-:Y:S01]  /*cb70*/  ISETP.GT.U32.AND P0, PT, R6.reuse, R22, PT ;  /* 0x000000160600720c */ /* 0x040fe20003f04070 */
[----:B------:R-:W-:Y:S01]  /*cb80*/  @!P5 IMAD.IADD R5, R5, 0x1, -R6 ;  /* 0x000000010505d824 */ /* 0x000fe200078e0a06 */
[----:B------:R-:W-:-:S02]  /*cb90*/  ISETP.GT.U32.AND P6, PT, R6, R17, PT ;  /* 0x000000110600720c */ /* 0x000fc40003fc4070 */
[----:B------:R-:W-:Y:S01]  /*cba0*/  ISETP.GE.AND P4, PT, R7, RZ, PT ;  /* 0x000000ff0700720c */ /* 0x000fe20003f86270 */
[----:B------:R-:W-:Y:S01]  /*cbb0*/  IMAD.MOV.U32 R7, RZ, RZ, R24 ;  /* 0x000000ffff077224 */ /* 0x000fe200078e0018 */
[----:B------:R-:W-:Y:S01]  /*cbc0*/  ISETP.GE.AND P5, PT, R25, RZ, PT ;  /* 0x000000ff1900720c */ /* 0x000fe20003fa6270 */
[----:B------:R-:W-:Y:S01]  /*cbd0*/  IMAD.MOV R28, RZ, RZ, -R28 ;  /* 0x000000ffff1c7224 */ /* 0x000fe200078e0a1c */
[C---:B------:R-:W-:Y:S01]  /*cbe0*/  LOP3.LUT R25, R10.reuse, 0x32, RZ, 0xfc, !PT ;  /* 0x000000320a197812 */ /* 0x040fe200078efcff */
[----:B------:R-:W-:Y:S02]  /*cbf0*/  @!P3 IMAD.MOV R7, RZ, RZ, -R7 ;  /* 0x000000ffff07b224 */ /* 0x000fe400078e0a07 */
[--C-:B------:R-:W-:Y:S01]  /*cc00*/  @!P2 IMAD.IADD R19, R19, 0x1, -R6.reuse ;  /* 0x000000011313a824 */ /* 0x100fe200078e0a06 */
[----:B------:R-:W-:Y:S01]  /*cc10*/  ISETP.GE.AND P2, PT, R25, RZ, PT ;  /* 0x000000ff1900720c */ /* 0x000fe20003f46270 */
[----:B------:R-:W-:Y:S01]  /*cc20*/  IMAD R27, R3, R28, R27 ;  /* 0x0000001c031b7224 */ /* 0x000fe200078e021b */
[----:B------:R-:W-:Y:S01]  /*cc30*/  LOP3.LUT R25, R10, 0x2e, RZ, 0xfc, !PT ;  /* 0x0000002e0a197812 */ /* 0x000fe200078efcff */
[----:B------:R-:W-:Y:S01]  /*cc40*/  IMAD.MOV.U32 R11, RZ, RZ, R23 ;  /* 0x000000ffff0b7224 */ /* 0x000fe200078e0017 */
[----:B------:R0:W-:Y:S01]  /*cc50*/  STL [R1+0x3c], R7 ;  /* 0x00003c0701007387 */ /* 0x0001e20000100800 */
[--C-:B------:R-:W-:Y:S01]  /*cc60*/  @!P0 IMAD.IADD R22, R22, 0x1, -R6.reuse ;  /* 0x0000000116168824 */ /* 0x100fe200078e0a06 */
[----:B------:R-:W-:Y:S01]  /*cc70*/  ISETP.GE.AND P0, PT, R25, RZ, PT ;  /* 0x000000ff1900720c */ /* 0x000fe20003f06270 */
[----:B------:R-:W-:Y:S01]  /*cc80*/  @!P6 IMAD.IADD R17, R17, 0x1, -R6 ;  /* 0x000000011111e824 */ /* 0x000fe200078e0a06 */
[----:B------:R-:W-:Y:S01]  /*cc90*/  ISETP.GT.U32.AND P6, PT, R3, R27, PT ;  /* 0x0000001b0300720c */ /* 0x000fe20003fc4070 */
[----:B------:R-:W-:-:S02]  /*cca0*/  @!P5 IMAD.MOV R11, RZ, RZ, -R11 ;  /* 0x000000ffff0bd224 */ /* 0x000fc400078e0a0b */
[----:B0-----:R-:W-:-:S04]  /*ccb0*/  IMAD.MOV.U32 R7, RZ, RZ, R14 ;  /* 0x000000ffff077224 */ /* 0x001fc800078e000e */
[----:B------:R-:W-:Y:S01]  /*ccc0*/  @!P1 IMAD.MOV R7, RZ, RZ, -R7 ;  /* 0x000000ffff079224 */ /* 0x000fe200078e0a07 */
[----:B------:R0:W-:Y:S01]  /*ccd0*/  STL [R1+0x34], R11 ;  /* 0x0000340b01007387 */ /* 0x0001e20000100800 */
[----:B------:R-:W-:Y:S01]  /*cce0*/  IMAD.MOV.U32 R12, RZ, RZ, R15 ;  /* 0x000000ffff0c7224 */ /* 0x000fe200078e000f */
[----:B------:R-:W-:Y:S02]  /*ccf0*/  ISETP.GT.U32.AND P3, PT, R6, R16, PT ;  /* 0x000000100600720c */ /* 0x000fe40003f64070 */
[----:B------:R1:W-:Y:S01]  /*cd00*/  STL [R1+0x2c], R7 ;  /* 0x00002c0701007387 */ /* 0x0003e20000100800 */
[----:B------:R-:W-:Y:S02]  /*cd10*/  @!P2 IMAD.MOV R12, RZ, RZ, -R12 ;  /* 0x000000ffff0ca224 */ /* 0x000fe400078e0a0c */
[----:B0-----:R-:W-:Y:S02]  /*cd20*/  IMAD.MOV.U32 R11, RZ, RZ, R21 ;  /* 0x000000ffff0b7224 */ /* 0x001fe400078e0015 */
[----:B-1----:R-:W-:-:S02]  /*cd30*/  IMAD.MOV.U32 R7, RZ, RZ, R26 ;  /* 0x000000ffff077224 */ /* 0x002fc400078e001a */
[----:B------:R-:W-:Y:S02]  /*cd40*/  @!P4 IMAD.MOV R11, RZ, RZ, -R11 ;  /* 0x000000ffff0bc224 */ /* 0x000fe400078e0a0b */
[----:B------:R-:W-:Y:S02]  /*cd50*/  @!P0 IMAD.MOV R7, RZ, RZ, -R7 ;  /* 0x000000ffff078224 */ /* 0x000fe400078e0a07 */
[----:B------:R-:W-:Y:S01]  /*cd60*/  @!P6 IMAD.IADD R27, R27, 0x1, -R3 ;  /* 0x000000011b1be824 */ /* 0x000fe200078e0a03 */
[----:B------:R0:W-:Y:S01]  /*cd70*/  STL [R1+0x28], R12 ;  /* 0x0000280c01007387 */ /* 0x0001e20000100800 */
[----:B------:R-:W-:-:S03]  /*cd80*/  ISETP.GT.U32.AND P1, PT, R6, R18, PT ;  /* 0x000000120600720c */ /* 0x000fc60003f24070 */
[----:B------:R1:W-:Y:S01]  /*cd90*/  STL [R1+0x1c], R11 ;  /* 0x00001c0b01007387 */ /* 0x0003e20000100800 */
[----:B------:R-:W-:-:S03]  /*cda0*/  ISETP.GT.U32.AND P0, PT, R3, R27, PT ;  /* 0x0000001b0300720c */ /* 0x000fc60003f04070 */
[----:B------:R2:W-:Y:S01]  /*cdb0*/  STL [R1+0x14], R7 ;  /* 0x0000140701007387 */ /* 0x0005e20000100800 */
[----:B------:R-:W-:Y:S01]  /*cdc0*/  ISETP.GT.U32.AND P5, PT, R6, R5, PT ;  /* 0x000000050600720c */ /* 0x000fe20003fa4070 */
[--C-:B------:R-:W-:Y:S01]  /*cdd0*/  @!P3 IMAD.IADD R16, R16, 0x1, -R6.reuse ;  /* 0x000000011010b824 */ /* 0x100fe200078e0a06 */
[----:B------:R-:W-:Y:S02]  /*cde0*/  ISETP.GT.U32.AND P4, PT, R6, R20, PT ;  /* 0x000000140600720c */ /* 0x000fe40003f84070 */
[----:B------:R-:W-:Y:S01]  /*cdf0*/  LOP3.LUT R21, R10, 0x1e, RZ, 0xfc, !PT ;  /* 0x0000001e0a157812 */ /* 0x000fe200078efcff */
[----:B------:R-:W-:-:S04]  /*ce00*/  @!P1 IMAD.IADD R18, R18, 0x1, -R6 ;  /* 0x0000000112129824 */ /* 0x000fc800078e0a06 */
[----:B------:R-:W-:Y:S01]  /*ce10*/  @!P0 IMAD.IADD R27, R27, 0x1, -R3 ;  /* 0x000000011b1b8824 */ /* 0x000fe200078e0a03 */
[----:B------:R-:W-:Y:S01]  /*ce20*/  ISETP.GE.AND P0, PT, R9, RZ, PT ;  /* 0x000000ff0900720c */ /* 0x000fe20003f06270 */
[----:B------:R-:W-:Y:S01]  /*ce30*/  IMAD.MOV.U32 R3, RZ, RZ, R17 ;  /* 0x000000ffff037224 */ /* 0x000fe200078e0011 */
[----:B------:R-:W-:Y:S01]  /*ce40*/  IABS R15, R21 ;  /* 0x00000015000f7213 */ /* 0x000fe20000000000 */
[--C-:B------:R-:W-:Y:S02]  /*ce50*/  @!P5 IMAD.IADD R5, R5, 0x1, -R6.reuse ;  /* 0x000000010505d824 */ /* 0x100fe400078e0a06 */
[----:B------:R-:W-:Y:S01]  /*ce60*/  @!P4 IMAD.IADD R20, R20, 0x1, -R6 ;  /* 0x000000011414c824 */ /* 0x000fe200078e0a06 */
[C---:B------:R-:W-:Y:S02]  /*ce70*/  ISETP.GT.U32.AND P2, PT, R6.reuse, R19, PT ;  /* 0x000000130600720c */ /* 0x040fe40003f44070 */
[----:B------:R-:W-:Y:S02]  /*ce80*/  ISETP.GT.U32.AND P6, PT, R6, R22, PT ;  /* 0x000000160600720c */ /* 0x000fe40003fc4070 */
[----:B0-----:R-:W-:-:S04]  /*ce90*/  LOP3.LUT R12, R10, 0x1a, RZ, 0xfc, !PT ;  /* 0x0000001a0a0c7812 */ /* 0x001fc800078efcff */
[----:B-1----:R-:W-:-:S05]  /*cea0*/  IABS R11, R12 ;  /* 0x0000000c000b7213 */ /* 0x002fca0000000000 */
[----:B------:R-:W-:Y:S02]  /*ceb0*/  @!P2 IMAD.IADD R19, R19, 0x1, -R6 ;  /* 0x000000011313a824 */ /* 0x000fe400078e0a06 */
[----:B--2---:R-:W-:Y:S01]  /*cec0*/  IMAD.U32 R7, R29, 0x40, R4 ;  /* 0x000000401d077824 */ /* 0x004fe200078e0004 */
[----:B------:R-:W-:-:S04]  /*ced0*/  LOP3.LUT R4, R10, 0x2c, RZ, 0xfc, !PT ;  /* 0x0000002c0a047812 */ /* 0x000fc800078efcff */
[----:B------:R-:W-:Y:S02]  /*cee0*/  ISETP.GE.AND P3, PT, R4, RZ, PT ;  /* 0x000000ff0400720c */ /* 0x000fe40003f66270 */
[C---:B------:R-:W-:Y:S02]  /*cef0*/  LOP3.LUT R4, R10.reuse, 0x28, RZ, 0xfc, !PT ;  /* 0x000000280a047812 */ /* 0x040fe400078efcff */
[----:B------:R-:W-:Y:S02]  /*cf00*/  LOP3.LUT R29, R10, 0x2a, RZ, 0xfc, !PT ;  /* 0x0000002a0a1d7812 */ /* 0x000fe400078efcff */
[----:B------:R-:W-:Y:S02]  /*cf10*/  ISETP.GE.AND P1, PT, R4, RZ, PT ;  /* 0x000000ff0400720c */ /* 0x000fe40003f26270 */
[----:B------:R-:W-:Y:S02]  /*cf20*/  LOP3.LUT R4, R10, 0x24, RZ, 0xfc, !PT ;  /* 0x000000240a047812 */ /* 0x000fe400078efcff */
[----:B------:R-:W-:-:S03]  /*cf30*/  ISETP.GE.AND P5, PT, R29, RZ, PT ;  /* 0x000000ff1d00720c */ /* 0x000fc60003fa6270 */
[----:B------:R-:W-:Y:S01]  /*cf40*/  @!P3 IMAD.MOV R3, RZ, RZ, -R3 ;  /* 0x000000ffff03b224 */ /* 0x000fe200078e0a03 */
[----:B------:R-:W-:Y:S01]  /*cf50*/  ISETP.GE.AND P4, PT, R4, RZ, PT ;  /* 0x000000ff0400720c */ /* 0x000fe20003f86270 */
[----:B------:R-:W-:Y:S01]  /*cf60*/  IMAD.MOV.U32 R4, RZ, RZ, R16 ;  /* 0x000000ffff047224 */ /* 0x000fe200078e0010 */
[----:B------:R0:W-:Y:S01]  /*cf70*/  STL [R1+0x190], R7 ;  /* 0x0001900701007387 */ /* 0x0001e20000100800 */
[----:B------:R-:W-:-:S03]  /*cf80*/  IMAD.HI.U32 R16, R2, R15, RZ ;  /* 0x0000000f02107227 */ /* 0x000fc600078e00ff */
[----:B------:R1:W-:Y:S01]  /*cf90*/  STL [R1+0xc74], R3 ;  /* 0x000c740301007387 */ /* 0x0003e20000100800 */
[----:B------:R-:W-:Y:S02]  /*cfa0*/  IMAD.MOV R16, RZ, RZ, -R16 ;  /* 0x000000ffff107224 */ /* 0x000fe400078e0a10 */
[----:B------:R-:W-:Y:S01]  /*cfb0*/  @!P5 IMAD.MOV R4, RZ, RZ, -R4 ;  /* 0x000000ffff04d224 */ /* 0x000fe200078e0a04 */
[C---:B0-----:R-:W-:Y:S01]  /*cfc0*/  LOP3.LUT R7, R10.reuse, 0x1c, RZ, 0xfc, !PT ;  /* 0x0000001c0a077812 */ /* 0x041fe200078efcff */
[----:B------:R-:W-:Y:S02]  /*cfd0*/  @!P1 IMAD.MOV R5, RZ, RZ, -R5 ;  /* 0x000000ffff059224 */ /* 0x000fe400078e0a05 */
[----:B-1----:R-:W-:Y:S01]  /*cfe0*/  IMAD.MOV.U32 R3, RZ, RZ, R27 ;  /* 0x000000ffff037224 */ /* 0x002fe200078e001b */
[----:B------:R-:W-:Y:S02]  /*cff0*/  IABS R17, R7 ;  /* 0x0000000700117213 */ /* 0x000fe40000000000 */
[----:B------:R-:W-:Y:S01]  /*d000*/  LOP3.LUT R29, R10, 0x26, RZ, 0xfc, !PT ;  /* 0x000000260a1d7812 */ /* 0x000fe200078efcff */
[----:B------:R-:W-:Y:S01]  /*d010*/  @!P0 IMAD.MOV R3, RZ, RZ, -R3 ;  /* 0x000000ffff038224 */ /* 0x000fe200078e0a03 */
[----:B------:R-:W-:Y:S01]  /*d020*/  ISETP.GE.AND P0, PT, R7, RZ, PT ;  /* 0x000000ff0700720c */ /* 0x000fe20003f06270 */
[----:B------:R-:W-:Y:S01]  /*d030*/  IMAD R7, R6, R16, R15 ;  /* 0x0000001006077224 */ /* 0x000fe200078e020f */
[----:B---3--:R-:W-:Y:S01]  /*d040*/  ISETP.NE.AND P5, PT, R8, RZ, PT ;  /* 0x000000ff0800720c */ /* 0x008fe20003fa5270 */
[----:B------:R-:W-:-:S02]  /*d050*/  @!P6 IMAD.IADD R22, R22, 0x1, -R6 ;  /* 0x000000011616e824 */ /* 0x000fc400078e0a06 */
[----:B------:R-:W-:Y:S01]  /*d060*/  IMAD.HI.U32 R13, R2, R11, RZ ;  /* 0x0000000b020d7227 */ /* 0x000fe200078e00ff */
[----:B------:R-:W-:Y:S01]  /*d070*/  ISETP.GT.U32.AND P1, PT, R6, R7, PT ;  /* 0x000000070600720c */ /* 0x000fe20003f24070 */
[----:B------:R-:W2:Y:S01]  /*d080*/  LDL.LU R9, [R1+0xd30] ;  /* 0x000d300001097983 */ /* 0x000ea20000300800 */
[----:B------:R-:W-:Y:S02]  /*d090*/  ISETP.GE.AND P2, PT, R29, RZ, PT ;  /* 0x000000ff1d00720c */ /* 0x000fe40003f46270 */
[----:B------:R-:W-:-:S05]  /*d0a0*/  LOP3.LUT R29, R10, 0x22, RZ, 0xfc, !PT ;  /* 0x000000220a1d7812 */ /* 0x000fca00078efcff */
[----:B------:R-:W-:Y:S02]  /*d0b0*/  @!P5 LOP3.LUT R3, RZ, R8, RZ, 0x33, !PT ;  /* 0x00000008ff03d212 */ /* 0x000fe400078e33ff */
[----:B------:R-:W-:Y:S02]  /*d0c0*/  LOP3.LUT R8, R10, 0x18, RZ, 0xfc, !PT ;  /* 0x000000180a087812 */ /* 0x000fe400078efcff */
[----:B------:R-:W-:Y:S02]  /*d0d0*/  @!P1 IMAD.IADD R7, R7, 0x1, -R6 ;  /* 0x0000000107079824 */ /* 0x000fe400078e0a06 */
[----:B------:R-:W-:Y:S02]  /*d0e0*/  IABS R15, R8 ;  /* 0x00000008000f7213 */ /* 0x000fe40000000000 */
[----:B------:R-:W-:Y:S02]  /*d0f0*/  ISETP.GE.AND P6, PT, R29, RZ, PT ;  /* 0x000000ff1d00720c */ /* 0x000fe40003fc6270 */
[----:B------:R-:W-:Y:S01]  /*d100*/  ISETP.GT.U32.AND P1, PT, R6, R7, PT ;  /* 0x000000070600720c */ /* 0x000fe20003f24070 */
[----:B------:R-:W-:-:S04]  /*d110*/  IMAD.HI.U32 R16, R2, R15, RZ ;  /* 0x0000000f02107227 */ /* 0x000fc800078e00ff */
[----:B------:R-:W-:Y:S02]  /*d120*/  IMAD.MOV R13, RZ, RZ, -R13 ;  /* 0x000000ffff0d7224 */ /* 0x000fe400078e0a0d */
[----:B------:R-:W-:Y:S02]  /*d130*/  IMAD.MOV R16, RZ, RZ, -R16 ;  /* 0x000000ffff107224 */ /* 0x000fe400078e0a10 */
[----:B------:R-:W-:Y:S01]  /*d140*/  @!P4 IMAD.MOV R19, RZ, RZ, -R19 ;  /* 0x000000ffff13c224 */ /* 0x000fe200078e0a13 */
[----:B------:R-:W-:Y:S01]  /*d150*/  ISETP.GE.AND P4, PT, R12, RZ, PT ;  /* 0x000000ff0c00720c */ /* 0x000fe20003f86270 */
[----:B------:R-:W-:-:S04]  /*d160*/  IMAD.HI.U32 R14, R2, R17, RZ ;  /* 0x00000011020e7227 */ /* 0x000fc800078e00ff */
[C---:B------:R-:W-:Y:S02]  /*d170*/  IMAD R11, R6.reuse, R13, R11 ;  /* 0x0000000d060b7224 */ /* 0x040fe400078e020b */
[C---:B------:R-:W-:Y:S02]  /*d180*/  IMAD R12, R6.reuse, R16, R15 ;  /* 0x00000010060c7224 */ /* 0x040fe400078e020f */
[----:B------:R-:W-:Y:S02]  /*d190*/  IMAD.MOV R14, RZ, RZ, -R14 ;  /* 0x000000ffff0e7224 */ /* 0x000fe400078e0a0e */
[----:B------:R-:W-:Y:S01]  /*d1a0*/  @!P6 IMAD.MOV R20, RZ, RZ, -R20 ;  /* 0x000000ffff14e224 */ /* 0x000fe200078e0a14 */
[C---:B------:R-:W-:Y:S01]  /*d1b0*/  ISETP.GT.U32.AND P6, PT, R6.reuse, R11, PT ;  /* 0x0000000b0600720c */ /* 0x040fe20003fc4070 */
[----:B------:R-:W-:Y:S01]  /*d1c0*/  @!P1 IMAD.IADD R7, R7, 0x1, -R6 ;  /* 0x0000000107079824 */ /* 0x000fe200078e0a06 */
[C---:B------:R-:W-:Y:S01]  /*d1d0*/  ISETP.GT.U32.AND P1, PT, R6.reuse, R12, PT ;  /* 0x0000000c0600720c */ /* 0x040fe20003f24070 */
[----:B------:R-:W-:Y:S01]  /*d1e0*/  IMAD R17, R6, R14, R17 ;  /* 0x0000000e06117224 */ /* 0x000fe200078e0211 */
[C---:B------:R-:W-:Y:S01]  /*d1f0*/  ISETP.GE.AND P5, PT, R10.reuse, RZ, PT ;  /* 0x000000ff0a00720c */ /* 0x040fe20003fa6270 */
[----:B------:R-:W-:Y:S01]  /*d200*/  @!P2 IMAD.MOV R18, RZ, RZ, -R18 ;  /* 0x000000ffff12a224 */ /* 0x000fe200078e0a12 */
[----:B------:R-:W-:-:S02]  /*d210*/  LOP3.LUT R14, R10, 0x16, RZ, 0xfc, !PT ;  /* 0x000000160a0e7812 */ /* 0x000fc400078efcff */
[----:B------:R-:W-:Y:S02]  /*d220*/  ISETP.GT.U32.AND P2, PT, R6, R17, PT ;  /* 0x000000110600720c */ /* 0x000fe40003f44070 */
[----:B------:R-:W-:Y:S02]  /*d230*/  LOP3.LUT R13, R10, 0x14, RZ, 0xfc, !PT ;  /* 0x000000140a0d7812 */ /* 0x000fe400078efcff */
[----:B------:R-:W-:Y:S01]  /*d240*/  IABS R23, R14 ;  /* 0x0000000e00177213 */ /* 0x000fe20000000000 */
[--C-:B------:R-:W-:Y:S02]  /*d250*/  @!P6 IMAD.IADD R11, R11, 0x1, -R6.reuse ;  /* 0x000000010b0be824 */ /* 0x100fe400078e0a06 */
[----:B------:R-:W-:Y:S01]  /*d260*/  @!P1 IMAD.IADD R12, R12, 0x1, -R6 ;  /* 0x000000010c0c9824 */ /* 0x000fe200078e0a06 */
[----:B------:R-:W-:Y:S01]  /*d270*/  ISETP.GE.AND P3, PT, R21, RZ, PT ;  /* 0x000000ff1500720c */ /* 0x000fe20003f66270 */
[----:B------:R-:W-:Y:S01]  /*d280*/  @!P5 IMAD.MOV R22, RZ, RZ, -R22 ;  /* 0x000000ffff16d224 */ /* 0x000fe200078e0a16 */
[----:B------:R-:W-:Y:S01]  /*d290*/  IABS R21, R13 ;  /* 0x0000000d00157213 */ /* 0x000fe20000000000 */
[----:B------:R-:W-:Y:S01]  /*d2a0*/  IMAD.HI.U32 R15, R2, R23, RZ ;  /* 0x00000017020f7227 */ /* 0x000fe200078e00ff */
[----:B------:R-:W-:-:S02]  /*d2b0*/  ISETP.GT.U32.AND P5, PT, R6, R11, PT ;  /* 0x0000000b0600720c */ /* 0x000fc40003fa4070 */
[----:B------:R-:W-:Y:S01]  /*d2c0*/  ISETP.GT.U32.AND P1, PT, R6, R12, PT ;  /* 0x0000000c0600720c */ /* 0x000fe20003f24070 */
[----:B------:R-:W-:Y:S01]  /*d2d0*/  @!P2 IMAD.IADD R17, R17, 0x1, -R6 ;  /* 0x000000011111a824 */ /* 0x000fe200078e0a06 */
[----:B------:R-:W-:Y:S01]  /*d2e0*/  ISETP.GE.AND P6, PT, R8, RZ, PT ;  /* 0x000000ff0800720c */ /* 0x000fe20003fc6270 */
[----:B------:R-:W-:-:S04]  /*d2f0*/  IMAD.HI.U32 R16, R2, R21, RZ ;  /* 0x0000001502107227 */ /* 0x000fc800078e00ff */
[----:B------:R-:W-:Y:S01]  /*d300*/  IMAD.MOV R15, RZ, RZ, -R15 ;  /* 0x000000ffff0f7224 */ /* 0x000fe200078e0a0f */
[C---:B------:R-:W-:Y:S01]  /*d310*/  ISETP.GT.U32.AND P2, PT, R6.reuse, R17, PT ;  /* 0x000000110600720c */ /* 0x040fe20003f44070 */
[----:B------:R-:W-:Y:S02]  /*d320*/  IMAD.MOV R16, RZ, RZ, -R16 ;  /* 0x000000ffff107224 */ /* 0x000fe400078e0a10 */
[C---:B------:R-:W-:Y:S02]  /*d330*/  IMAD R23, R6.reuse, R15, R23 ;  /* 0x0000000f06177224 */ /* 0x040fe400078e0217 */
[C---:B------:R-:W-:Y:S02]  /*d340*/  IMAD R21, R6.reuse, R16, R21 ;  /* 0x0000001006157224 */ /* 0x040fe400078e0215 */
[--C-:B------:R-:W-:Y:S01]  /*d350*/  @!P5 IMAD.IADD R11, R11, 0x1, -R6.reuse ;  /* 0x000000010b0bd824 */ /* 0x100fe200078e0a06 */
[----:B------:R-:W-:Y:S01]  /*d360*/  ISETP.GT.U32.AND P5, PT, R6, R23, PT ;  /* 0x000000170600720c */ /* 0x000fe20003fa4070 */
[----:B------:R-:W-:-:S04]  /*d370*/  @!P1 IMAD.IADD R12, R12, 0x1, -R6 ;  /* 0x000000010c0c9824 */ /* 0x000fc800078e0a06 */
[----:B------:R-:W-:Y:S01]  /*d380*/  @!P6 IMAD.MOV R12, RZ, RZ, -R12 ;  /* 0x000000ffff0ce224 */ /* 0x000fe200078e0a0c */
[----:B------:R-:W-:Y:S01]  /*d390*/  ISETP.GT.U32.AND P6, PT, R6, R21, PT ;  /* 0x000000150600720c */ /* 0x000fe20003fc4070 */
[--C-:B------:R-:W-:Y:S01]  /*d3a0*/  @!P2 IMAD.IADD R17, R17, 0x1, -R6.reuse ;  /* 0x000000011111a824 */ /* 0x100fe200078e0a06 */
[----:B------:R-:W-:Y:S02]  /*d3b0*/  ISETP.GE.AND P2, PT, R13, RZ, PT ;  /* 0x000000ff0d00720c */ /* 0x000fe40003f46270 */
[C---:B------:R-:W-:Y:S01]  /*d3c0*/  LOP3.LUT R13, R10.reuse, 0x12, RZ, 0xfc, !PT ;  /* 0x000000120a0d7812 */ /* 0x040fe200078efcff */
[----:B------:R-:W-:Y:S01]  /*d3d0*/  IMAD.MOV.U32 R8, RZ, RZ, R7 ;  /* 0x000000ffff087224 */ /* 0x000fe200078e0007 */
[----:B------:R-:W-:Y:S01]  /*d3e0*/  LOP3.LUT R7, R10, 0x10, RZ, 0xfc, !PT ;  /* 0x000000100a077812 */ /* 0x000fe200078efcff */
[----:B------:R-:W-:Y:S01]  /*d3f0*/  @!P4 IMAD.MOV R11, RZ, RZ, -R11 ;  /* 0x000000ffff0bc224 */ /* 0x000fe200078e0a0b */
[----:B------:R-:W-:Y:S01]  /*d400*/  ISETP.GE.AND P4, PT, R13, RZ, PT ;  /* 0x000000ff0d00720c */ /* 0x000fe20003f86270 */
[----:B------:R-:W-:Y:S01]  /*d410*/  @!P5 IMAD.IADD R23, R23, 0x1, -R6 ;  /* 0x000000011717d824 */ /* 0x000fe200078e0a06 */
[----:B------:R-:W-:-:S02]  /*d420*/  IABS R13, R13 ;  /* 0x0000000d000d7213 */ /* 0x000fc40000000000 */
[----:B------:R-:W-:Y:S01]  /*d430*/  ISETP.GE.AND P1, PT, R7, RZ, PT ;  /* 0x000000ff0700720c */ /* 0x000fe20003f26270 */
[----:B------:R-:W-:Y:S01]  /*d440*/  @!P6 IMAD.IADD R21, R21, 0x1, -R6 ;  /* 0x000000011515e824 */ /* 0x000fe200078e0a06 */
[----:B------:R-:W-:Y:S01]  /*d450*/  IABS R7, R7 ;  /* 0x0000000700077213 */ /* 0x000fe20000000000 */
[----:B------:R-:W-:Y:S01]  /*d460*/  IMAD.HI.U32 R24, R2, R13, RZ ;  /* 0x0000000d02187227 */ /* 0x000fe200078e00ff */
[C---:B------:R-:W-:Y:S01]  /*d470*/  ISETP.GT.U32.AND P5, PT, R6.reuse, R23, PT ;  /* 0x000000170600720c */ /* 0x040fe20003fa4070 */
[----:B------:R-:W-:Y:S01]  /*d480*/  STL [R1+0xc78], R4 ;  /* 0x000c780401007387 */ /* 0x000fe20000100800 */
[----:B------:R-:W-:Y:S01]  /*d490*/  ISETP.GT.U32.AND P6, PT, R6, R21, PT ;  /* 0x000000150600720c */ /* 0x000fe20003fc4070 */
[----:B------:R-:W-:Y:S02]  /*d4a0*/  IMAD.MOV R24, RZ, RZ, -R24 ;  /* 0x000000ffff187224 */ /* 0x000fe400078e0a18 */
[----:B------:R-:W-:Y:S01]  /*d4b0*/  STL [R1+0xc7c], R5 ;  /* 0x000c7c0501007387 */ /* 0x000fe20000100800 */
[----:B------:R-:W-:-:S03]  /*d4c0*/  IMAD.HI.U32 R26, R2, R7, RZ ;  /* 0x00000007021a7227 */ /* 0x000fc600078e00ff */
[----:B------:R-:W-:Y:S01]  /*d4d0*/  STL [R1+0x4], R3 ;  /* 0x0000040301007387 */ /* 0x000fe20000100800 */
[----:B------:R-:W-:-:S03]  /*d4e0*/  IMAD R13, R6, R24, R13 ;  /* 0x00000018060d7224 */ /* 0x000fc600078e020d */
[----:B------:R-:W-:Y:S01]  /*d4f0*/  STL [R1+0xc80], R18 ;  /* 0x000c801201007387 */ /* 0x000fe20000100800 */
[----:B------:R-:W-:-:S03]  /*d500*/  IMAD.MOV R26, RZ, RZ, -R26 ;  /* 0x000000ffff1a7224 */ /* 0x000fc600078e0a1a */
[----:B------:R-:W-:Y:S04]  /*d510*/  STL [R1+0xc84], R19 ;  /* 0x000c841301007387 */ /* 0x000fe80000100800 */
[----:B------:R-:W-:Y:S04]  /*d520*/  STL [R1+0xc88], R20 ;  /* 0x000c881401007387 */ /* 0x000fe80000100800 */
[----:B------:R0:W-:Y:S01]  /*d530*/  STL [R1+0xc8c], R22 ;  /* 0x000c8c1601007387 */ /* 0x0001e20000100800 */
[----:B------:R-:W-:Y:S01]  /*d540*/  @!P5 IMAD.IADD R23, R23, 0x1, -R6 ;  /* 0x000000011717d824 */ /* 0x000fe200078e0a06 */
[C---:B------:R-:W-:Y:S01]  /*d550*/  ISETP.GT.U32.AND P5, PT, R6.reuse, R13, PT ;  /* 0x0000000d0600720c */ /* 0x040fe20003fa4070 */
[----:B------:R-:W-:Y:S01]  /*d560*/  IMAD R7, R6, R26, R7 ;  /* 0x0000001a06077224 */ /* 0x000fe200078e0207 */
[----:B0-----:R-:W-:Y:S01]  /*d570*/  LOP3.LUT R22, R10, 0xc, RZ, 0xfc, !PT ;  /* 0x0000000c0a167812 */ /* 0x001fe200078efcff */
[----:B------:R-:W-:-:S03]  /*d580*/  @!P3 IMAD.MOV R8, RZ, RZ, -R8 ;  /* 0x000000ffff08b224 */ /* 0x000fc600078e0a08 */
[----:B------:R-:W-:Y:S01]  /*d590*/  IABS R15, R22 ;  /* 0x00000016000f7213 */ /* 0x000fe20000000000 */
[----:B------:R-:W-:Y:S01]  /*d5a0*/  @!P6 IMAD.IADD R21, R21, 0x1, -R6 ;  /* 0x000000011515e824 */ /* 0x000fe200078e0a06 */
[----:B------:R-:W-:Y:S01]  /*d5b0*/  ISETP.GT.U32.AND P6, PT, R6, R7, PT ;  /* 0x000000070600720c */ /* 0x000fe20003fc4070 */
[----:B------:R0:W-:Y:S02]  /*d5c0*/  STL [R1+0xc90], R8 ;  /* 0x000c900801007387 */ /* 0x0001e40000100800 */
[----:B------:R-:W-:Y:S01]  /*d5d0*/  IMAD.HI.U32 R24, R2, R15, RZ ;  /* 0x0000000f02187227 */ /* 0x000fe200078e00ff */
[----:B------:R-:W-:-:S03]  /*d5e0*/  ISETP.GE.AND P3, PT, R14, RZ, PT ;  /* 0x000000ff0e00720c */ /* 0x000fc60003f66270 */
[----:B------:R-:W-:Y:S01]  /*d5f0*/  IMAD.MOV R24, RZ, RZ, -R24 ;  /* 0x000000ffff187224 */ /* 0x000fe200078e0a18 */
[----:B0-----:R-:W-:-:S03]  /*d600*/  LOP3.LUT R8, R10, 0xe, RZ, 0xfc, !PT ;  /* 0x0000000e0a087812 */ /* 0x001fc600078efcff */
[----:B------:R-:W-:Y:S01]  /*d610*/  IMAD R15, R6, R24, R15 ;  /* 0x00000018060f7224 */ /* 0x000fe200078e020f */
[----:B------:R-:W-:Y:S01]  /*d620*/  LOP3.LUT R16, R10, 0x20, RZ, 0xfc, !PT ;  /* 0x000000200a107812 */ /* 0x000fe200078efcff */
[--C-:B------:R-:W-:Y:S01]  /*d630*/  @!P5 IMAD.IADD R13, R13, 0x1, -R6.reuse ;  /* 0x000000010d0dd824 */ /* 0x100fe200078e0a06 */
[----:B------:R-:W-:Y:S01]  /*d640*/  IABS R14, R8 ;  /* 0x00000008000e7213 */ /* 0x000fe20000000000 */
[----:B------:R-:W-:Y:S01]  /*d650*/  @!P0 IMAD.MOV R17, RZ, RZ, -R17 ;  /* 0x000000ffff118224 */ /* 0x000fe200078e0a11 */
[----:B------:R-:W-:Y:S01]  /*d660*/  ISETP.GE.AND P0, PT, R16, RZ, PT ;  /* 0x000000ff1000720c */ /* 0x000fe20003f06270 */
[----:B------:R-:W-:Y:S01]  /*d670*/  @!P6 IMAD.IADD R7, R7, 0x1, -R6 ;  /* 0x000000010707e824 */ /* 0x000fe200078e0a06 */
[----:B------:R-:W-:Y:S01]  /*d680*/  IABS R16, R16 ;  /* 0x0000001000107213 */ /* 0x000fe20000000000 */
[----:B------:R-:W-:Y:S01]  /*d690*/  IMAD.HI.U32 R25, R2, R14, RZ ;  /* 0x0000000e02197227 */ /* 0x000fe200078e00ff */
[C---:B------:R-:W-:Y:S02]  /*d6a0*/  ISETP.GT.U32.AND P5, PT, R6.reuse, R13, PT ;  /* 0x0000000d0600720c */ /* 0x040fe40003fa4070 */
[----:B------:R-:W-:Y:S01]  /*d6b0*/  ISETP.GT.U32.AND P6, PT, R6, R15, PT ;  /* 0x0000000f0600720c */ /* 0x000fe20003fc4070 */
[----:B------:R-:W-:Y:S01]  /*d6c0*/  IMAD.MOV R25, RZ, RZ, -R25 ;  /* 0x000000ffff197224 */ /* 0x000fe200078e0a19 */
[----:B------:R-:W-:Y:S01]  /*d6d0*/  LOP3.LUT R20, R10, 0xa, RZ, 0xfc, !PT ;  /* 0x0000000a0a147812 */ /* 0x000fe200078efcff */
[----:B------:R-:W-:Y:S01]  /*d6e0*/  IMAD.HI.U32 R27, R2, R16, RZ ;  /* 0x00000010021b7227 */ /* 0x000fe200078e00ff */
[----:B------:R-:W-:-:S03]  /*d6f0*/  LOP3.LUT R5, R10, 0x2, RZ, 0xfc, !PT ;  /* 0x000000020a057812 */ /* 0x000fc600078efcff */
[----:B------:R-:W-:Y:S01]  /*d700*/  IMAD R14, R6, R25, R14 ;  /* 0x00000019060e7224 */ /* 0x000fe200078e020e */
[----:B------:R-:W-:Y:S01]  /*d710*/  IABS R25, R20 ;  /* 0x0000001400197213 */ /* 0x000fe20000000000 */
[----:B------:R-:W-:Y:S01]  /*d720*/  IMAD.MOV R27, RZ, RZ, -R27 ;  /* 0x000000ffff1b7224 */ /* 0x000fe200078e0a1b */
[C---:B------:R-:W-:Y:S01]  /*d730*/  LOP3.LUT R4, R10.reuse, 0x4, RZ, 0xfc, !PT ;  /* 0x000000040a047812 */ /* 0x040fe200078efcff */
[----:B------:R-:W-:Y:S01]  /*d740*/  @!P5 IMAD.IADD R13, R13, 0x1, -R6 ;  /* 0x000000010d0dd824 */ /* 0x000fe200078e0a06 */
[----:B------:R-:W-:Y:S01]  /*d750*/  LOP3.LUT R19, R10, 0x8, RZ, 0xfc, !PT ;  /* 0x000000080a137812 */ /* 0x000fe200078efcff */
[----:B------:R-:W-:Y:S01]  /*d760*/  IMAD R16, R6, R27, R16 ;  /* 0x0000001b06107224 */ /* 0x000fe200078e0210 */
[----:B------:R-:W-:Y:S01]  /*d770*/  LOP3.LUT R18, R10, 0x6, RZ, 0xfc, !PT ;  /* 0x000000060a127812 */ /* 0x000fe200078efcff */
[----:B------:R-:W-:Y:S01]  /*d780*/  IMAD.HI.U32 R27, R2, R25, RZ ;  /* 0x00000019021b7227 */ /* 0x000fe200078e00ff */
[----:B------:R-:W-:Y:S02]  /*d790*/  IABS R28, R5 ;  /* 0x00000005001c7213 */ /* 0x000fe40000000000 */
[----:B------:R-:W-:Y:S01]  /*d7a0*/  IABS R10, R4 ;  /* 0x00000004000a7213 */ /* 0x000fe20000000000 */
[----:B------:R-:W-:Y:S01]  /*d7b0*/  @!P6 IMAD.IADD R15, R15, 0x1, -R6 ;  /* 0x000000010f0fe824 */ /* 0x000fe200078e0a06 */
[----:B------:R-:W-:-:S02]  /*d7c0*/  ISETP.GT.U32.AND P5, PT, R6, R14, PT ;  /* 0x0000000e0600720c */ /* 0x000fc40003fa4070 */
[C---:B------:R-:W-:Y:S01]  /*d7d0*/  ISETP.GT.U32.AND P6, PT, R6.reuse, R7, PT ;  /* 0x000000070600720c */ /* 0x040fe20003fc4070 */
[----:B------:R-:W-:Y:S01]  /*d7e0*/  IMAD.MOV R27, RZ, RZ, -R27 ;  /* 0x000000ffff1b7224 */ /* 0x000fe200078e0a1b */
[----:B------:R-:W-:Y:S01]  /*d7f0*/  IABS R26, R19 ;  /* 0x00000013001a7213 */ /* 0x000fe20000000000 */
[----:B------:R0:W-:Y:S01]  /*d800*/  STL [R1+0xc94], R17 ;  /* 0x000c941101007387 */ /* 0x0001e20000100800 */
[----:B------:R-:W-:Y:S01]  /*d810*/  IABS R24, R18 ;  /* 0x0000001200187213 */ /* 0x000fe20000000000 */
[----:B------:R-:W-:Y:S02]  /*d820*/  IMAD.MOV.U32 R3, RZ, RZ, R28 ;  /* 0x000000ffff037224 */ /* 0x000fe400078e001c */
[C---:B------:R-:W-:Y:S02]  /*d830*/  IMAD R25, R6.reuse, R27, R25 ;  /* 0x0000001b06197224 */ /* 0x040fe400078e0219 */
[----:B------:R-:W-:Y:S01]  /*d840*/  @!P2 IMAD.MOV R21, RZ, RZ, -R21 ;  /* 0x000000ffff15a224 */ /* 0x000fe200078e0a15 */
[----:B------:R-:W-:Y:S01]  /*d850*/  ISETP.GT.U32.AND P2, PT, R6, R15, PT ;  /* 0x0000000f0600720c */ /* 0x000fe20003f44070 */
[----:B0-----:R-:W-:-:S04]  /*d860*/  IMAD.HI.U32 R17, R2, R10, RZ ;  /* 0x0000000a02117227 */ /* 0x001fc800078e00ff */
[----:B------:R-:W-:-:S04]  /*d870*/  IMAD.HI.U32 R28, R2, R26, RZ ;  /* 0x0000001a021c7227 */ /* 0x000fc800078e00ff */
[----:B------:R-:W-:-:S04]  /*d880*/  IMAD.HI.U32 R29, R2, R24, RZ ;  /* 0x00000018021d7227 */ /* 0x000fc800078e00ff */
[----:B------:R-:W-:-:S04]  /*d890*/  IMAD.HI.U32 R27, R2, R3, RZ ;  /* 0x00000003021b7227 */ /* 0x000fc800078e00ff */
[----:B------:R-:W-:Y:S02]  /*d8a0*/  IMAD.MOV R2, RZ, RZ, -R17 ;  /* 0x000000ffff027224 */ /* 0x000fe400078e0a11 */
[----:B------:R-:W-:Y:S02]  /*d8b0*/  @!P5 IMAD.IADD R14, R14, 0x1, -R6 ;  /* 0x000000010e0ed824 */ /* 0x000fe400078e0a06 */
[C---:B------:R-:W-:Y:S02]  /*d8c0*/  IMAD R2, R6.reuse, R2, R10 ;  /* 0x0000000206027224 */ /* 0x040fe400078e020a */
[----:B------:R-:W-:Y:S01]  /*d8d0*/  @!P6 IMAD.IADD R7, R7, 0x1, -R6 ;  /* 0x000000010707e824 */ /* 0x000fe200078e0a06 */
[----:B------:R-:W-:Y:S01]  /*d8e0*/  SHF.R.U32.HI R0, RZ, 0x5, R0 ;  /* 0x00000005ff007819 */ /* 0x000fe20000011600 */
[----:B------:R-:W-:Y:S01]  /*d8f0*/  @!P3 IMAD.MOV R23, RZ, RZ, -R23 ;  /* 0x000000ffff17b224 */ /* 0x000fe200078e0a17 */
[C---:B------:R-:W-:Y:S01]  /*d900*/  ISETP.GT.U32.AND P3, PT, R6.reuse, R14, PT ;  /* 0x0000000e0600720c */ /* 0x040fe20003f64070 */
[----:B------:R-:W-:Y:S01]  /*d910*/  @!P1 IMAD.MOV R7, RZ, RZ, -R7 ;  /* 0x000000ffff079224 */ /* 0x000fe200078e0a07 */
[----:B------:R-:W-:Y:S01]  /*d920*/  ISETP.GT.U32.AND P1, PT, R6, R2, PT ;  /* 0x000000020600720c */ /* 0x000fe20003f24070 */
[----:B------:R-:W-:Y:S01]  /*d930*/  @!P2 IMAD.IADD R15, R15, 0x1, -R6 ;  /* 0x000000010f0fa824 */ /* 0x000fe200078e0a06 */
[----:B------:R-:W-:Y:S01]  /*d940*/  SGXT.U32 R0, R0, 0x3 ;  /* 0x000000030000781a */ /* 0x000fe20000000000 */
[----:B------:R-:W-:Y:S01]  /*d950*/  IMAD.MOV R28, RZ, RZ, -R28 ;  /* 0x000000ffff1c7224 */ /* 0x000fe200078e0a1c */
[----:B------:R-:W-:Y:S01]  /*d960*/  ISETP.GE.AND P2, PT, R8, RZ, PT ;  /* 0x000000ff0800720c */ /* 0x000fe20003f46270 */
[----:B------:R-:W-:Y:S01]  /*d970*/  IMAD.MOV R27, RZ, RZ, -R27 ;  /* 0x000000ffff1b7224 */ /* 0x000fe200078e0a1b */
[----:B------:R-:W-:Y:S01]  /*d980*/  LOP3.LUT R0, R0, 0x78, RZ, 0xfc, !PT ;  /* 0x0000007800007812 */ /* 0x000fe200078efcff */
[C---:B------:R-:W-:Y:S01]  /*d990*/  IMAD R26, R6.reuse, R28, R26 ;  /* 0x0000001c061a7224 */ /* 0x040fe200078e021a */
[C---:B------:R-:W-:Y:S01]  /*d9a0*/  ISETP.GT.U32.AND P5, PT, R6.reuse, R25, PT ;  /* 0x000000190600720c */ /* 0x040fe20003fa4070 */
[----:B------:R-:W-:-:S02]  /*d9b0*/  IMAD R27, R6, R27, R3 ;  /* 0x0000001b061b7224 */ /* 0x000fc400078e0203 */
[----:B------:R-:W-:Y:S01]  /*d9c0*/  IMAD R3, R0, UR6, RZ ;  /* 0x0000000600037c24 */ /* 0x000fe2000f8e02ff */
[----:B------:R-:W-:Y:S01]  /*d9d0*/  ISETP.GT.U32.AND P6, PT, R6, R26, PT ;  /* 0x0000001a0600720c */ /* 0x000fe20003fc4070 */
[--C-:B------:R-:W-:Y:S02]  /*d9e0*/  @!P3 IMAD.IADD R14, R14, 0x1, -R6.reuse ;  /* 0x000000010e0eb824 */ /* 0x100fe400078e0a06 */
[----:B------:R-:W-:Y:S02]  /*d9f0*/  @!P1 IMAD.IADD R2, R2, 0x1, -R6 ;  /* 0x0000000102029824 */ /* 0x000fe400078e0a06 */
[----:B------:R-:W-:Y:S02]  /*da00*/  IMAD R0, RZ, RZ, -UR6 ;  /* 0x80000006ff007e24 */ /* 0x000fe4000f8e02ff */
[----:B------:R-:W-:Y:S01]  /*da10*/  @!P2 IMAD.MOV R14, RZ, RZ, -R14 ;  /* 0x000000ffff0ea224 */ /* 0x000fe200078e0a0e */
[----:B------:R-:W-:Y:S01]  /*da20*/  ISETP.GT.U32.AND P2, PT, R6, R2, PT ;  /* 0x000000020600720c */ /* 0x000fe20003f44070 */
[----:B------:R-:W-:Y:S01]  /*da30*/  IMAD R3, R0, 0x8, R3 ;  /* 0x0000000800037824 */ /* 0x000fe200078e0203 */
[----:B------:R-:W-:Y:S01]  /*da40*/  STL [R1+0xc98], R11 ;  /* 0x000c980b01007387 */ /* 0x000fe20000100800 */
[----:B------:R-:W-:-:S03]  /*da50*/  @!P4 IMAD.MOV R13, RZ, RZ, -R13 ;  /* 0x000000ffff0dc224 */ /* 0x000fc600078e0a0d */
[----:B------:R-:W-:Y:S01]  /*da60*/  STL [R1+0xc9c], R12 ;  /* 0x000c9c0c01007387 */ /* 0x000fe20000100800 */
[----:B------:R-:W-:-:S03]  /*da70*/  @!P5 IMAD.IADD R25, R25, 0x1, -R6 ;  /* 0x000000011919d824 */ /* 0x000fc600078e0a06 */
[----:B------:R-:W-:Y:S04]  /*da80*/  STL [R1+0xca0], R23 ;  /* 0x000ca01701007387 */ /* 0x000fe80000100800 */
[----:B------:R-:W-:Y:S04]  /*da90*/  STL [R1+0xca4], R21 ;  /* 0x000ca41501007387 */ /* 0x000fe80000100800 */
[----:B------:R0:W-:Y:S01]  /*daa0*/  STL [R1+0xb88], R3 ;  /* 0x000b880301007387 */ /* 0x0001e20000100800 */
[----:B------:R-:W-:Y:S01]  /*dab0*/  @!P6 IMAD.IADD R26, R26, 0x1, -R6 ;  /* 0x000000011a1ae824 */ /* 0x000fe200078e0a06 */
[----:B------:R-:W-:-:S02]  /*dac0*/  ISETP.GE.AND P6, PT, R22, RZ, PT ;  /* 0x000000ff1600720c */ /* 0x000fc40003fc6270 */
[----:B------:R-:W-:Y:S01]  /*dad0*/  STL [R1+0xca8], R13 ;  /* 0x000ca80d01007387 */ /* 0x000fe20000100800 */
[----:B------:R-:W-:Y:S02]  /*dae0*/  IMAD.MOV R29, RZ, RZ, -R29 ;  /* 0x000000ffff1d7224 */ /* 0x000fe400078e0a1d */
[----:B0-----:R-:W-:Y:S01]  /*daf0*/  IMAD R3, R0, 0x8, R3 ;  /* 0x0000000800037824 */ /* 0x001fe200078e0203 */
[----:B------:R-:W-:Y:S01]  /*db00*/  STL [R1+0xcac], R7 ;  /* 0x000cac0701007387 */ /* 0x000fe20000100800 */
[----:B------:R-:W-:Y:S01]  /*db10*/  ISETP.GT.U32.AND P5, PT, R6, R25, PT ;  /* 0x000000190600720c */ /* 0x000fe20003fa4070 */
[----:B------:R-:W-:Y:S02]  /*db20*/  @!P2 IMAD.IADD R2, R2, 0x1, -R6 ;  /* 0x000000010202a824 */ /* 0x000fe400078e0a06 */
[----:B------:R0:W-:Y:S01]  /*db30*/  STL [R1+0xb8c], R3 ;  /* 0x000b8c0301007387 */ /* 0x0001e20000100800 */
[----:B------:R-:W-:Y:S01]  /*db40*/  ISETP.GE.AND P2, PT, R4, RZ, PT ;  /* 0x000000ff0400720c */ /* 0x000fe20003f46270 */
[----:B------:R-:W-:Y:S01]  /*db50*/  IMAD R24, R6, R29, R24 ;  /* 0x0000001d06187224 */ /* 0x000fe200078e0218 */
[----:B------:R-:W1:Y:S01]  /*db60*/  S2R R4, SR_TID.X ;  /* 0x0000000000047919 */ /* 0x000e620000002100 */
[----:B0-----:R-:W-:-:S03]  /*db70*/  IMAD R3, R0, 0x8, R3 ;  /* 0x0000000800037824 */ /* 0x001fc600078e0203 */
[C---:B------:R-:W-:Y:S02]  /*db80*/  ISETP.GT.U32.AND P4, PT, R6.reuse, R24, PT ;  /* 0x000000180600720c */ /* 0x040fe40003f84070 */
[----:B------:R0:W-:Y:S01]  /*db90*/  STL [R1+0xb54], R3 ;  /* 0x000b540301007387 */ /* 0x0001e20000100800 */
[----:B------:R-:W-:Y:S01]  /*dba0*/  @!P6 IMAD.MOV R15, RZ, RZ, -R15 ;  /* 0x000000ffff0fe224 */ /* 0x000fe200078e0a0f */
[----:B------:R-:W-:Y:S01]  /*dbb0*/  ISETP.GT.U32.AND P3, PT, R6, R27, PT ;  /* 0x0000001b0600720c */ /* 0x000fe20003f64070 */
[----:B------:R-:W-:Y:S02]  /*dbc0*/  @!P5 IMAD.IADD R25, R25, 0x1, -R6 ;  /* 0x000000011919d824 */ /* 0x000fe400078e0a06 */
[----:B0-----:R-:W-:Y:S01]  /*dbd0*/  IMAD R3, R0, 0x8, R3 ;  /* 0x0000000800037824 */ /* 0x001fe200078e0203 */
[----:B------:R-:W-:-:S04]  /*dbe0*/  ISETP.GT.U32.AND P5, PT, R6, R16, PT ;  /* 0x000000100600720c */ /* 0x000fc80003fa4070 */
[----:B------:R0:W-:Y:S04]  /*dbf0*/  STL [R1+0xb2c], R3 ;  /* 0x000b2c0301007387 */ /* 0x0001e80000100800 */
[----:B------:R-:W-:Y:S01]  /*dc00*/  STL [R1+0xcb0], R14 ;  /* 0x000cb00e01007387 */ /* 0x000fe20000100800 */
[----:B0-----:R-:W-:-:S03]  /*dc10*/  IMAD R3, R0, 0x8, R3 ;  /* 0x0000000800037824 */ /* 0x001fc600078e0203 */
[----:B------:R-:W-:Y:S04]  /*dc20*/  STL [R1+0xcb4], R15 ;  /* 0x000cb40f01007387 */ /* 0x000fe80000100800 */
[----:B------:R0:W-:Y:S01]  /*dc30*/  STL [R1+0xb28], R3 ;  /* 0x000b280301007387 */ /* 0x0001e20000100800 */
[--C-:B------:R-:W-:Y:S01]  /*dc40*/  @!P4 IMAD.IADD R24, R24, 0x1, -R6.reuse ;  /* 0x000000011818c824 */ /* 0x100fe200078e0a06 */
[----:B------:R-:W-:Y:S01]  /*dc50*/  ISETP.GE.AND P4, PT, R20, RZ, PT ;  /* 0x000000ff1400720c */ /* 0x000fe20003f86270 */
[----:B0-----:R-:W-:Y:S02]  /*dc60*/  IMAD R3, R0, 0x8, R3 ;  /* 0x0000000800037824 */ /* 0x001fe400078e0203 */
[----:B------:R-:W-:-:S03]  /*dc70*/  @!P3 IMAD.IADD R27, R27, 0x1, -R6 ;  /* 0x000000011b1bb824 */ /* 0x000fc600078e0a06 */
[----:B------:R0:W-:Y:S01]  /*dc80*/  STL [R1+0xb70], R3 ;  /* 0x000b700301007387 */ /* 0x0001e20000100800 */
[----:B------:R-:W-:Y:S01]  /*dc90*/  @!P5 IMAD.IADD R16, R16, 0x1, -R6 ;  /* 0x000000011010d824 */ /* 0x000fe200078e0a06 */
[----:B------:R-:W-:Y:S01]  /*dca0*/  ISETP.GT.U32.AND P1, PT, R6, R26, PT ;  /* 0x0000001a0600720c */ /* 0x000fe20003f24070 */
[----:B0-----:R-:W-:Y:S01]  /*dcb0*/  IMAD R3, R0, 0x8, R3 ;  /* 0x0000000800037824 */ /* 0x001fe200078e0203 */
[C---:B------:R-:W-:Y:S02]  /*dcc0*/  ISETP.GT.U32.AND P3, PT, R6.reuse, R24, PT ;  /* 0x000000180600720c */ /* 0x040fe40003f64070 */
[C---:B------:R-:W-:Y:S02]  /*dcd0*/  ISETP.GT.U32.AND P6, PT, R6.reuse, R27, PT ;  /* 0x0000001b0600720c */ /* 0x040fe40003fc4070 */
[----:B------:R0:W-:Y:S01]  /*dce0*/  STL [R1+0xb7c], R3 ;  /* 0x000b7c0301007387 */ /* 0x0001e20000100800 */
[----:B------:R-:W-:Y:S01]  /*dcf0*/  ISETP.GT.U32.AND P5, PT, R6, R16, PT ;  /* 0x000000100600720c */ /* 0x000fe20003fa4070 */
[----:B------:R-:W-:Y:S01]  /*dd00*/  @!P4 IMAD.MOV R25, RZ, RZ, -R25 ;  /* 0x000000ffff19c224 */ /* 0x000fe200078e0a19 */
[----:B-1----:R-:W-:Y:S01]  /*dd10*/  LOP3.LUT R4, R4, 0x7f, RZ, 0xc0, !PT ;  /* 0x0000007f04047812 */ /* 0x002fe200078ec0ff */
[----:B0-----:R-:W-:-:S05]  /*dd20*/  IMAD R3, R0, 0x8, R3 ;  /* 0x0000000800037824 */ /* 0x001fca00078e0203 */
[----:B------:R0:W-:Y:S01]  /*dd30*/  STL [R1+0xb78], R3 ;  /* 0x000b780301007387 */ /* 0x0001e20000100800 */
[----:B------:R-:W-:-:S03]  /*dd40*/  IMAD R4, R4, UR7, RZ ;  /* 0x0000000704047c24 */ /* 0x000fc6000f8e02ff */
[----:B------:R-:W-:Y:S01]  /*dd50*/  STL [R1+0xcb8], R25 ;  /* 0x000cb81901007387 */ /* 0x000fe20000100800 */
[----:B0-----:R-:W-:Y:S02]  /*dd60*/  IMAD R3, R0, 0x8, R3 ;  /* 0x0000000800037824 */ /* 0x001fe400078e0203 */
[----:B------:R-:W-:-:S03]  /*dd70*/  @!P1 IMAD.IADD R26, R26, 0x1, -R6 ;  /* 0x000000011a1a9824 */ /* 0x000fc600078e0a06 */
[----:B------:R0:W-:Y:S01]  /*dd80*/  STL [R1+0xb74], R3 ;  /* 0x000b740301007387 */ /* 0x0001e20000100800 */
[--C-:B------:R-:W-:Y:S02]  /*dd90*/  @!P3 IMAD.IADD R24, R24, 0x1, -R6.reuse ;  /* 0x000000011818b824 */ /* 0x100fe400078e0a06 */
[--C-:B------:R-:W-:Y:S02]  /*dda0*/  @!P6 IMAD.IADD R27, R27, 0x1, -R6.reuse ;  /* 0x000000011b1be824 */ /* 0x100fe400078e0a06 */
[----:B------:R-:W-:Y:S01]  /*ddb0*/  @!P5 IMAD.IADD R16, R16, 0x1, -R6 ;  /* 0x000000011010d824 */ /* 0x000fe200078e0a06 */
[----:B------:R-:W-:Y:S01]  /*ddc0*/  LEA R6, P5, R4, UR8, 0x1 ;  /* 0x0000000804067c11 */ /* 0x000fe2000f8a08ff */
[----:B0-----:R-:W-:-:S05]  /*ddd0*/  IMAD R3, R0, 0x8, R3 ;  /* 0x0000000800037824 */ /* 0x001fca00078e0203 */
[----:B------:R0:W-:Y:S04]  /*dde0*/  STL [R1+0xb84], R3 ;  /* 0x000b840301007387 */ /* 0x0001e80000100800 */
[----:B------:R-:W-:Y:S04]  /*ddf0*/  STL [R1+0xbc8], R6 ;  /* 0x000bc80601007387 */ /* 0x000fe80000100800 */
[----:B------:R-:W3:Y:S01]  /*de00*/  LDL.LU R10, [R1+0x3d8] ;  /* 0x0003d800010a7983 */ /* 0x000ee20000300800 */
[----:B0-----:R-:W-:-:S03]  /*de10*/  IMAD R3, R0, 0x8, R3 ;  /* 0x0000000800037824 */ /* 0x001fc600078e0203 */
[----:B------:R-:W4:Y:S04]  /*de20*/  LDL.LU R29, [R1+0x3d4] ;  /* 0x0003d400011d7983 */ /* 0x000f280000300800 */
[----:B------:R0:W-:Y:S04]  /*de30*/  STL [R1+0xb80], R3 ;  /* 0x000b800301007387 */ /* 0x0001e80000100800 */
[----:B------:R-:W5:Y:S04]  /*de40*/  LDL.LU R21, [R1+0x3d0] ;  /* 0x0003d00001157983 */ /* 0x000f680000300800 */
[----:B------:R-:W5:Y:S04]  /*de50*/  LDL.LU R23, [R1+0x3cc] ;  /* 0x0003cc0001177983 */ /* 0x000f680000300800 */
[----:B------:R-:W5:Y:S04]  /*de60*/  LDL.LU R28, [R1+0x3c8] ;  /* 0x0003c800011c7983 */ /* 0x000f680000300800 */
[----:B------:R-:W5:Y:S04]  /*de70*/  LDL.LU R12, [R1+0x3c4] ;  /* 0x0003c400010c7983 */ /* 0x000f680000300800 */
[----:B------:R-:W5:Y:S04]  /*de80*/  LDL.LU R11, [R1+0x3c0] ;  /* 0x0003c000010b7983 */ /* 0x000f680000300800 */
[----:B------:R-:W5:Y:S04]  /*de90*/  LDL.LU R17, [R1+0x3bc] ;  /* 0x0003bc0001117983 */ /* 0x000f680000300800 */
[----:B------:R-:W5:Y:S04]  /*dea0*/  LDL.LU R8, [R1+0x64] ;  /* 0x0000640001087983 */ /* 0x000f680000300800 */
[----:B------:R-:W5:Y:S01]  /*deb0*/  LDL.LU R22, [R1+0x6c] ;  /* 0x00006c0001167983 */ /* 0x000f620000300800 */
[----:B------:R-:W-:-:S02]  /*dec0*/  ISETP.GE.AND P1, PT, R19, RZ, PT ;  /* 0x000000ff1300720c */ /* 0x000fc40003f26270 */
[----:B------:R-:W-:Y:S01]  /*ded0*/  ISETP.GE.AND P3, PT, R18, RZ, PT ;  /* 0x000000ff1200720c */ /* 0x000fe20003f66270 */
[----:B------:R-:W5:Y:S01]  /*dee0*/  LDL.LU R20, [R1+0x70] ;  /* 0x0000700001147983 */ /* 0x000f620000300800 */
[----:B------:R-:W-:-:S03]  /*def0*/  ISETP.GE.AND P6, PT, R5, RZ, PT ;  /* 0x000000ff0500720c */ /* 0x000fc60003fc6270 */
[----:B------:R-:W5:Y:S04]  /*df00*/  LDL.LU R19, [R1+0x74] ;  /* 0x0000740001137983 */ /* 0x000f680000300800 */
[----:B------:R-:W5:Y:S04]  /*df10*/  LDL.LU R18, [R1+0x7c] ;  /* 0x00007c0001127983 */ /* 0x000f680000300800 */
[----:B------:R-:W5:Y:S01]  /*df20*/  LDL.LU R5, [R1+0x80] ;  /* 0x0000800001057983 */ /* 0x000f620000300800 */
[----:B------:R-:W-:Y:S01]  /*df30*/  @!P1 IMAD.MOV R26, RZ, RZ, -R26 ;  /* 0x000000ffff1a9224 */ /* 0x000fe200078e0a1a */
[----:B--2---:R-:W-:Y:S01]  /*df40*/  ISETP.NE.AND P4, PT, R9, RZ, PT ;  /* 0x000000ff0900720c */ /* 0x004fe20003f85270 */
[----:B------:R-:W-:Y:S01]  /*df50*/  @!P3 IMAD.MOV R24, RZ, RZ, -R24 ;  /* 0x000000ffff18b224 */ /* 0x000fe200078e0a18 */
[----:B------:R-:W-:Y:S01]  /*df60*/  LOP3.LUT R9, RZ, R9, RZ, 0x33, !PT ;  /* 0x00000009ff097212 */ /* 0x000fe200078e33ff */
[----:B------:R-:W2:Y:S01]  /*df70*/  LDL.LU R4, [R1+0x84] ;  /* 0x0000840001047983 */ /* 0x000ea20000300800 */
[----:B------:R-:W-:-:S02]  /*df80*/  @!P2 IMAD.MOV R2, RZ, RZ, -R2 ;  /* 0x000000ffff02a224 */ /* 0x000fc400078e0a02 */
[----:B------:R-:W-:Y:S01]  /*df90*/  @!P6 IMAD.MOV R27, RZ, RZ, -R27 ;  /* 0x000000ffff1be224 */ /* 0x000fe200078e0a1b */
[----:B0-----:R-:W2:Y:S01]  /*dfa0*/  LDL.LU R3, [R1+0x8c] ;  /* 0x00008c0001037983 */ /* 0x001ea20000300800 */
[----:B------:R-:W-:-:S03]  /*dfb0*/  @!P0 IMAD.MOV R16, RZ, RZ, -R16 ;  /* 0x000000ffff108224 */ /* 0x000fc600078e0a10 */
[----:B------:R-:W-:Y:S04]  /*dfc0*/  STL [R1+0xcbc], R0 ;  /* 0x000cbc0001007387 */ /* 0x000fe80000100800 */
[----:B------:R-:W-:Y:S04]  /*dfd0*/  STL [R1+0xcc0], R26 ;  /* 0x000cc01a01007387 */ /* 0x000fe80000100800 */
[----:B------:R-:W-:Y:S04]  /*dfe0*/  STL [R1+0xcc4], R24 ;  /* 0x000cc41801007387 */ /* 0x000fe80000100800 */
[----:B------:R5:W-:Y:S04]  /*dff0*/  STL [R1+0xcc8], R2 ;  /* 0x000cc80201007387 */ /* 0x000be80000100800 */
[----:B------:R-:W-:Y:S04]  /*e000*/  STL [R1+0xccc], R27 ;  /* 0x000ccc1b01007387 */ /* 0x000fe80000100800 */
[----:B------:R-:W-:Y:S01]  /*e010*/  STL [R1+0xcd0], R16 ;  /* 0x000cd01001007387 */ /* 0x000fe20000100800 */
[----:B---3--:R-:W-:-:S02]  /*e020*/  SEL R10, R9, R10, !P4 ;  /* 0x0000000a090a7207 */ /* 0x008fc40006000000 */
[----:B----4-:R-:W-:-:S03]  /*e030*/  SEL R29, R9, R29, !P4 ;  /* 0x0000001d091d7207 */ /* 0x010fc60006000000 */
[----:B------:R-:W-:Y:S01]  /*e040*/  STL [R1+0xcd4], R10 ;  /* 0x000cd40a01007387 */ /* 0x000fe20000100800 */
[----:B-----5:R-:W-:-:S03]  /*e050*/  SEL R2, R9, R21, !P4 ;  /* 0x0000001509027207 */ /* 0x020fc60006000000 */
[----:B------:R-:W-:Y:S01]  /*e060*/  STL [R1+0xcd8], R29 ;  /* 0x000cd81d01007387 */ /* 0x000fe20000100800 */
[----:B------:R-:W-:-:S03]  /*e070*/  SEL R0, R9, R23, !P4 ;  /* 0x0000001709007207 */ /* 0x000fc60006000000 */
[----:B------:R0:W-:Y:S01]  /*e080*/  STL [R1+0x8], R2 ;  /* 0x0000080201007387 */ /* 0x0001e20000100800 */
[----:B------:R-:W-:-:S03]  /*e090*/  SEL R6, R9, R28, !P4 ;  /* 0x0000001c09067207 */ /* 0x000fc60006000000 */
[----:B------:R1:W-:Y:S01]  /*e0a0*/  STL [R1+0x10], R0 ;  /* 0x0000100001007387 */ /* 0x0003e20000100800 */
[----:B0-----:R-:W-:-:S03]  /*e0b0*/  SEL R2, R9, R12, !P4 ;  /* 0x0000000c09027207 */ /* 0x001fc60006000000 */
[----:B------:R0:W-:Y:S01]  /*e0c0*/  STL [R1+0x18], R6 ;  /* 0x0000180601007387 */ /* 0x0001e20000100800 */
[----:B-1----:R-:W-:-:S03]  /*e0d0*/  SEL R0, R9, R11, !P4 ;  /* 0x0000000b09007207 */ /* 0x002fc60006000000 */
[----:B------:R1:W-:Y:S04]  /*e0e0*/  STL [R1+0x24], R2 ;  /* 0x0000240201007387 */ /* 0x0003e80000100800 */
[----:B------:R3:W-:Y:S01]  /*e0f0*/  STL [R1+0x30], R0 ;  /* 0x0000300001007387 */ /* 0x0007e20000100800 */
[C---:B0-----:R-:W-:Y:S02]  /*e100*/  SEL R6, R9.reuse, R17, !P4 ;  /* 0x0000001109067207 */ /* 0x041fe40006000000 */
[----:B-1----:R-:W-:-:S03]  /*e110*/  SEL R2, R9, R8, !P4 ;  /* 0x0000000809027207 */ /* 0x002fc60006000000 */
[----:B------:R0:W-:Y:S01]  /*e120*/  STL [R1+0x38], R6 ;  /* 0x0000380601007387 */ /* 0x0001e20000100800 */
[----:B---3--:R-:W-:-:S03]  /*e130*/  SEL R0, R9, R22, !P4 ;  /* 0x0000001609007207 */ /* 0x008fc60006000000 */
[----:B------:R1:W-:Y:S04]  /*e140*/  STL [R1+0x64], R2 ;  /* 0x0000640201007387 */ /* 0x0003e80000100800 */
[----:B------:R3:W-:Y:S01]  /*e150*/  STL [R1+0x6c], R0 ;  /* 0x00006c0001007387 */ /* 0x0007e20000100800 */
[C---:B0-----:R-:W-:Y:S02]  /*e160*/  SEL R6, R9.reuse, R20, !P4 ;  /* 0x0000001409067207 */ /* 0x041fe40006000000 */
[C---:B-1----:R-:W-:Y:S02]  /*e170*/  SEL R2, R9.reuse, R19, !P4 ;  /* 0x0000001309027207 */ /* 0x042fe40006000000 */
[C---:B------:R-:W-:Y:S02]  /*e180*/  SEL R5, R9.reuse, R5, !P4 ;  /* 0x0000000509057207 */ /* 0x040fe40006000000 */
[C---:B---3--:R-:W-:Y:S01]  /*e190*/  SEL R0, R9.reuse, R18, !P4 ;  /* 0x0000001209007207 */ /* 0x048fe20006000000 */
[----:B------:R-:W-:Y:S04]  /*e1a0*/  STL [R1+0x70], R6 ;  /* 0x0000700601007387 */ /* 0x000fe80000100800 */
[----:B------:R2:W-:Y:S04]  /*e1b0*/  STL [R1+0x74], R2 ;  /* 0x0000740201007387 */ /* 0x0005e80000100800 */
[----:B------:R0:W-:Y:S04]  /*e1c0*/  STL [R1+0x7c], R0 ;  /* 0x00007c0001007387 */ /* 0x0001e80000100800 */
[----:B------:R-:W-:Y:S04]  /*e1d0*/  STL [R1+0x80], R5 ;  /* 0x0000800501007387 */ /* 0x000fe80000100800 */
[----:B------:R-:W3:Y:S01]  /*e1e0*/  LDL.LU R29, [R1+0x114] ;  /* 0x00011400011d7983 */ /* 0x000ee20000300800 */
[----:B--2---:R-:W-:-:S02]  /*e1f0*/  SEL R2, R9, R4, !P4 ;  /* 0x0000000409027207 */ /* 0x004fc40006000000 */
[----:B0-----:R-:W-:-:S03]  /*e200*/  SEL R0, R9, R3, !P4 ;  /* 0x0000000309007207 */ /* 0x001fc60006000000 */
[----:B------:R-:W-:Y:S04]  /*e210*/  STL [R1+0x84], R2 ;  /* 0x0000840201007387 */ /* 0x000fe80000100800 */
[----:B---3--:R0:W-:Y:S04]  /*e220*/  STL [R1+0xd24], R29 ;  /* 0x000d241d01007387 */ /* 0x0081e80000100800 */
[----:B------:R-:W-:Y:S04]  /*e230*/  STL [R1+0x8c], R0 ;  /* 0x00008c0001007387 */ /* 0x000fe80000100800 */
[----:B0-----:R-:W2:Y:S04]  /*e240*/  LDL.LU R29, [R1+0x110] ;  /* 0x00011000011d7983 */ /* 0x001ea80000300800 */
[----:B--2---:R0:W-:Y:S04]  /*e250*/  STL [R1+0xd28], R29 ;  /* 0x000d281d01007387 */ /* 0x0041e80000100800 */
[----:B0-----:R-:W2:Y:S04]  /*e260*/  LDL.LU R29, [R1+0x10c] ;  /* 0x00010c00011d7983 */ /* 0x001ea80000300800 */
[----:B--2---:R0:W-:Y:S04]  /*e270*/  STL [R1+0xd2c], R29 ;  /* 0x000d2c1d01007387 */ /* 0x0041e80000100800 */
[----:B0-----:R-:W2:Y:S04]  /*e280*/  LDL.LU R29, [R1+0x104] ;  /* 0x00010400011d7983 */ /* 0x001ea80000300800 */
[----:B------:R-:W3:Y:S04]  /*e290*/  LDL.LU R10, [R1+0x11c] ;  /* 0x00011c00010a7983 */ /* 0x000ee80000300800 */
[----:B------:R-:W4:Y:S04]  /*e2a0*/  LDL.LU R16, [R1+0x120] ;  /* 0x0001200001107983 */ /* 0x000f280000300800 */
[----:B------:R-:W5:Y:S04]  /*e2b0*/  LDL.LU R27, [R1+0x124] ;  /* 0x00012400011b7983 */ /* 0x000f680000300800 */
[----:B------:R-:W3:Y:S04]  /*e2c0*/  LDL.LU R2, [R1+0x13c] ;  /* 0x00013c0001027983 */ /* 0x000ee80000300800 */
        /* <DEDUP_REMOVED lines=22> */
[----:B------:R-:W3:Y:S01]  /*e430*/  LDL.LU R3, [R1+0x1f8] ;  /* 0x0001f80001037983 */ /* 0x000ee20000300800 */
[----:B--2---:R-:W-:-:S05]  /*e440*/  SEL R29, R9, R29, !P4 ;  /* 0x0000001d091d7207 */ /* 0x004fca0006000000 */
[----:B------:R0:W-:Y:S04]  /*e450*/  STL [R1+0x104], R29 ;  /* 0x0001041d01007387 */ /* 0x0001e80000100800 */
[----:B0-----:R-:W2:Y:S02]  /*e460*/  LDL.LU R29, [R1+0xd2c] ;  /* 0x000d2c00011d7983 */ /* 0x001ea40000300800 */
[----:B--2---:R-:W-:-:S05]  /*e470*/  SEL R29, R9, R29, !P4 ;  /* 0x0000001d091d7207 */ /* 0x004fca0006000000 */
[----:B------:R0:W-:Y:S04]  /*e480*/  STL [R1+0x10c], R29 ;  /* 0x00010c1d01007387 */ /* 0x0001e80000100800 */
[----:B0-----:R-:W2:Y:S02]  /*e490*/  LDL.LU R29, [R1+0xd28] ;  /* 0x000d2800011d7983 */ /* 0x001ea40000300800 */
[----:B--2---:R-:W-:-:S05]  /*e4a0*/  SEL R29, R9, R29, !P4 ;  /* 0x0000001d091d7207 */ /* 0x004fca0006000000 */
[----:B------:R0:W-:Y:S04]  /*e4b0*/  STL [R1+0x110], R29 ;  /* 0x0001101d01007387 */ /* 0x0001e80000100800 */
[----:B0-----:R-:W2:Y:S01]  /*e4c0*/  LDL.LU R29, [R1+0xd24] ;  /* 0x000d2400011d7983 */ /* 0x001ea20000300800 */
[C---:B---3--:R-:W-:Y:S02]  /*e4d0*/  SEL R10, R9.reuse, R10, !P4 ;  /* 0x0000000a090a7207 */ /* 0x048fe40006000000 */
[C---:B------:R-:W-:Y:S02]  /*e4e0*/  SEL R5, R9.reuse, R5, !P4 ;  /* 0x0000000509057207 */ /* 0x040fe40006000000 */
[----:B--2---:R-:W-:-:S05]  /*e4f0*/  SEL R29, R9, R29, !P4 ;  /* 0x0000001d091d7207 */ /* 0x004fca0006000000 */
[----:B------:R4:W-:Y:S04]  /*e500*/  STL [R1+0x114], R29 ;  /* 0x0001141d01007387 */ /* 0x0009e80000100800 */
[----:B------:R0:W-:Y:S01]  /*e510*/  STL [R1+0x11c], R10 ;  /* 0x00011c0a01007387 */ /* 0x0001e20000100800 */
[C---:B----4-:R-:W-:Y:S02]  /*e520*/  SEL R29, R9.reuse, R16, !P4 ;  /* 0x00000010091d7207 */ /* 0x050fe40006000000 */
[C---:B-----5:R-:W-:Y:S02]  /*e530*/  SEL R16, R9.reuse, R27, !P4 ;  /* 0x0000001b09107207 */ /* 0x060fe40006000000 */
[C---:B0-----:R-:W-:Y:S02]  /*e540*/  SEL R10, R9.reuse, R2, !P4 ;  /* 0x00000002090a7207 */ /* 0x041fe40006000000 */
[C---:B------:R-:W-:Y:S01]  /*e550*/  SEL R2, R9.reuse, R24, !P4 ;  /* 0x0000001809027207 */ /* 0x040fe20006000000 */
[----:B------:R-:W-:Y:S04]  /*e560*/  STL [R1+0x120], R29 ;  /* 0x0001201d01007387 */ /* 0x000fe80000100800 */
[----:B------:R0:W-:Y:S04]  /*e570*/  STL [R1+0x124], R16 ;  /* 0x0001241001007387 */ /* 0x0001e80000100800 */
[----:B------:R1:W-:Y:S04]  /*e580*/  STL [R1+0x13c], R10 ;  /* 0x00013c0a01007387 */ /* 0x0003e80000100800 */
[----:B------:R2:W-:Y:S01]  /*e590*/  STL [R1+0x178], R2 ;  /* 0x0001780201007387 */ /* 0x0005e20000100800 */
[----:B0-----:R-:W-:-:S02]  /*e5a0*/  SEL R16, R9, R26, !P4 ;  /* 0x0000001a09107207 */ /* 0x001fc40006000000 */
[C---:B-1----:R-:W-:Y:S02]  /*e5b0*/  SEL R10, R9.reuse, R0, !P4 ;  /* 0x00000000090a7207 */ /* 0x042fe40006000000 */
[C---:B------:R-:W-:Y:S02]  /*e5c0*/  SEL R0, R9.reuse, R25, !P4 ;  /* 0x0000001909007207 */ /* 0x040fe40006000000 */
[C---:B--2---:R-:W-:Y:S01]  /*e5d0*/  SEL R2, R9.reuse, R6, !P4 ;  /* 0x0000000609027207 */ /* 0x044fe20006000000 */
[----:B------:R-:W-:Y:S01]  /*e5e0*/  STL [R1+0x1a0], R16 ;  /* 0x0001a01001007387 */ /* 0x000fe20000100800 */
[----:B------:R-:W-:-:S03]  /*e5f0*/  SEL R6, R9, R15, !P4 ;  /* 0x0000000f09067207 */ /* 0x000fc60006000000 */
[----:B------:R-:W-:Y:S04]  /*e600*/  STL [R1+0x1a4], R10 ;  /* 0x0001a40a01007387 */ /* 0x000fe80000100800 */
[----:B------:R0:W-:Y:S04]  /*e610*/  STL [R1+0x1a8], R2 ;  /* 0x0001a80201007387 */ /* 0x0001e80000100800 */
        /* <DEDUP_REMOVED lines=9> */
[----:B--2---:R-:W-:-:S03]  /*e6b0*/  SEL R0, R9, R23, !P4 ;  /* 0x0000001709007207 */ /* 0x004fc60006000000 */
        /* <DEDUP_REMOVED lines=16> */
[----:B------:R-:W-:Y:S01]  /*e7c0*/  STL [R1+0x1e0], R6 ;  /* 0x0001e00601007387 */ /* 0x000fe20000100800 */
[----:B--2---:R-:W-:-:S03]  /*e7d0*/  SEL R0, R9, R18, !P4 ;  /* 0x0000001209007207 */ /* 0x004fc60006000000 */
[----:B------:R0:W-:Y:S04]  /*e7e0*/  STL [R1+0x1e8], R2 ;  /* 0x0001e80201007387 */ /* 0x0001e80000100800 */
[----:B------:R1:W-:Y:S04]  /*e7f0*/  STL [R1+0x1ec], R0 ;  /* 0x0001ec0001007387 */ /* 0x0003e80000100800 */
[----:B------:R-:W-:Y:S04]  /*e800*/  STL [R1+0x1f0], R5 ;  /* 0x0001f00501007387 */ /* 0x000fe80000100800 */
[----:B------:R-:W2:Y:S01]  /*e810*/  LDL.LU R29, [R1+0x208] ;  /* 0x00020800011d7983 */ /* 0x000ea20000300800 */
[----:B0-----:R-:W-:-:S02]  /*e820*/  SEL R2, R9, R4, !P4 ;  /* 0x0000000409027207 */ /* 0x001fc40006000000 */
[----:B-1----:R-:W-:-:S03]  /*e830*/  SEL R0, R9, R3, !P4 ;  /* 0x0000000309007207 */ /* 0x002fc60006000000 */
[----:B------:R-:W-:Y:S04]  /*e840*/  STL [R1+0x1f4], R2 ;  /* 0x0001f40201007387 */ /* 0x000fe80000100800 */
[----:B--2---:R0:W-:Y:S04]  /*e850*/  STL [R1+0xd18], R29 ;  /* 0x000d181d01007387 */ /* 0x0041e80000100800 */
        /* <DEDUP_REMOVED lines=538> */
[C---:B----4-:R-:W-:Y:S02]  /*10a00*/  SEL R16, R9.reuse, R16, !P4 ;  /* 0x0000001009107207 */ /* 0x050fe40006000000 */
[C---:B-----5:R-:W-:Y:S02]  /*10a10*/  SEL R27, R9.reuse, R27, !P4 ;  /* 0x0000001b091b7207 */ /* 0x060fe40006000000 */
[----:B------:R-:W-:-:S02]  /*10a20*/  SEL R2, R9, R2, !P4 ;  /* 0x0000000209027207 */ /* 0x000fc40006000000 */
[C---:B------:R-:W-:Y:S02]  /*10a30*/  SEL R24, R9.reuse, R24, !P4 ;  /* 0x0000001809187207 */ /* 0x040fe40006000000 */
[C---:B------:R-:W-:Y:S02]  /*10a40*/  SEL R26, R9.reuse, R26, !P4 ;  /* 0x0000001a091a7207 */ /* 0x040fe40006000000 */
[C---:B------:R-:W-:Y:S02]  /*10a50*/  SEL R0, R9.reuse, R0, !P4 ;  /* 0x0000000009007207 */ /* 0x040fe40006000000 */
[C---:B------:R-:W-:Y:S02]  /*10a60*/  SEL R25, R9.reuse, R25, !P4 ;  /* 0x0000001909197207 */ /* 0x040fe40006000000 */
[C---:B------:R-:W-:Y:S02]  /*10a70*/  SEL R15, R9.reuse, R15, !P4 ;  /* 0x0000000f090f7207 */ /* 0x040fe40006000000 */
        /* <DEDUP_REMOVED lines=16> */
[----:B--2---:R-:W-:-:S05]  /*10b80*/  SEL R29, R9, R29, !P4 ;  /* 0x0000001d091d7207 */ /* 0x004fca0006000000 */
[----:B------:R0:W-:Y:S04]  /*10b90*/  STL [R1+0xd8], R29 ;  /* 0x0000d81d01007387 */ /* 0x0001e80000100800 */
[----:B0-----:R-:W2:Y:S04]  /*10ba0*/  LDL.LU R29, [R1+0xcd8] ;  /* 0x000cd800011d7983 */ /* 0x001ea80000300800 */
[----:B------:R0:W-:Y:S04]  /*10bb0*/  STL [R1+0xd4], R10 ;  /* 0x0000d40a01007387 */ /* 0x0001e80000100800 */
[----:B0-----:R-:W3:Y:S04]  /*10bc0*/  LDL.LU R10, [R1+0xcd4] ;  /* 0x000cd400010a7983 */ /* 0x001ee80000300800 */
[----:B------:R0:W-:Y:S04]  /*10bd0*/  STL [R1+0xd0], R16 ;  /* 0x0000d01001007387 */ /* 0x0001e80000100800 */
[----:B0-----:R-:W4:Y:S04]  /*10be0*/  LDL.LU R16, [R1+0xcd0] ;  /* 0x000cd00001107983 */ /* 0x001f280000300800 */
[----:B------:R0:W-:Y:S04]  /*10bf0*/  STL [R1+0xcc], R27 ;  /* 0x0000cc1b01007387 */ /* 0x0001e80000100800 */
[----:B0-----:R-:W5:Y:S04]  /*10c00*/  LDL.LU R27, [R1+0xccc] ;  /* 0x000ccc00011b7983 */ /* 0x001f680000300800 */
[----:B------:R0:W-:Y:S04]  /*10c10*/  STL [R1+0xc8], R2 ;  /* 0x0000c80201007387 */ /* 0x0001e80000100800 */
[----:B0-----:R-:W2:Y:S04]  /*10c20*/  LDL.LU R2, [R1+0xcc8] ;  /* 0x000cc80001027983 */ /* 0x001ea80000300800 */
        /* <DEDUP_REMOVED lines=41> */
[----:B0-----:R-:W2:Y:S01]  /*10ec0*/  LDL.LU R3, [R1+0xc74] ;  /* 0x000c740001037983 */ /* 0x001ea20000300800 */
[----:B------:R-:W-:-:S02]  /*10ed0*/  SEL R6, R9, R6, !P4 ;  /* 0x0000000609067207 */ /* 0x000fc40006000000 */
[----:B------:R-:W-:-:S03]  /*10ee0*/  SEL R28, R9, R28, !P4 ;  /* 0x0000001c091c7207 */ /* 0x000fc60006000000 */
[----:B------:R2:W-:Y:S04]  /*10ef0*/  STL [R1+0x50], R6 ;  /* 0x0000500601007387 */ /* 0x0005e80000100800 */
[----:B------:R-:W-:Y:S01]  /*10f00*/  STL [R1+0x4c], R28 ;  /* 0x00004c1c01007387 */ /* 0x000fe20000100800 */
[C---:B--2---:R-:W-:Y:S02]  /*10f10*/  SEL R6, R9.reuse, R3, !P4 ;  /* 0x0000000309067207 */ /* 0x044fe40006000000 */
[C---:B------:R-:W-:Y:S02]  /*10f20*/  SEL R3, R9.reuse, R4, !P4 ;  /* 0x0000000409037207 */ /* 0x040fe40006000000 */
[C---:B------:R-:W-:Y:S01]  /*10f30*/  SEL R4, R9.reuse, R5, !P4 ;  /* 0x0000000509047207 */ /* 0x040fe20006000000 */
[----:B------:R-:W-:Y:S01]  /*10f40*/  STL [R1+0x48], R6 ;  /* 0x0000480601007387 */ /* 0x000fe20000100800 */
[----:B------:R-:W-:-:S03]  /*10f50*/  SEL R5, R9, R18, !P4 ;  /* 0x0000001209057207 */ /* 0x000fc60006000000 */
        /* <DEDUP_REMOVED lines=14> */
[C---:B-1----:R-:W-:Y:S01]  /*11040*/  SEL R3, R9.reuse, R12, !P4 ;  /* 0x0000000c09037207 */ /* 0x042fe20006000000 */
[----:B--2---:R-:W2:Y:S04]  /*11050*/  LDL R4, [R1+0xb80] ;  /* 0x000b800001047983 */ /* 0x004ea80000100800 */
[----:B------:R0:W-:Y:S04]  /*11060*/  STL [R1+0x14], R5 ;  /* 0x0000140501007387 */ /* 0x0001e80000100800 */
[----:B0-----:R-:W2:Y:S04]  /*11070*/  LDL.LU R5, [R1+0x8] ;  /* 0x0000080001057983 */ /* 0x001ea80000300800 */
[----:B------:R0:W-:Y:S04]  /*11080*/  STL [R1+0xc], R3 ;  /* 0x00000c0301007387 */ /* 0x0001e80000100800 */
[----:B------:R-:W2:Y:S04]  /*11090*/  LDL.LU R20, [R1+0x10] ;  /* 0x0000100001147983 */ /* 0x000ea80000300800 */
[----:B------:R-:W2:Y:S01]  /*110a0*/  LDL.LU R22, [R1+0x18] ;  /* 0x0000180001167983 */ /* 0x000ea20000300800 */
[----:B0-----:R-:W0:Y:S01]  /*110b0*/  S2R R3, SR_TID.X ;  /* 0x0000000000037919 */ /* 0x001e220000002100 */
[----:B------:R-:W-:-:S02]  /*110c0*/  SEL R6, R9, R23, !P4 ;  /* 0x0000001709067207 */ /* 0x000fc40006000000 */
[C---:B------:R-:W-:Y:S01]  /*110d0*/  SEL R28, R9.reuse, R21, !P4 ;  /* 0x00000015091c7207 */ /* 0x040fe20006000000 */
[----:B------:R-:W2:Y:S01]  /*110e0*/  LDL.LU R12, [R1+0x24] ;  /* 0x00002400010c7983 */ /* 0x000ea20000300800 */
[C---:B------:R-:W-:Y:S02]  /*110f0*/  SEL R13, R9.reuse, R13, !P4 ;  /* 0x0000000d090d7207 */ /* 0x040fe40006000000 */
[C---:B------:R-:W-:Y:S01]  /*11100*/  SEL R7, R9.reuse, R7, !P4 ;  /* 0x0000000709077207 */ /* 0x040fe20006000000 */
[----:B------:R-:W-:Y:S01]  /*11110*/  STL [R1+0xbcc], R6 ;  /* 0x000bcc0601007387 */ /* 0x000fe20000100800 */
[C---:B------:R-:W-:Y:S02]  /*11120*/  SEL R14, R9.reuse, R14, !P4 ;  /* 0x0000000e090e7207 */ /* 0x040fe40006000000 */
[C---:B------:R-:W-:Y:S01]  /*11130*/  SEL R15, R9.reuse, R15, !P4 ;  /* 0x0000000f090f7207 */ /* 0x040fe20006000000 */
[----:B------:R-:W-:Y:S01]  /*11140*/  STL [R1+0xbd0], R28 ;  /* 0x000bd01c01007387 */ /* 0x000fe20000100800 */
[----:B------:R-:W-:-:S02]  /*11150*/  SEL R25, R9, R25, !P4 ;  /* 0x0000001909197207 */ /* 0x000fc40006000000 */
[C---:B------:R-:W-:Y:S01]  /*11160*/  SEL R26, R9.reuse, R26, !P4 ;  /* 0x0000001a091a7207 */ /* 0x040fe20006000000 */
[----:B------:R-:W-:Y:S01]  /*11170*/  STL [R1+0xbd4], R13 ;  /* 0x000bd40d01007387 */ /* 0x000fe20000100800 */
[C---:B------:R-:W-:Y:S02]  /*11180*/  SEL R24, R9.reuse, R24, !P4 ;  /* 0x0000001809187207 */ /* 0x040fe40006000000 */
[C---:B------:R-:W-:Y:S01]  /*11190*/  SEL R2, R9.reuse, R2, !P4 ;  /* 0x0000000209027207 */ /* 0x040fe20006000000 */
[----:B------:R-:W-:Y:S01]  /*111a0*/  STL [R1+0xbd8], R7 ;  /* 0x000bd80701007387 */ /* 0x000fe20000100800 */
[----:B-----5:R-:W-:-:S03]  /*111b0*/  SEL R27, R9, R27, !P4 ;  /* 0x0000001b091b7207 */ /* 0x020fc60006000000 */
[----:B------:R-:W-:Y:S01]  /*111c0*/  STL [R1+0xbdc], R14 ;  /* 0x000bdc0e01007387 */ /* 0x000fe20000100800 */
[----:B0-----:R-:W-:-:S03]  /*111d0*/  LOP3.LUT R3, R3, 0x7f, RZ, 0xc0, !PT ;  /* 0x0000007f03037812 */ /* 0x001fc600078ec0ff */
[----:B------:R-:W-:Y:S02]  /*111e0*/  STL [R1+0xbe0], R15 ;  /* 0x000be00f01007387 */ /* 0x000fe40000100800 */
[----:B------:R-:W-:Y:S02]  /*111f0*/  IMAD R3, R3, UR7, RZ ;  /* 0x0000000703037c24 */ /* 0x000fe4000f8e02ff */
[----:B------:R-:W-:Y:S01]  /*11200*/  STL [R1+0xbe4], R25 ;  /* 0x000be41901007387 */ /* 0x000fe20000100800 */
[----:B----4-:R-:W-:-:S03]  /*11210*/  SEL R9, R9, R16, !P4 ;  /* 0x0000001009097207 */ /* 0x010fc60006000000 */
[----:B------:R-:W-:Y:S01]  /*11220*/  STL [R1+0xbe8], R26 ;  /* 0x000be81a01007387 */ /* 0x000fe20000100800 */
[----:B------:R-:W-:Y:S01]  /*11230*/  LEA.HI.X.SX32 R3, R3, UR9, 0x1, P5 ;  /* 0x0000000903037c11 */ /* 0x000fe2000a8f0eff */
[----:B---3--:R-:W-:Y:S01]  /*11240*/  IMAD R10, R10, UR12, RZ ;  /* 0x0000000c0a0a7c24 */ /* 0x008fe2000f8e02ff */
[----:B------:R-:W0:Y:S01]  /*11250*/  LDCU.64 UR8, c[0x0][0x380] ;  /* 0x00007000ff0877ac */ /* 0x000e220008000a00 */
[----:B------:R-:W-:Y:S04]  /*11260*/  STL [R1+0xbec], R24 ;  /* 0x000bec1801007387 */ /* 0x000fe80000100800 */
[----:B------:R-:W-:Y:S04]  /*11270*/  STL [R1+0xbf0], R2 ;  /* 0x000bf00201007387 */ /* 0x000fe80000100800 */
[----:B------:R-:W-:Y:S04]  /*11280*/  STL [R1+0xbf4], R27 ;  /* 0x000bf41b01007387 */ /* 0x000fe80000100800 */
[----:B------:R-:W-:Y:S04]  /*11290*/  STL [R1+0xbf8], R9 ;  /* 0x000bf80901007387 */ /* 0x000fe80000100800 */
[----:B------:R-:W-:Y:S04]  /*112a0*/  STL [R1+0xbfc], R3 ;  /* 0x000bfc0301007387 */ /* 0x000fe80000100800 */
[----:B------:R-:W3:Y:S04]  /*112b0*/  LDL.LU R16, [R1+0x30] ;  /* 0x0000300001107983 */ /* 0x000ee80000300800 */
[----:B------:R-:W4:Y:S01]  /*112c0*/  LDL.LU R17, [R1+0x38] ;  /* 0x0000380001117983 */ /* 0x000f220000300800 */
[----:B--2---:R-:W-:-:S02]  /*112d0*/  IMAD R0, R0, 0x8, R4 ;  /* 0x0000000800007824 */ /* 0x004fc400078e0204 */
[----:B------:R-:W-:-:S03]  /*112e0*/  IMAD R4, R29, UR12, RZ ;  /* 0x0000000c1d047c24 */ /* 0x000fc6000f8e02ff */
[----:B------:R1:W-:Y:S04]  /*112f0*/  STL [R1+0xba8], R0 ;  /* 0x000ba80001007387 */ /* 0x0003e80000100800 */
[----:B------:R-:W-:Y:S01]  /*11300*/  STL [R1+0xc00], R10 ;  /* 0x000c000a01007387 */ /* 0x000fe20000100800 */
[----:B------:R-:W-:-:S03]  /*11310*/  IMAD R5, R5, UR12, RZ ;  /* 0x0000000c05057c24 */ /* 0x000fc6000f8e02ff */
[----:B------:R2:W-:Y:S04]  /*11320*/  STL [R1+0xc04], R4 ;  /* 0x000c040401007387 */ /* 0x0005e80000100800 */
[----:B------:R-:W5:Y:S01]  /*11330*/  LDL.LU R18, [R1+0x64] ;  /* 0x0000640001127983 */ /* 0x000f620000300800 */
[----:B------:R-:W-:-:S03]  /*11340*/  IMAD R8, R20, UR12, RZ ;  /* 0x0000000c14087c24 */ /* 0x000fc6000f8e02ff */
[----:B------:R-:W2:Y:S01]  /*11350*/  LDL.LU R19, [R1+0x6c] ;  /* 0x00006c0001137983 */ /* 0x000ea20000300800 */
[----:B------:R-:W-:-:S03]  /*11360*/  IMAD R11, R22, UR12, RZ ;  /* 0x0000000c160b7c24 */ /* 0x000fc6000f8e02ff */
[----:B------:R-:W-:Y:S04]  /*11370*/  STL [R1+0xc08], R5 ;  /* 0x000c080501007387 */ /* 0x000fe80000100800 */
[----:B------:R-:W2:Y:S04]  /*11380*/  LDL.LU R20, [R1+0x70] ;  /* 0x0000700001147983 */ /* 0x000ea80000300800 */
[----:B------:R-:W2:Y:S04]  /*11390*/  LDL.LU R21, [R1+0x74] ;  /* 0x0000740001157983 */ /* 0x000ea80000300800 */
[----:B------:R-:W-:Y:S04]  /*113a0*/  STL [R1+0xc0c], R8 ;  /* 0x000c0c0801007387 */ /* 0x000fe80000100800 */
[----:B------:R-:W2:Y:S04]  /*113b0*/  LDL.LU R22, [R1+0x7c] ;  /* 0x00007c0001167983 */ /* 0x000ea80000300800 */
[----:B------:R-:W2:Y:S04]  /*113c0*/  LDL.LU R23, [R1+0x80] ;  /* 0x0000800001177983 */ /* 0x000ea80000300800 */
[----:B------:R-:W-:Y:S04]  /*113d0*/  STL [R1+0xc10], R11 ;  /* 0x000c100b01007387 */ /* 0x000fe80000100800 */
[----:B-1----:R-:W2:Y:S04]  /*113e0*/  LDL.LU R0, [R1+0x84] ;  /* 0x0000840001007983 */ /* 0x002ea80000300800 */
[----:B------:R-:W2:Y:S04]  /*113f0*/  LDL.LU R3, [R1+0x8c] ;  /* 0x00008c0001037983 */ /* 0x000ea80000300800 */
        /* <DEDUP_REMOVED lines=9> */
[----:B------:R-:W2:Y:S01]  /*11490*/  LDL.LU R13, [R1+0x1a0] ;  /* 0x0001a000010d7983 */ /* 0x000ea20000300800 */
[----:B------:R-:W-:-:S02]  /*114a0*/  IMAD R12, R12, UR12, RZ ;  /* 0x0000000c0c0c7c24 */ /* 0x000fc4000f8e02ff */
[----:B---3--:R-:W-:Y:S01]  /*114b0*/  IMAD R16, R16, UR12, RZ ;  /* 0x0000000c10107c24 */ /* 0x008fe2000f8e02ff */
[----:B------:R-:W3:Y:S01]  /*114c0*/  LDL.LU R28, [R1+0x1a4] ;  /* 0x0001a400011c7983 */ /* 0x000ee20000300800 */
[----:B----4-:R-:W-:-:S03]  /*114d0*/  IMAD R17, R17, UR12, RZ ;  /* 0x0000000c11117c24 */ /* 0x010fc6000f8e02ff */
[----:B------:R-:W4:Y:S04]  /*114e0*/  LDL.LU R6, [R1+0x1a8] ;  /* 0x0001a80001067983 */ /* 0x000f280000300800 */
[----:B------:R-:W-:Y:S04]  /*114f0*/  STL [R1+0xc14], R12 ;  /* 0x000c140c01007387 */ /* 0x000fe80000100800 */
[----:B------:R-:W-:Y:S04]  /*11500*/  STL [R1+0xc18], R16 ;  /* 0x000c181001007387 */ /* 0x000fe80000100800 */
[----:B------:R-:W-:Y:S01]  /*11510*/  STL [R1+0xc1c], R17 ;  /* 0x000c1c1101007387 */ /* 0x000fe20000100800 */
[----:B-----5:R-:W-:-:S02]  /*11520*/  IMAD R18, R18, UR12, RZ ;  /* 0x0000000c12127c24 */ /* 0x020fc4000f8e02ff */
[----:B--2---:R-:W-:-:S03]  /*11530*/  IMAD R19, R19, UR12, RZ ;  /* 0x0000000c13137c24 */ /* 0x004fc6000f8e02ff */
[----:B------:R-:W-:Y:S01]  /*11540*/  STL [R1+0xc20], R18 ;  /* 0x000c201201007387 */ /* 0x000fe20000100800 */
[----:B------:R-:W-:-:S03]  /*11550*/  IMAD R20, R20, UR12, RZ ;  /* 0x0000000c14147c24 */ /* 0x000fc6000f8e02ff */
        /* <DEDUP_REMOVED lines=12> */
[----:B------:R1:W-:Y:S01]  /*11620*/  STL [R1+0x8], R0 ;  /* 0x0000080001007387 */ /* 0x0003e20000100800 */
[----:B------:R-:W-:-:S03]  /*11630*/  IMAD R4, R27, UR12, RZ ;  /* 0x0000000c1b047c24 */ /* 0x000fc6000f8e02ff */
[----:B------:R2:W-:Y:S01]  /*11640*/  STL [R1+0x10], R3 ;  /* 0x0000100301007387 */ /* 0x0005e20000100800 */
[----:B-1----:R-:W-:-:S03]  /*11650*/  IMAD R0, R2, UR12, RZ ;  /* 0x0000000c02007c24 */ /* 0x002fc6000f8e02ff */
[----:B------:R-:W-:Y:S01]  /*11660*/  STL [R1+0x18], R4 ;  /* 0x0000180401007387 */ /* 0x000fe20000100800 */
[----:B--2---:R-:W-:-:S03]  /*11670*/  IMAD R3, R24, UR12, RZ ;  /* 0x0000000c18037c24 */ /* 0x004fc6000f8e02ff */
[----:B------:R1:W-:Y:S01]  /*11680*/  STL [R1+0x24], R0 ;  /* 0x0000240001007387 */ /* 0x0003e20000100800 */
[----:B------:R-:W-:-:S03]  /*11690*/  IMAD R2, R26, UR12, RZ ;  /* 0x0000000c1a027c24 */ /* 0x000fc6000f8e02ff */
[----:B------:R2:W-:Y:S01]  /*116a0*/  STL [R1+0x30], R3 ;  /* 0x0000300301007387 */ /* 0x0005e20000100800 */
[----:B-1----:R-:W-:-:S03]  /*116b0*/  IMAD R0, R25, UR12, RZ ;  /* 0x0000000c19007c24 */ /* 0x002fc6000f8e02ff */
[----:B------:R1:W-:Y:S01]  /*116c0*/  STL [R1+0x38], R2 ;  /* 0x0000380201007387 */ /* 0x0003e20000100800 */
[----:B--2---:R-:W-:-:S03]  /*116d0*/  IMAD R3, R15, UR12, RZ ;  /* 0x0000000c0f037c24 */ /* 0x004fc6000f8e02ff */
[----:B------:R2:W-:Y:S04]  /*116e0*/  STL [R1+0x64], R0 ;  /* 0x0000640001007387 */ /* 0x0005e80000100800 */
[----:B------:R5:W-:Y:S01]  /*116f0*/  STL [R1+0x6c], R3 ;  /* 0x00006c0301007387 */ /* 0x000be20000100800 */
[----:B-1----:R-:W-:Y:S02]  /*11700*/  IMAD R2, R14, UR12, RZ ;  /* 0x0000000c0e027c24 */ /* 0x002fe4000f8e02ff */
[----:B--2---:R-:W-:-:S03]  /*11710*/  IMAD R0, R7, UR12, RZ ;  /* 0x0000000c07007c24 */ /* 0x004fc6000f8e02ff */
[----:B------:R3:W-:Y:S01]  /*11720*/  STL [R1+0x70], R2 ;  /* 0x0000700201007387 */ /* 0x0007e20000100800 */
[----:B-----5:R-:W-:-:S03]  /*11730*/  IMAD R3, R13, UR12, RZ ;  /* 0x0000000c0d037c24 */ /* 0x020fc6000f8e02ff */
[----:B------:R4:W-:Y:S04]  /*11740*/  STL [R1+0x74], R0 ;  /* 0x0000740001007387 */ /* 0x0009e80000100800 */
[----:B------:R-:W-:Y:S04]  /*11750*/  STL [R1+0x7c], R3 ;  /* 0x00007c0301007387 */ /* 0x000fe80000100800 */
[----:B------:R-:W2:Y:S01]  /*11760*/  LDL.LU R29, [R1+0x1b4] ;  /* 0x0001b400011d7983 */ /* 0x000ea20000300800 */
[----:B---3--:R-:W-:Y:S02]  /*11770*/  IMAD R2, R28, UR12, RZ ;  /* 0x0000000c1c027c24 */ /* 0x008fe4000f8e02ff */
[----:B----4-:R-:W-:-:S03]  /*11780*/  IMAD R0, R6, UR12, RZ ;  /* 0x0000000c06007c24 */ /* 0x010fc6000f8e02ff */
[----:B------:R-:W-:Y:S04]  /*11790*/  STL [R1+0x80], R2 ;  /* 0x0000800201007387 */ /* 0x000fe80000100800 */
[----:B--2---:R1:W-:Y:S04]  /*117a0*/  STL [R1+0xc6c], R29 ;  /* 0x000c6c1d01007387 */ /* 0x0043e80000100800 */
[----:B------:R-:W-:Y:S04]  /*117b0*/  STL [R1+0x84], R0 ;  /* 0x0000840001007387 */ /* 0x000fe80000100800 */
[----:B-1----:R-:W2:Y:S04]  /*117c0*/  LDL.LU R29, [R1+0x1b0] ;  /* 0x0001b000011d7983 */ /* 0x002ea80000300800 */
[----:B--2---:R1:W-:Y:S04]  /*117d0*/  STL [R1+0xc70], R29 ;  /* 0x000c701d01007387 */ /* 0x0043e80000100800 */
[----:B-1----:R-:W2:Y:S04]  /*117e0*/  LDL.LU R29, [R1+0x1ac] ;  /* 0x0001ac00011d7983 */ /* 0x002ea80000300800 */
        /* <DEDUP_REMOVED lines=28> */
[----:B--2---:R-:W-:-:S05]  /*119b0*/  IMAD R29, R29, UR12, RZ ;  /* 0x0000000c1d1d7c24 */ /* 0x004fca000f8e02ff */
[----:B------:R1:W-:Y:S04]  /*119c0*/  STL [R1+0x8c], R29 ;  /* 0x00008c1d01007387 */ /* 0x0003e80000100800 */
[----:B-1----:R-:W2:Y:S02]  /*119d0*/  LDL.LU R29, [R1+0xc70] ;  /* 0x000c7000011d7983 */ /* 0x002ea40000300800 */
[----:B--2---:R-:W-:-:S05]  /*119e0*/  IMAD R29, R29, UR12, RZ ;  /* 0x0000000c1d1d7c24 */ /* 0x004fca000f8e02ff */
[----:B------:R1:W-:Y:S04]  /*119f0*/  STL [R1+0x104], R29 ;  /* 0x0001041d01007387 */ /* 0x0003e80000100800 */
[----:B-1----:R-:W2:Y:S01]  /*11a00*/  LDL.LU R29, [R1+0xc6c] ;  /* 0x000c6c00011d7983 */ /* 0x002ea20000300800 */
[----:B---3--:R-:W-:Y:S02]  /*11a10*/  IMAD R23, R23, UR12, RZ ;  /* 0x0000000c17177c24 */ /* 0x008fe4000f8e02ff */
[----:B--2---:R-:W-:-:S05]  /*11a20*/  IMAD R29, R29, UR12, RZ ;  /* 0x0000000c1d1d7c24 */ /* 0x004fca000f8e02ff */
[----:B------:R4:W-:Y:S04]  /*11a30*/  STL [R1+0x10c], R29 ;  /* 0x00010c1d01007387 */ /* 0x0009e80000100800 */
[----:B------:R5:W-:Y:S01]  /*11a40*/  STL [R1+0x110], R23 ;  /* 0x0001101701007387 */ /* 0x000be20000100800 */
[----:B----4-:R-:W-:Y:S02]  /*11a50*/  IMAD R29, R22, UR12, RZ ;  /* 0x0000000c161d7c24 */ /* 0x010fe4000f8e02ff */
[----:B------:R-:W-:Y:S02]  /*11a60*/  IMAD R22, R20, UR12, RZ ;  /* 0x0000000c14167c24 */ /* 0x000fe4000f8e02ff */
[----:B-----5:R-:W-:Y:S02]  /*11a70*/  IMAD R23, R21, UR12, RZ ;  /* 0x0000000c15177c24 */ /* 0x020fe4000f8e02ff */
[----:B------:R-:W-:Y:S01]  /*11a80*/  IMAD R21, R19, UR12, RZ ;  /* 0x0000000c13157c24 */ /* 0x000fe2000f8e02ff */
[----:B------:R-:W-:Y:S01]  /*11a90*/  STL [R1+0x114], R29 ;  /* 0x0001141d01007387 */ /* 0x000fe20000100800 */
[----:B------:R-:W-:-:S02]  /*11aa0*/  IMAD R20, R18, UR12, RZ ;  /* 0x0000000c12147c24 */ /* 0x000fc4000f8e02ff */
[----:B------:R-:W-:Y:S01]  /*11ab0*/  IMAD R19, R17, UR12, RZ ;  /* 0x0000000c11137c24 */ /* 0x000fe2000f8e02ff */
[----:B------:R-:W-:Y:S01]  /*11ac0*/  STL [R1+0x118], R23 ;  /* 0x0001181701007387 */ /* 0x000fe20000100800 */
[----:B------:R-:W-:Y:S02]  /*11ad0*/  IMAD R18, R16, UR12, RZ ;  /* 0x0000000c10127c24 */ /* 0x000fe4000f8e02ff */
[----:B------:R-:W-:Y:S01]  /*11ae0*/  IMAD R17, R12, UR12, RZ ;  /* 0x0000000c0c117c24 */ /* 0x000fe2000f8e02ff */
[----:B------:R-:W-:Y:S01]  /*11af0*/  STL [R1+0x11c], R22 ;  /* 0x00011c1601007387 */ /* 0x000fe20000100800 */
[----:B------:R-:W-:Y:S02]  /*11b00*/  IMAD R16, R11, UR12, RZ ;  /* 0x0000000c0b107c24 */ /* 0x000fe4000f8e02ff */
[----:B------:R-:W-:Y:S01]  /*11b10*/  IMAD R12, R8, UR12, RZ ;  /* 0x0000000c080c7c24 */ /* 0x000fe2000f8e02ff */
        /* <DEDUP_REMOVED lines=12> */
[----:B------:R-:W-:Y:S04]  /*11be0*/  STL [R1+0x1a0], R12 ;  /* 0x0001a00c01007387 */ /* 0x000fe80000100800 */
[----:B------:R-:W-:Y:S04]  /*11bf0*/  STL [R1+0x1a4], R11 ;  /* 0x0001a40b01007387 */ /* 0x000fe80000100800 */
[----:B------:R-:W-:Y:S04]  /*11c00*/  STL [R1+0x1a8], R8 ;  /* 0x0001a80801007387 */ /* 0x000fe80000100800 */
[----:B------:R-:W-:Y:S04]  /*11c10*/  STL [R1+0x1ac], R5 ;  /* 0x0001ac0501007387 */ /* 0x000fe80000100800 */
[----:B------:R1:W-:Y:S04]  /*11c20*/  STL [R1+0x1b0], R4 ;  /* 0x0001b00401007387 */ /* 0x0003e80000100800 */
[----:B------:R2:W-:Y:S04]  /*11c30*/  STL [R1+0x1b4], R0 ;  /* 0x0001b40001007387 */ /* 0x0005e80000100800 */
[----:B------:R3:W-:Y:S01]  /*11c40*/  STL [R1+0x1b8], R3 ;  /* 0x0001b80301007387 */ /* 0x0007e20000100800 */
[----:B-1----:R-:W-:-:S02]  /*11c50*/  IMAD R4, R27, UR12, RZ ;  /* 0x0000000c1b047c24 */ /* 0x002fc4000f8e02ff */
[----:B--2---:R-:W-:-:S03]  /*11c60*/  IMAD R0, R2, UR12, RZ ;  /* 0x0000000c02007c24 */ /* 0x004fc6000f8e02ff */
[----:B------:R-:W-:Y:S01]  /*11c70*/  STL [R1+0x1bc], R4 ;  /* 0x0001bc0401007387 */ /* 0x000fe20000100800 */
[----:B---3--:R-:W-:-:S03]  /*11c80*/  IMAD R3, R24, UR12, RZ ;  /* 0x0000000c18037c24 */ /* 0x008fc6000f8e02ff */
        /* <DEDUP_REMOVED lines=11> */
[----:B---3--:R-:W-:-:S03]  /*11d40*/  IMAD R3, R13, UR12, RZ ;  /* 0x0000000c0d037c24 */ /* 0x008fc6000f8e02ff */
[----:B------:R2:W-:Y:S04]  /*11d50*/  STL [R1+0x1d8], R0 ;  /* 0x0001d80001007387 */ /* 0x0005e80000100800 */
[----:B------:R-:W-:Y:S04]  /*11d60*/  STL [R1+0x1dc], R3 ;  /* 0x0001dc0301007387 */ /* 0x000fe80000100800 */
[----:B------:R-:W3:Y:S01]  /*11d70*/  LDL.LU R29, [R1+0x238] ;  /* 0x00023800011d7983 */ /* 0x000ee20000300800 */
[----:B-1----:R-:W-:Y:S02]  /*11d80*/  IMAD R2, R28, UR12, RZ ;  /* 0x0000000c1c027c24 */ /* 0x002fe4000f8e02ff */
[----:B--2---:R-:W-:-:S03]  /*11d90*/  IMAD R0, R6, UR12, RZ ;  /* 0x0000000c06007c24 */ /* 0x004fc6000f8e02ff */
[----:B------:R-:W-:Y:S04]  /*11da0*/  STL [R1+0x1e0], R2 ;  /* 0x0001e00201007387 */ /* 0x000fe80000100800 */
[----:B---3--:R1:W-:Y:S04]  /*11db0*/  STL [R1+0xc64], R29 ;  /* 0x000c641d01007387 */ /* 0x0083e80000100800 */
        /* <DEDUP_REMOVED lines=524> */
[----:B----4-:R-:W-:Y:S02]  /*13e80*/  IMAD R22, R22, UR12, RZ ;  /* 0x0000000c16167c24 */ /* 0x010fe4000f8e02ff */
[----:B-----5:R-:W-:Y:S02]  /*13e90*/  IMAD R21, R21, UR12, RZ ;  /* 0x0000000c15157c24 */ /* 0x020fe4000f8e02ff */
[----:B------:R-:W-:-:S02]  /*13ea0*/  IMAD R20, R20, UR12, RZ ;  /* 0x0000000c14147c24 */ /* 0x000fc4000f8e02ff */
[----:B------:R-:W-:Y:S02]  /*13eb0*/  IMAD R19, R19, UR12, RZ ;  /* 0x0000000c13137c24 */ /* 0x000fe4000f8e02ff */
[----:B------:R-:W-:Y:S02]  /*13ec0*/  IMAD R18, R18, UR12, RZ ;  /* 0x0000000c12127c24 */ /* 0x000fe4000f8e02ff */
[----:B------:R-:W-:Y:S02]  /*13ed0*/  IMAD R17, R17, UR12, RZ ;  /* 0x0000000c11117c24 */ /* 0x000fe4000f8e02ff */
[----:B------:R-:W-:Y:S02]  /*13ee0*/  IMAD R16, R16, UR12, RZ ;  /* 0x0000000c10107c24 */ /* 0x000fe4000f8e02ff */
[----:B------:R-:W-:Y:S02]  /*13ef0*/  IMAD R12, R12, UR12, RZ ;  /* 0x0000000c0c0c7c24 */ /* 0x000fe4000f8e02ff */
        /* <DEDUP_REMOVED lines=18> */
[----:B--2---:R-:W-:-:S05]  /*14020*/  IMAD R29, R29, UR12, RZ ;  /* 0x0000000c1d1d7c24 */ /* 0x004fca000f8e02ff */
[----:B------:R1:W-:Y:S04]  /*14030*/  STL [R1+0xac], R29 ;  /* 0x0000ac1d01007387 */ /* 0x0003e80000100800 */
[----:B-1----:R-:W2:Y:S04]  /*14040*/  LDL.LU R29, [R1+0xc38] ;  /* 0x000c3800011d7983 */ /* 0x002ea80000300800 */
[----:B------:R1:W-:Y:S04]  /*14050*/  STL [R1+0xa8], R23 ;  /* 0x0000a81701007387 */ /* 0x0003e80000100800 */
[----:B-1----:R-:W3:Y:S04]  /*14060*/  LDL.LU R23, [R1+0xc34] ;  /* 0x000c340001177983 */ /* 0x002ee80000300800 */
[----:B------:R1:W-:Y:S04]  /*14070*/  STL [R1+0xa4], R22 ;  /* 0x0000a41601007387 */ /* 0x0003e80000100800 */
[----:B-1----:R-:W4:Y:S04]  /*14080*/  LDL.LU R22, [R1+0xc30] ;  /* 0x000c300001167983 */ /* 0x002f280000300800 */
[----:B------:R1:W-:Y:S04]  /*14090*/  STL [R1+0xa0], R21 ;  /* 0x0000a01501007387 */ /* 0x0003e80000100800 */
[----:B-1----:R-:W5:Y:S04]  /*140a0*/  LDL.LU R21, [R1+0xc2c] ;  /* 0x000c2c0001157983 */ /* 0x002f680000300800 */
[----:B------:R1:W-:Y:S04]  /*140b0*/  STL [R1+0x9c], R20 ;  /* 0x00009c1401007387 */ /* 0x0003e80000100800 */
[----:B-1----:R-:W2:Y:S04]  /*140c0*/  LDL.LU R20, [R1+0xc28] ;  /* 0x000c280001147983 */ /* 0x002ea80000300800 */
        /* <DEDUP_REMOVED lines=45> */
[----:B-1----:R-:W2:Y:S01]  /*143a0*/  LDL.LU R6, [R1+0xbcc] ;  /* 0x000bcc0001067983 */ /* 0x002ea20000300800 */
[----:B------:R-:W-:-:S05]  /*143b0*/  IMAD R0, R0, UR12, RZ ;  /* 0x0000000c00007c24 */ /* 0x000fca000f8e02ff */
[----:B------:R2:W-:Y:S02]  /*143c0*/  STL [R1+0xc], R0 ;  /* 0x00000c0001007387 */ /* 0x0005e40000100800 */
[----:B--2---:R-:W-:Y:S02]  /*143d0*/  IMAD R0, R6, UR12, RZ ;  /* 0x0000000c06007c24 */ /* 0x004fe4000f8e02ff */
[----:B------:R-:W2:Y:S01]  /*143e0*/  LDL.LU R6, [R1+0xbc8] ;  /* 0x000bc80001067983 */ /* 0x000ea20000300800 */
[----:B------:R-:W-:Y:S02]  /*143f0*/  IMAD R28, R28, UR12, RZ ;  /* 0x0000000c1c1c7c24 */ /* 0x000fe4000f8e02ff */
[----:B------:R-:W-:Y:S02]  /*14400*/  IMAD R13, R13, UR12, RZ ;  /* 0x0000000c0d0d7c24 */ /* 0x000fe4000f8e02ff */
[----:B------:R-:W-:Y:S01]  /*14410*/  IMAD R7, R7, UR12, RZ ;  /* 0x0000000c07077c24 */ /* 0x000fe2000f8e02ff */
[----:B------:R-:W-:Y:S01]  /*14420*/  STL [R1+0xbac], R0 ;  /* 0x000bac0001007387 */ /* 0x000fe20000100800 */
[----:B------:R-:W-:-:S02]  /*14430*/  IMAD R14, R14, UR12, RZ ;  /* 0x0000000c0e0e7c24 */ /* 0x000fc4000f8e02ff */
[----:B------:R-:W-:Y:S01]  /*14440*/  IMAD R15, R15, UR12, RZ ;  /* 0x0000000c0f0f7c24 */ /* 0x000fe2000f8e02ff */
[----:B------:R-:W-:Y:S01]  /*14450*/  STL [R1+0xbb0], R28 ;  /* 0x000bb01c01007387 */ /* 0x000fe20000100800 */
[----:B------:R-:W-:-:S03]  /*14460*/  IMAD R25, R25, UR12, RZ ;  /* 0x0000000c19197c24 */ /* 0x000fc6000f8e02ff */
[----:B------:R-:W-:Y:S04]  /*14470*/  STL [R1+0xbb4], R13 ;  /* 0x000bb40d01007387 */ /* 0x000fe80000100800 */
[----:B------:R2:W-:Y:S04]  /*14480*/  STL [R1+0xbb8], R7 ;  /* 0x000bb80701007387 */ /* 0x0005e80000100800 */
[----:B------:R-:W-:Y:S04]  /*14490*/  STL [R1+0xbbc], R14 ;  /* 0x000bbc0e01007387 */ /* 0x000fe80000100800 */
[----:B------:R-:W-:Y:S04]  /*144a0*/  STL [R1+0xbc0], R15 ;  /* 0x000bc00f01007387 */ /* 0x000fe80000100800 */
[----:B------:R-:W-:Y:S01]  /*144b0*/  STL [R1+0xbc4], R25 ;  /* 0x000bc41901007387 */ /* 0x000fe20000100800 */
[----:B--2---:R-:W-:-:S02]  /*144c0*/  LEA R7, P1, R10, R6, 0x1 ;  /* 0x000000060a077211 */ /* 0x004fc400078208ff */
[-C--:B------:R-:W-:Y:S02]  /*144d0*/  LEA R0, P2, R4, R6.reuse, 0x1 ;  /* 0x0000000604007211 */ /* 0x080fe400078408ff */
[-C--:B------:R-:W-:Y:S01]  /*144e0*/  LEA R13, P3, R5, R6.reuse, 0x1 ;  /* 0x00000006050d7211 */ /* 0x080fe200078608ff */
[----:B------:R1:W-:Y:S04]  /*144f0*/  STL [R1+0xb08], R7 ;  /* 0x000b080701007387 */ /* 0x0003e80000100800 */
[----:B------:R2:W-:Y:S01]  /*14500*/  STL [R1+0xb0c], R0 ;  /* 0x000b0c0001007387 */ /* 0x0005e20000100800 */
[----:B-1----:R-:W-:-:S03]  /*14510*/  LEA R7, P4, R8, R6, 0x1 ;  /* 0x0000000608077211 */ /* 0x002fc600078808ff */
[----:B------:R1:W-:Y:S01]  /*14520*/  STL [R1+0xb10], R13 ;  /* 0x000b100d01007387 */ /* 0x0003e20000100800 */
[----:B--2---:R-:W-:-:S03]  /*14530*/  LEA R0, P5, R11, R6, 0x1 ;  /* 0x000000060b007211 */ /* 0x004fc600078a08ff */
[----:B------:R2:W-:Y:S01]  /*14540*/  STL [R1+0xb14], R7 ;  /* 0x000b140701007387 */ /* 0x0005e20000100800 */
[----:B-1----:R-:W-:-:S03]  /*14550*/  LEA R13, P6, R12, R6, 0x1 ;  /* 0x000000060c0d7211 */ /* 0x002fc600078c08ff */
[----:B------:R1:W-:Y:S01]  /*14560*/  STL [R1+0xb18], R0 ;  /* 0x000b180001007387 */ /* 0x0003e20000100800 */
[----:B--2---:R-:W-:-:S03]  /*14570*/  LEA R7, P0, R16, R6, 0x1 ;  /* 0x0000000610077211 */ /* 0x004fc600078008ff */
[----:B------:R-:W-:Y:S01]  /*14580*/  STL [R1+0xb1c], R13 ;  /* 0x000b1c0d01007387 */ /* 0x000fe20000100800 */
[----:B-1----:R-:W-:-:S03]  /*14590*/  LEA.HI.X.SX32 R0, R10, R3, 0x1, P1 ;  /* 0x000000030a007211 */ /* 0x002fc600008f0eff */
[----:B------:R-:W2:Y:S04]  /*145a0*/  LDL.LU R10, [R1+0x10] ;  /* 0x00001000010a7983 */ /* 0x000ea80000300800 */
[----:B------:R1:W-:Y:S04]  /*145b0*/  STL [R1+0xb20], R7 ;  /* 0x000b200701007387 */ /* 0x0003e80000100800 */
[----:B------:R-:W2:Y:S04]  /*145c0*/  LDL.LU R25, [R1+0x18] ;  /* 0x0000180001197983 */ /* 0x000ea80000300800 */
[----:B------:R0:W-:Y:S01]  /*145d0*/  STL [R1+0xb00], R0 ;  /* 0x000b000001007387 */ /* 0x0001e20000100800 */
[----:B-1----:R-:W-:-:S03]  /*145e0*/  LEA.HI.X.SX32 R7, R4, R3, 0x1, P2 ;  /* 0x0000000304077211 */ /* 0x002fc600010f0eff */
[----:B------:R-:W2:Y:S01]  /*145f0*/  LDL.LU R4, [R1+0x8] ;  /* 0x0000080001047983 */ /* 0x000ea20000300800 */
[----:B0-----:R-:W-:-:S05]  /*14600*/  LEA R0, P1, R17, R6, 0x1 ;  /* 0x0000000611007211 */ /* 0x001fca00078208ff */
[----:B------:R0:W-:Y:S01]  /*14610*/  STL [R1+0xb04], R0 ;  /* 0x000b040001007387 */ /* 0x0001e20000100800 */
[----:B------:R-:W-:-:S03]  /*14620*/  LEA.HI.X.SX32 R5, R5, R3, 0x1, P3 ;  /* 0x0000000305057211 */ /* 0x000fc600018f0eff */
[----:B------:R-:W-:Y:S04]  /*14630*/  STL [R1+0xaf8], R7 ;  /* 0x000af80701007387 */ /* 0x000fe80000100800 */
[----:B------:R-:W2:Y:S01]  /*14640*/  LDL.LU R15, [R1+0x30] ;  /* 0x00003000010f7983 */ /* 0x000ea20000300800 */
[----:B0-----:R-:W-:-:S05]  /*14650*/  LEA R0, P2, R18, R6, 0x1 ;  /* 0x0000000612007211 */ /* 0x001fca00078408ff */
[----:B------:R0:W-:Y:S04]  /*14660*/  STL [R1+0xafc], R0 ;  /* 0x000afc0001007387 */ /* 0x0001e80000100800 */
[----:B------:R1:W-:Y:S04]  /*14670*/  STL [R1+0xaf0], R5 ;  /* 0x000af00501007387 */ /* 0x0003e80000100800 */
[----:B------:R-:W2:Y:S01]  /*14680*/  LDL.LU R14, [R1+0x38] ;  /* 0x00003800010e7983 */ /* 0x000ea20000300800 */
[----:B0-----:R-:W-:Y:S02]  /*14690*/  LEA R0, P3, R19, R6, 0x1 ;  /* 0x0000000613007211 */ /* 0x001fe400078608ff */
[----:B-1----:R-:W-:-:S03]  /*146a0*/  LEA.HI.X.SX32 R5, R8, R3, 0x1, P4 ;  /* 0x0000000308057211 */ /* 0x002fc600020f0eff */
[----:B------:R0:W-:Y:S01]  /*146b0*/  STL [R1+0xaf4], R0 ;  /* 0x000af40001007387 */ /* 0x0001e20000100800 */
[----:B------:R-:W-:-:S03]  /*146c0*/  LEA.HI.X.SX32 R7, R11, R3, 0x1, P5 ;  /* 0x000000030b077211 */ /* 0x000fc600028f0eff */
[----:B------:R5:W-:Y:S01]  /*146d0*/  STL [R1+0xae8], R5 ;  /* 0x000ae80501007387 */ /* 0x000be20000100800 */
[-C--:B0-----:R-:W-:Y:S02]  /*146e0*/  LEA R0, P4, R20, R6.reuse, 0x1 ;  /* 0x0000000614007211 */ /* 0x081fe400078808ff */
[----:B-----5:R-:W-:-:S03]  /*146f0*/  LEA R5, P5, R21, R6, 0x1 ;  /* 0x0000000615057211 */ /* 0x020fc600078a08ff */
[----:B------:R0:W-:Y:S04]  /*14700*/  STL [R1+0xaec], R0 ;  /* 0x000aec0001007387 */ /* 0x0001e80000100800 */
[----:B------:R1:W-:Y:S01]  /*14710*/  STL [R1+0xae0], R7 ;  /* 0x000ae00701007387 */ /* 0x0003e20000100800 */
[----:B0-----:R-:W-:-:S03]  /*14720*/  LEA.HI.X.SX32 R0, R12, R3, 0x1, P6 ;  /* 0x000000030c007211 */ /* 0x001fc600030f0eff */
[----:B-1----:R-:W5:Y:S04]  /*14730*/  LDL.LU R7, [R1+0x6c] ;  /* 0x00006c0001077983 */ /* 0x002f680000300800 */
[----:B------:R4:W-:Y:S04]  /*14740*/  STL [R1+0xae4], R5 ;  /* 0x000ae40501007387 */ /* 0x0009e80000100800 */
[----:B------:R0:W-:Y:S04]  /*14750*/  STL [R1+0xad8], R0 ;  /* 0x000ad80001007387 */ /* 0x0001e80000100800 */
[----:B------:R-:W5:Y:S01]  /*14760*/  LDL.LU R13, [R1+0x70] ;  /* 0x00007000010d7983 */ /* 0x000f620000300800 */
[----:B----4-:R-:W-:-:S02]  /*14770*/  LEA R5, P6, R22, R6, 0x1 ;  /* 0x0000000616057211 */ /* 0x010fc400078c08ff */
[----:B0-----:R-:W-:-:S03]  /*14780*/  LEA.HI.X.SX32 R0, R16, R3, 0x1, P0 ;  /* 0x0000000310007211 */ /* 0x001fc600000f0eff */
[----:B------:R3:W-:Y:S04]  /*14790*/  STL [R1+0xadc], R5 ;  /* 0x000adc0501007387 */ /* 0x0007e80000100800 */
[----:B------:R0:W-:Y:S01]  /*147a0*/  STL [R1+0xad0], R0 ;  /* 0x000ad00001007387 */ /* 0x0001e20000100800 */
[----:B---3--:R-:W-:Y:S02]  /*147b0*/  LEA R5, P0, R23, R6, 0x1 ;  /* 0x0000000617057211 */ /* 0x008fe400078008ff */
[-C--:B0-----:R-:W-:Y:S02]  /*147c0*/  LEA.HI.X.SX32 R0, R17, R3.reuse, 0x1, P1 ;  /* 0x0000000311007211 */ /* 0x081fe400008f0eff */
[----:B------:R-:W3:Y:S04]  /*147d0*/  LDL.LU R17, [R1+0x64] ;  /* 0x0000640001117983 */ /* 0x000ee80000300800 */
[----:B------:R0:W-:Y:S04]  /*147e0*/  STL [R1+0xad4], R5 ;  /* 0x000ad40501007387 */ /* 0x0001e80000100800 */
[----:B------:R-:W4:Y:S04]  /*147f0*/  LDL.LU R28, [R1+0x74] ;  /* 0x00007400011c7983 */ /* 0x000f280000300800 */
[----:B------:R1:W-:Y:S01]  /*14800*/  STL [R1+0xac8], R0 ;  /* 0x000ac80001007387 */ /* 0x0003e20000100800 */
[----:B0-----:R-:W-:-:S03]  /*14810*/  LEA.HI.X.SX32 R5, R18, R3, 0x1, P2 ;  /* 0x0000000312057211 */ /* 0x001fc600010f0eff */
[----:B------:R-:W3:Y:S01]  /*14820*/  LDL.LU R18, [R1+0x24] ;  /* 0x0000240001127983 */ /* 0x000ee20000300800 */
[----:B-1----:R-:W-:-:S05]  /*14830*/  LEA R0, P1, R29, R6, 0x1 ;  /* 0x000000061d007211 */ /* 0x002fca00078208ff */
[----:B------:R0:W-:Y:S04]  /*14840*/  STL [R1+0xacc], R0 ;  /* 0x000acc0001007387 */ /* 0x0001e80000100800 */
[----:B0-----:R-:W4:Y:S04]  /*14850*/  LDL.LU R0, [R1+0x7c] ;  /* 0x00007c0001007983 */ /* 0x001f280000300800 */
[----:B------:R0:W-:Y:S04]  /*14860*/  STL [R1+0xac0], R5 ;  /* 0x000ac00501007387 */ /* 0x0001e80000100800 */
[----:B------:R-:W4:Y:S01]  /*14870*/  LDL.LU R16, [R1+0x80] ;  /* 0x0000800001107983 */ /* 0x000f220000300800 */
[----:B0-----:R-:W-:-:S02]  /*14880*/  LEA.HI.X.SX32 R5, R19, R3, 0x1, P3 ;  /* 0x0000000313057211 */ /* 0x001fc400018f0eff */
[----:B--2---:R-:W-:-:S05]  /*14890*/  LEA R8, P2, R4, R6, 0x1 ;  /* 0x0000000604087211 */ /* 0x004fca00078408ff */
[----:B------:R0:W-:Y:S04]  /*148a0*/  STL [R1+0xac4], R8 ;  /* 0x000ac40801007387 */ /* 0x0001e80000100800 */
[----:B------:R1:W-:Y:S04]  /*148b0*/  STL [R1+0xab8], R5 ;  /* 0x000ab80501007387 */ /* 0x0003e80000100800 */
[----:B------:R-:W2:Y:S01]  /*148c0*/  LDL.LU R12, [R1+0x84] ;  /* 0x00008400010c7983 */ /* 0x000ea20000300800 */
[----:B0-----:R-:W-:Y:S02]  /*148d0*/  LEA R8, P3, R10, R6, 0x1 ;  /* 0x000000060a087211 */ /* 0x001fe400078608ff */
[----:B-1----:R-:W-:-:S03]  /*148e0*/  LEA.HI.X.SX32 R5, R20, R3, 0x1, P4 ;  /* 0x0000000314057211 */ /* 0x002fc600020f0eff */
[----:B------:R0:W-:Y:S04]  /*148f0*/  STL [R1+0xabc], R8 ;  /* 0x000abc0801007387 */ /* 0x0001e80000100800 */
[----:B------:R1:W-:Y:S04]  /*14900*/  STL [R1+0xab0], R5 ;  /* 0x000ab00501007387 */ /* 0x0003e80000100800 */
[----:B------:R-:W2:Y:S01]  /*14910*/  LDL.LU R11, [R1+0x8c] ;  /* 0x00008c00010b7983 */ /* 0x000ea20000300800 */
[----:B0-----:R-:W-:Y:S02]  /*14920*/  LEA R8, P4, R25, R6, 0x1 ;  /* 0x0000000619087211 */ /* 0x001fe400078808ff */
[----:B-1----:R-:W-:-:S03]  /*14930*/  LEA.HI.X.SX32 R5, R21, R3, 0x1, P5 ;  /* 0x0000000315057211 */ /* 0x002fc600028f0eff */
[----:B------:R0:W-:Y:S04]  /*14940*/  STL [R1+0xab4], R8 ;  /* 0x000ab40801007387 */ /* 0x0001e80000100800 */
[----:B------:R1:W-:Y:S04]  /*14950*/  STL [R1+0xaa8], R5 ;  /* 0x000aa80501007387 */ /* 0x0003e80000100800 */
[----:B0-----:R-:W2:Y:S01]  /*14960*/  LDL.LU R8, [R1+0x104] ;  /* 0x0001040001087983 */ /* 0x001ea20000300800 */
[----:B-1----:R-:W-:Y:S02]  /*14970*/  LEA.HI.X.SX32 R5, R22, R3, 0x1, P6 ;  /* 0x0000000316057211 */ /* 0x002fe400030f0eff */
[----:B------:R-:W-:-:S02]  /*14980*/  LEA R20, P6, R15, R6, 0x1 ;  /* 0x000000060f147211 */ /* 0x000fc400078c08ff */
[----:B---3--:R-:W-:-:S05]  /*14990*/  LEA R19, P5, R18, R6, 0x1 ;  /* 0x0000000612137211 */ /* 0x008fca00078a08ff */
[----:B------:R0:W-:Y:S04]  /*149a0*/  STL [R1+0xaac], R19 ;  /* 0x000aac1301007387 */ /* 0x0001e80000100800 */
[----:B------:R1:W-:Y:S04]  /*149b0*/  STL [R1+0xaa0], R5 ;  /* 0x000aa00501007387 */ /* 0x0003e80000100800 */
[----:B0-----:R-:W3:Y:S01]  /*149c0*/  LDL.LU R19, [R1+0x10c] ;  /* 0x00010c0001137983 */ /* 0x001ee20000300800 */
[----:B-1----:R-:W-:-:S03]  /*149d0*/  LEA.HI.X.SX32 R5, R23, R3, 0x1, P0 ;  /* 0x0000000317057211 */ /* 0x002fc600000f0eff */
[----:B------:R-:W-:Y:S04]  /*149e0*/  STL [R1+0xaa4], R20 ;  /* 0x000aa41401007387 */ /* 0x000fe80000100800 */
[----:B------:R0:W-:Y:S01]  /*149f0*/  STL [R1+0x344], R5 ;  /* 0x0003440501007387 */ /* 0x0001e20000100800 */
[----:B------:R-:W-:-:S03]  /*14a00*/  LEA R21, P0, R14, R6, 0x1 ;  /* 0x000000060e157211 */ /* 0x000fc600078008ff */
[----:B0-----:R-:W3:Y:S01]  /*14a10*/  LDL.LU R5, [R1+0x110] ;  /* 0x0001100001057983 */ /* 0x001ee20000300800 */
[----:B------:R-:W-:-:S03]  /*14a20*/  LEA.HI.X.SX32 R20, R29, R3, 0x1, P1 ;  /* 0x000000031d147211 */ /* 0x000fc600008f0eff */
[----:B------:R-:W-:Y:S04]  /*14a30*/  STL [R1+0x364], R21 ;  /* 0x0003641501007387 */ /* 0x000fe80000100800 */
[----:B------:R0:W-:Y:S02]  /*14a40*/  STL [R1+0x348], R20 ;  /* 0x0003481401007387 */ /* 0x0001e40000100800 */
[----:B0-----:R-:W-:Y:S02]  /*14a50*/  LEA.HI.X.SX32 R20, R4, R3, 0x1, P2 ;  /* 0x0000000304147211 */ /* 0x001fe400010f0eff */
[----:B------:R-:W3:Y:S01]  /*14a60*/  LDL.LU R4, [R1+0x114] ;  /* 0x0001140001047983 */ /* 0x000ee20000300800 */
[----:B------:R-:W-:-:S05]  /*14a70*/  LEA R21, P1, R17, R6, 0x1 ;  /* 0x0000000611157211 */ /* 0x000fca00078208ff */
[----:B------:R5:W-:Y:S04]  /*14a80*/  STL [R1+0x36c], R21 ;  /* 0x00036c1501007387 */ /* 0x000be80000100800 */
[----:B------:R0:W-:Y:S01]  /*14a90*/  STL [R1+0x34c], R20 ;  /* 0x00034c1401007387 */ /* 0x0001e20000100800 */
[-C--:B-----5:R-:W-:Y:S02]  /*14aa0*/  LEA R21, P2, R7, R6.reuse, 0x1 ;  /* 0x0000000607157211 */ /* 0x0a0fe400078408ff */
[----:B0-----:R-:W-:Y:S02]  /*14ab0*/  LEA.HI.X.SX32 R20, R10, R3, 0x1, P3 ;  /* 0x000000030a147211 */ /* 0x001fe400018f0eff */
[----:B------:R-:W5:Y:S04]  /*14ac0*/  LDL.LU R10, [R1+0x118] ;  /* 0x00011800010a7983 */ /* 0x000f680000300800 */
[----:B------:R0:W-:Y:S04]  /*14ad0*/  STL [R1+0x374], R21 ;  /* 0x0003741501007387 */ /* 0x0001e80000100800 */
[----:B------:R1:W-:Y:S01]  /*14ae0*/  STL [R1+0x350], R20 ;  /* 0x0003501401007387 */ /* 0x0003e20000100800 */
[----:B0-----:R-:W-:-:S02]  /*14af0*/  LEA R21, P3, R13, R6, 0x1 ;  /* 0x000000060d157211 */ /* 0x001fc400078608ff */
[----:B-1----:R-:W-:Y:S02]  /*14b00*/  LEA.HI.X.SX32 R20, R25, R3, 0x1, P4 ;  /* 0x0000000319147211 */ /* 0x002fe400020f0eff */
[----:B------:R-:W5:Y:S04]  /*14b10*/  LDL.LU R25, [R1+0x11c] ;  /* 0x00011c0001197983 */ /* 0x000f680000300800 */
[----:B------:R4:W-:Y:S04]  /*14b20*/  STL [R1+0x37c], R21 ;  /* 0x00037c1501007387 */ /* 0x0009e80000100800 */
[----:B------:R0:W-:Y:S01]  /*14b30*/  STL [R1+0x354], R20 ;  /* 0x0003541401007387 */ /* 0x0001e20000100800 */
[----:B----4-:R-:W-:-:S02]  /*14b40*/  LEA R21, P4, R28, R6, 0x1 ;  /* 0x000000061c157211 */ /* 0x010fc400078808ff */
[----:B0-----:R-:W-:Y:S02]  /*14b50*/  LEA.HI.X.SX32 R20, R18, R3, 0x1, P5 ;  /* 0x0000000312147211 */ /* 0x001fe400028f0eff */
[----:B------:R-:W4:Y:S04]  /*14b60*/  LDL.LU R18, [R1+0x120] ;  /* 0x0001200001127983 */ /* 0x000f280000300800 */
[----:B------:R0:W-:Y:S04]  /*14b70*/  STL [R1+0x384], R21 ;  /* 0x0003841501007387 */ /* 0x0001e80000100800 */
[----:B------:R1:W-:Y:S01]  /*14b80*/  STL [R1+0x358], R20 ;  /* 0x0003581401007387 */ /* 0x0003e20000100800 */
[----:B0-----:R-:W-:-:S02]  /*14b90*/  LEA R21, P5, R0, R6, 0x1 ;  /* 0x0000000600157211 */ /* 0x001fc400078a08ff */
[----:B-1----:R-:W-:Y:S02]  /*14ba0*/  LEA.HI.X.SX32 R20, R15, R3, 0x1, P6 ;  /* 0x000000030f147211 */ /* 0x002fe400030f0eff */
[----:B------:R-:W4:Y:S04]  /*14bb0*/  LDL.LU R15, [R1+0x124] ;  /* 0x00012400010f7983 */ /* 0x000f280000300800 */
[----:B------:R0:W-:Y:S04]  /*14bc0*/  STL [R1+0x38c], R21 ;  /* 0x00038c1501007387 */ /* 0x0001e80000100800 */
[----:B------:R1:W-:Y:S01]  /*14bd0*/  STL [R1+0x35c], R20 ;  /* 0x00035c1401007387 */ /* 0x0003e20000100800 */
[----:B0-----:R-:W-:-:S02]  /*14be0*/  LEA R21, P6, R16, R6, 0x1 ;  /* 0x0000000610157211 */ /* 0x001fc400078c08ff */
[-C--:B-1----:R-:W-:Y:S02]  /*14bf0*/  LEA.HI.X.SX32 R20, R14, R3.reuse, 0x1, P0 ;  /* 0x000000030e147211 */ /* 0x082fe400000f0eff */
[----:B------:R-:W4:Y:S04]  /*14c00*/  LDL.LU R14, [R1+0x13c] ;  /* 0x00013c00010e7983 */ /* 0x000f280000300800 */
[----:B------:R-:W-:Y:S04]  /*14c10*/  STL [R1+0x394], R21 ;  /* 0x0003941501007387 */ /* 0x000fe80000100800 */
[----:B------:R0:W-:Y:S02]  /*14c20*/  STL [R1+0x360], R20 ;  /* 0x0003601401007387 */ /* 0x0001e40000100800 */
[----:B0-----:R-:W-:-:S02]  /*14c30*/  LEA.HI.X.SX32 R20, R17, R3, 0x1, P1 ;  /* 0x0000000311147211 */ /* 0x001fc400008f0eff */
[----:B------:R-:W4:Y:S01]  /*14c40*/  LDL.LU R17, [R1+0x140] ;  /* 0x0001400001117983 */ /* 0x000f220000300800 */
[----:B--2---:R-:W-:-:S05]  /*14c50*/  LEA R21, P0, R12, R6, 0x1 ;  /* 0x000000060c157211 */ /* 0x004fca00078008ff */
[----:B------:R0:W-:Y:S04]  /*14c60*/  STL [R1+0x39c], R21 ;  /* 0x00039c1501007387 */ /* 0x0001e80000100800 */
[----:B------:R1:W-:Y:S01]  /*14c70*/  STL [R1+0x368], R20 ;  /* 0x0003681401007387 */ /* 0x0003e20000100800 */
[----:B0-----:R-:W-:Y:S02]  /*14c80*/  LEA R21, P1, R11, R6, 0x1 ;  /* 0x000000060b157211 */ /* 0x001fe400078208ff */
[-C--:B-1----:R-:W-:Y:S02]  /*14c90*/  LEA.HI.X.SX32 R20, R7, R3.reuse, 0x1, P2 ;  /* 0x0000000307147211 */ /* 0x082fe400010f0eff */
[----:B------:R-:W2:Y:S04]  /*14ca0*/  LDL.LU R7, [R1+0x148] ;  /* 0x0001480001077983 */ /* 0x000ea80000300800 */
[----:B------:R-:W-:Y:S04]  /*14cb0*/  STL [R1+0x3a4], R21 ;  /* 0x0003a41501007387 */ /* 0x000fe80000100800 */
[----:B------:R0:W-:Y:S02]  /*14cc0*/  STL [R1+0x370], R20 ;  /* 0x0003701401007387 */ /* 0x0001e40000100800 */
[----:B0-----:R-:W-:-:S02]  /*14cd0*/  LEA.HI.X.SX32 R20, R13, R3, 0x1, P3 ;  /* 0x000000030d147211 */ /* 0x001fc400018f0eff */
[----:B------:R-:W2:Y:S01]  /*14ce0*/  LDL.LU R13, [R1+0x178] ;  /* 0x00017800010d7983 */ /* 0x000ea20000300800 */
[----:B------:R-:W-:-:S05]  /*14cf0*/  LEA R21, P2, R8, R6, 0x1 ;  /* 0x0000000608157211 */ /* 0x000fca00078408ff */
[----:B------:R-:W-:Y:S04]  /*14d00*/  STL [R1+0x3ac], R21 ;  /* 0x0003ac1501007387 */ /* 0x000fe80000100800 */
[----:B------:R0:W-:Y:S02]  /*14d10*/  STL [R1+0x378], R20 ;  /* 0x0003781401007387 */ /* 0x0001e40000100800 */
[----:B0-----:R-:W-:Y:S02]  /*14d20*/  LEA.HI.X.SX32 R20, R28, R3, 0x1, P4 ;  /* 0x000000031c147211 */ /* 0x001fe400020f0eff */
[----:B------:R-:W2:Y:S01]  /*14d30*/  LDL.LU R28, [R1+0x1a0] ;  /* 0x0001a000011c7983 */ /* 0x000ea20000300800 */
[----:B---3--:R-:W-:-:S05]  /*14d40*/  LEA R21, P3, R19, R6, 0x1 ;  /* 0x0000000613157211 */ /* 0x008fca00078608ff */
[----:B------:R0:W-:Y:S04]  /*14d50*/  STL [R1+0x3b4], R21 ;  /* 0x0003b41501007387 */ /* 0x0001e80000100800 */
[----:B------:R1:W-:Y:S01]  /*14d60*/  STL [R1+0x380], R20 ;  /* 0x0003801401007387 */ /* 0x0003e20000100800 */
[----:B0-----:R-:W-:Y:S02]  /*14d70*/  LEA R21, P4, R5, R6, 0x1 ;  /* 0x0000000605157211 */ /* 0x001fe400078808ff */
[-C--:B-1----:R-:W-:Y:S02]  /*14d80*/  LEA.HI.X.SX32 R20, R0, R3.reuse, 0x1, P5 ;  /* 0x0000000300147211 */ /* 0x082fe400028f0eff */
[----:B------:R-:W3:Y:S04]  /*14d90*/  LDL.LU R0, [R1+0x1a4] ;  /* 0x0001a40001007983 */ /* 0x000ee80000300800 */
[----:B------:R-:W-:Y:S04]  /*14da0*/  STL [R1+0x3bc], R21 ;  /* 0x0003bc1501007387 */ /* 0x000fe80000100800 */
[----:B------:R0:W-:Y:S02]  /*14db0*/  STL [R1+0x388], R20 ;  /* 0x0003881401007387 */ /* 0x0001e40000100800 */
[----:B0-----:R-:W-:-:S02]  /*14dc0*/  LEA.HI.X.SX32 R20, R16, R3, 0x1, P6 ;  /* 0x0000000310147211 */ /* 0x001fc400030f0eff */
[----:B------:R-:W3:Y:S01]  /*14dd0*/  LDL.LU R16, [R1+0x1a8] ;  /* 0x0001a80001107983 */ /* 0x000ee20000300800 */
[----:B------:R-:W-:-:S05]  /*14de0*/  LEA R21, P5, R4, R6, 0x1 ;  /* 0x0000000604157211 */ /* 0x000fca00078a08ff */
[----:B------:R-:W-:Y:S04]  /*14df0*/  STL [R1+0x3c4], R21 ;  /* 0x0003c41501007387 */ /* 0x000fe80000100800 */
[----:B------:R0:W-:Y:S02]  /*14e00*/  STL [R1+0x390], R20 ;  /* 0x0003901401007387 */ /* 0x0001e40000100800 */
[----:B0-----:R-:W-:Y:S02]  /*14e10*/  LEA.HI.X.SX32 R20, R12, R3, 0x1, P0 ;  /* 0x000000030c147211 */ /* 0x001fe400000f0eff */
[----:B------:R-:W3:Y:S01]  /*14e20*/  LDL.LU R12, [R1+0x1ac] ;  /* 0x0001ac00010c7983 */ /* 0x000ee20000300800 */
[----:B-----5:R-:W-:-:S05]  /*14e30*/  LEA R21, P6, R10, R6, 0x1 ;  /* 0x000000060a157211 */ /* 0x020fca00078c08ff */
[----:B------:R0:W-:Y:S04]  /*14e40*/  STL [R1+0x3cc], R21 ;  /* 0x0003cc1501007387 */ /* 0x0001e80000100800 */
[----:B------:R1:W-:Y:S01]  /*14e50*/  STL [R1+0x398], R20 ;  /* 0x0003981401007387 */ /* 0x0003e20000100800 */
[-C--:B0-----:R-:W-:Y:S02]  /*14e60*/  LEA R21, P0, R25, R6.reuse, 0x1 ;  /* 0x0000000619157211 */ /* 0x081fe400078008ff */
        /* <DEDUP_REMOVED lines=27> */
[----:B------:R-:W-:Y:S04]  /*15020*/  STL [R1+0x3fc], R21 ;  /* 0x0003fc1501007387 */ /* 0x000fe80000100800 */
[----:B------:R0:W-:Y:S02]  /*15030*/  STL [R1+0x3c8], R20 ;  /* 0x0003c81401007387 */ /* 0x0001e40000100800 */
[-C--:B0-----:R-:W-:Y:S02]  /*15040*/  LEA.HI.X.SX32 R20, R25, R3.reuse, 0x1, P0 ;  /* 0x0000000319147211 */ /* 0x081fe400000f0eff */
[----:B------:R-:W-:Y:S01]  /*15050*/  LEA R21, P6, R13, R6, 0x1 ;  /* 0x000000060d157211 */ /* 0x000fe200078c08ff */
        /* <DEDUP_REMOVED lines=11> */
[----:B------:R-:W-:Y:S04]  /*15110*/  STL [R1+0x414], R21 ;  /* 0x0004141501007387 */ /* 0x000fe80000100800 */
[----:B------:R0:W-:Y:S02]  /*15120*/  STL [R1+0x3e0], R20 ;  /* 0x0003e01401007387 */ /* 0x0001e40000100800 */
[-C--:B0-----:R-:W-:Y:S02]  /*15130*/  LEA.HI.X.SX32 R20, R14, R3.reuse, 0x1, P3 ;  /* 0x000000030e147211 */ /* 0x081fe400018f0eff */
[----:B------:R-:W-:Y:S01]  /*15140*/  LEA R21, P2, R16, R6, 0x1 ;  /* 0x0000000610157211 */ /* 0x000fe200078408ff */
        /* <DEDUP_REMOVED lines=13> */
[-C--:B----4-:R-:W-:Y:S02]  /*15220*/  LEA R21, P5, R8, R6.reuse, 0x1 ;  /* 0x0000000608157211 */ /* 0x090fe400078a08ff */
[----:B0-----:R-:W-:Y:S02]  /*15230*/  LEA.HI.X.SX32 R20, R13, R3, 0x1, P6 ;  /* 0x000000030d147211 */ /* 0x001fe400030f0eff */
[----:B------:R-:W4:Y:S04]  /*15240*/  LDL.LU R13, [R1+0x1e0] ;  /* 0x0001e000010d7983 */ /* 0x000f280000300800 */
[----:B------:R0:W-:Y:S04]  /*15250*/  STL [R1+0x434], R21 ;  /* 0x0004341501007387 */ /* 0x0001e80000100800 */
[----:B------:R1:W-:Y:S01]  /*15260*/  STL [R1+0x400], R20 ;  /* 0x0004001401007387 */ /* 0x0003e20000100800 */
[----:B0-----:R-:W-:-:S02]  /*15270*/  LEA R21, P6, R19, R6, 0x1 ;  /* 0x0000000613157211 */ /* 0x001fc400078c08ff */
[----:B-1----:R-:W-:Y:S02]  /*15280*/  LEA.HI.X.SX32 R20, R28, R3, 0x1, P0 ;  /* 0x000000031c147211 */ /* 0x002fe400000f0eff */
        /* <DEDUP_REMOVED lines=14> */
[-C--:B-1----:R-:W-:Y:S02]  /*15370*/  LEA.HI.X.SX32 R20, R12, R3.reuse, 0x1, P3 ;  /* 0x000000030c147211 */ /* 0x082fe400018f0eff */
[----:B------:R-:W5:Y:S04]  /*15380*/  LDL.LU R12, [R1+0x1f4] ;  /* 0x0001f400010c7983 */ /* 0x000f680000300800 */
[----:B------:R-:W-:Y:S04]  /*15390*/  STL [R1+0x454], R21 ;  /* 0x0004541501007387 */ /* 0x000fe80000100800 */
[----:B------:R0:W-:Y:S02]  /*153a0*/  STL [R1+0x420], R20 ;  /* 0x0004201401007387 */ /* 0x0001e40000100800 */
[----:B0-----:R-:W-:-:S02]  /*153b0*/  LEA.HI.X.SX32 R20, R11, R3, 0x1, P4 ;  /* 0x000000030b147211 */ /* 0x001fc400020f0eff */
[----:B------:R-:W5:Y:S01]  /*153c0*/  LDL.LU R11, [R1+0x1f8] ;  /* 0x0001f800010b7983 */ /* 0x000f620000300800 */
        /* <DEDUP_REMOVED lines=30> */
[----:B----4-:R-:W-:-:S05]  /*155b0*/  LEA R21, P2, R13, R6, 0x1 ;  /* 0x000000060d157211 */ /* 0x010fca00078408ff */
[----:B------:R-:W-:Y:S04]  /*155c0*/  STL [R1+0x48c], R21 ;  /* 0x00048c1501007387 */ /* 0x000fe80000100800 */
[----:B------:R0:W-:Y:S02]  /*155d0*/  STL [R1+0x458], R20 ;  /* 0x0004581401007387 */ /* 0x0001e40000100800 */
[----:B0-----:R-:W-:Y:S02]  /*155e0*/  LEA.HI.X.SX32 R20, R18, R3, 0x1, P4 ;  /* 0x0000000312147211 */ /* 0x001fe400020f0eff */
[-C--:B-----5:R-:W-:Y:S01]  /*155f0*/  LEA R21, P3, R28, R6.reuse, 0x1 ;  /* 0x000000061c157211 */ /* 0x0a0fe200078608ff */
        /* <DEDUP_REMOVED lines=59> */
[----:B------:R-:W4:Y:S01]  /*159b0*/  LDL.LU R19, [R1+0x24c] ;  /* 0x00024c0001137983 */ /* 0x000f220000300800 */
[----:B-----5:R-:W-:-:S05]  /*159c0*/  LEA R21, P1, R15, R6, 0x1 ;  /* 0x000000060f157211 */ /* 0x020fca00078208ff */
[----:B------:R-:W-:Y:S04]  /*159d0*/  STL [R1+0x4f4], R21 ;  /* 0x0004f41501007387 */ /* 0x000fe80000100800 */
[----:B------:R0:W-:Y:S02]  /*159e0*/  STL [R1+0x4c0], R20 ;  /* 0x0004c01401007387 */ /* 0x0001e40000100800 */
[----:B0-----:R-:W-:Y:S02]  /*159f0*/  LEA.HI.X.SX32 R20, R5, R3, 0x1, P3 ;  /* 0x0000000305147211 */ /* 0x001fe400018f0eff */
[-C--:B------:R-:W-:Y:S01]  /*15a00*/  LEA R21, P2, R14, R6.reuse, 0x1 ;  /* 0x000000060e157211 */ /* 0x080fe200078408ff */
        /* <DEDUP_REMOVED lines=59> */
[----:B------:R-:W5:Y:S01]  /*15dc0*/  LDL.LU R16, [R1+0x2bc] ;  /* 0x0002bc0001107983 */ /* 0x000f620000300800 */
[----:B------:R-:W-:-:S05]  /*15dd0*/  LEA R21, P0, R4, R6, 0x1 ;  /* 0x0000000604157211 */ /* 0x000fca00078008ff */
        /* <DEDUP_REMOVED lines=112> */
[-C--:B0-----:R-:W-:Y:S02]  /*164e0*/  LEA.HI.X.SX32 R20, R4, R3.reuse, 0x1, P3 ;  /* 0x0000000304147211 */ /* 0x081fe400018f0eff */
[----:B-----5:R-:W-:Y:S01]  /*164f0*/  LEA R21, P2, R17, R6, 0x1 ;  /* 0x0000000611157211 */ /* 0x020fe200078408ff */
[----:B------:R-:W4:Y:S04]  /*16500*/  LDL.LU R4, [R1+0x668] ;  /* 0x0006680001047983 */ /* 0x000f280000300800 */
[----:B------:R-:W-:Y:S04]  /*16510*/  STL [R1+0x614], R21 ;  /* 0x0006141501007387 */ /* 0x000fe80000100800 */
[----:B------:R0:W-:Y:S02]  /*16520*/  STL [R1+0x5e0], R20 ;  /* 0x0005e01401007387 */ /* 0x0001e40000100800 */
[----:B0-----:R-:W-:-:S02]  /*16530*/  LEA.HI.X.SX32 R20, R10, R3, 0x1, P4 ;  /* 0x000000030a147211 */ /* 0x001fc400020f0eff */
        /* <DEDUP_REMOVED lines=14> */
[-C--:B0-----:R-:W-:Y:S02]  /*16620*/  LEA.HI.X.SX32 R20, R15, R3.reuse, 0x1, P0 ;  /* 0x000000030f147211 */ /* 0x081fe400000f0eff */
[----:B------:R-:W-:Y:S01]  /*16630*/  LEA R21, P6, R0, R6, 0x1 ;  /* 0x0000000600157211 */ /* 0x000fe200078c08ff */
        /* <DEDUP_REMOVED lines=104> */
[----:B------:R-:W-:Y:S01]  /*16cc0*/  LEA R21, P6, R8, R6, 0x1 ;  /* 0x0000000608157211 */ /* 0x000fe200078c08ff */
[----:B------:R-:W5:Y:S04]  /*16cd0*/  LDL.LU R13, [R1+0x2f8] ;  /* 0x0002f800010d7983 */ /* 0x000f680000300800 */
        /* <DEDUP_REMOVED lines=196> */
[----:B------:R0:W-:Y:S01]  /*17920*/  STL [R1+0x7e0], R20 ;  /* 0x0007e01401007387 */ /* 0x0001e20000100800 */
[----:B------:R-:W-:-:S02]  /*17930*/  LEA.HI.X.SX32 R19, R19, R3, 0x1, P6 ;  /* 0x0000000313137211 */ /* 0x000fc400030f0eff */
[----:B0-----:R-:W-:Y:S02]  /*17940*/  LEA.HI.X.SX32 R20, R8, R3, 0x1, P5 ;  /* 0x0000000308147211 */ /* 0x001fe400028f0eff */
[----:B------:R-:W5:Y:S01]  /*17950*/  LDL.LU R8, [R1+0x160] ;  /* 0x0001600001087983 */ /* 0x000f620000300800 */
[----:B--2---:R-:W-:-:S05]  /*17960*/  LEA R21, P4, R18, R6, 0x1 ;  /* 0x0000000612157211 */ /* 0x004fca00078808ff */
[----:B------:R-:W-:Y:S04]  /*17970*/  STL [R1+0x81c], R21 ;  /* 0x00081c1501007387 */ /* 0x000fe80000100800 */
[----:B------:R0:W-:Y:S04]  /*17980*/  STL [R1+0x7e8], R20 ;  /* 0x0007e81401007387 */ /* 0x0001e80000100800 */
[----:B0-----:R-:W2:Y:S01]  /*17990*/  LDL.LU R20, [R1+0x15c] ;  /* 0x00015c0001147983 */ /* 0x001ea20000300800 */
[----:B------:R-:W-:-:S05]  /*179a0*/  LEA R21, P5, R15, R6, 0x1 ;  /* 0x000000060f157211 */ /* 0x000fca00078a08ff */
[----:B------:R-:W-:Y:S04]  /*179b0*/  STL [R1+0x824], R21 ;  /* 0x0008241501007387 */ /* 0x000fe80000100800 */
[----:B------:R0:W-:Y:S02]  /*179c0*/  STL [R1+0x7f0], R19 ;  /* 0x0007f01301007387 */ /* 0x0001e40000100800 */
[----:B0-----:R-:W-:Y:S02]  /*179d0*/  LEA.HI.X.SX32 R19, R5, R3, 0x1, P0 ;  /* 0x0000000305137211 */ /* 0x001fe400000f0eff */
        /* <DEDUP_REMOVED lines=18> */
[----:B------:R0:W-:Y:S04]  /*17b00*/  STL [R1+0x810], R19 ;  /* 0x0008101301007387 */ /* 0x0001e80000100800 */
[----:B0-----:R-:W3:Y:S01]  /*17b10*/  LDL.LU R19, [R1+0x144] ;  /* 0x0001440001137983 */ /* 0x001ee20000300800 */
[----:B----4-:R-:W-:Y:S02]  /*17b20*/  LEA R21, P3, R28, R6, 0x1 ;  /* 0x000000061c157211 */ /* 0x010fe400078608ff */
[----:B------:R-:W-:-:S03]  /*17b30*/  LEA.HI.X.SX32 R18, R18, R3, 0x1, P4 ;  /* 0x0000000312127211 */ /* 0x000fc600020f0eff */
[----:B------:R5:W-:Y:S04]  /*17b40*/  STL [R1+0x84c], R21 ;  /* 0x00084c1501007387 */ /* 0x000be80000100800 */
[----:B------:R0:W-:Y:S01]  /*17b50*/  STL [R1+0x818], R18 ;  /* 0x0008181201007387 */ /* 0x0001e20000100800 */
[----:B-----5:R-:W-:Y:S02]  /*17b60*/  LEA R21, P4, R0, R6, 0x1 ;  /* 0x0000000600157211 */ /* 0x020fe400078808ff */
[-C--:B0-----:R-:W-:Y:S02]  /*17b70*/  LEA.HI.X.SX32 R18, R15, R3.reuse, 0x1, P5 ;  /* 0x000000030f127211 */ /* 0x081fe400028f0eff */
[----:B------:R-:W4:Y:S04]  /*17b80*/  LDL.LU R15, [R1+0x138] ;  /* 0x00013800010f7983 */ /* 0x000f280000300800 */
[----:B------:R0:W-:Y:S04]  /*17b90*/  STL [R1+0x854], R21 ;  /* 0x0008541501007387 */ /* 0x0001e80000100800 */
[----:B------:R1:W-:Y:S01]  /*17ba0*/  STL [R1+0x820], R18 ;  /* 0x0008201201007387 */ /* 0x0003e20000100800 */
[----:B------:R-:W-:-:S02]  /*17bb0*/  LEA.HI.X.SX32 R17, R17, R3, 0x1, P0 ;  /* 0x0000000311117211 */ /* 0x000fc400000f0eff */
[-C--:B0-----:R-:W-:Y:S02]  /*17bc0*/  LEA R21, P5, R16, R6.reuse, 0x1 ;  /* 0x0000000610157211 */ /* 0x081fe400078a08ff */
[----:B-1----:R-:W-:Y:S02]  /*17bd0*/  LEA.HI.X.SX32 R18, R14, R3, 0x1, P6 ;  /* 0x000000030e127211 */ /* 0x002fe400030f0eff */
[----:B------:R-:W5:Y:S04]  /*17be0*/  LDL.LU R14, [R1+0x134] ;  /* 0x00013400010e7983 */ /* 0x000f680000300800 */
[----:B------:R0:W-:Y:S04]  /*17bf0*/  STL [R1+0x85c], R21 ;  /* 0x00085c1501007387 */ /* 0x0001e80000100800 */
[----:B------:R1:W-:Y:S01]  /*17c00*/  STL [R1+0x828], R18 ;  /* 0x0008281201007387 */ /* 0x0003e20000100800 */
[----:B0-----:R-:W-:-:S03]  /*17c10*/  LEA R21, P6, R12, R6, 0x1 ;  /* 0x000000060c157211 */ /* 0x001fc600078c08ff */
[----:B-1----:R-:W5:Y:S04]  /*17c20*/  LDL.LU R18, [R1+0x130] ;  /* 0x0001300001127983 */ /* 0x002f680000300800 */
        /* <DEDUP_REMOVED lines=12> */
[----:B--2---:R-:W-:-:S02]  /*17cf0*/  LEA R21, P2, R20, R6, 0x1 ;  /* 0x0000000614157211 */ /* 0x004fc400078408ff */
[-C--:B0-----:R-:W-:Y:S02]  /*17d00*/  LEA.HI.X.SX32 R17, R28, R3.reuse, 0x1, P3 ;  /* 0x000000031c117211 */ /* 0x081fe400018f0eff */
[----:B------:R-:W2:Y:S04]  /*17d10*/  LDL.LU R28, [R1+0x108] ;  /* 0x00010800011c7983 */ /* 0x000ea80000300800 */
[----:B------:R-:W-:Y:S04]  /*17d20*/  STL [R1+0x87c], R21 ;  /* 0x00087c1501007387 */ /* 0x000fe80000100800 */
[----:B------:R0:W-:Y:S02]  /*17d30*/  STL [R1+0x848], R17 ;  /* 0x0008481101007387 */ /* 0x0001e40000100800 */
[----:B0-----:R-:W-:-:S02]  /*17d40*/  LEA.HI.X.SX32 R17, R0, R3, 0x1, P4 ;  /* 0x0000000300117211 */ /* 0x001fc400020f0eff */
[----:B------:R-:W-:Y:S01]  /*17d50*/  LEA R21, P3, R5, R6, 0x1 ;  /* 0x0000000605157211 */ /* 0x000fe200078608ff */
[----:B------:R-:W2:Y:S04]  /*17d60*/  LDL.LU R0, [R1+0x100] ;  /* 0x0001000001007983 */ /* 0x000ea80000300800 */
[----:B------:R-:W-:Y:S04]  /*17d70*/  STL [R1+0x884], R21 ;  /* 0x0008841501007387 */ /* 0x000fe80000100800 */
[----:B------:R0:W-:Y:S01]  /*17d80*/  STL [R1+0x850], R17 ;  /* 0x0008501101007387 */ /* 0x0001e20000100800 */
[----:B------:R-:W-:-:S03]  /*17d90*/  LEA.HI.X.SX32 R16, R16, R3, 0x1, P5 ;  /* 0x0000000310107211 */ /* 0x000fc600028f0eff */
[----:B0-----:R-:W2:Y:S01]  /*17da0*/  LDL.LU R17, [R1+0xfc] ;  /* 0x0000fc0001117983 */ /* 0x001ea20000300800 */
[----:B------:R-:W-:-:S05]  /*17db0*/  LEA R21, P4, R4, R6, 0x1 ;  /* 0x0000000604157211 */ /* 0x000fca00078808ff */
[----:B------:R-:W-:Y:S04]  /*17dc0*/  STL [R1+0x88c], R21 ;  /* 0x00088c1501007387 */ /* 0x000fe80000100800 */
[----:B------:R0:W-:Y:S01]  /*17dd0*/  STL [R1+0x858], R16 ;  /* 0x0008581001007387 */ /* 0x0001e20000100800 */
[----:B------:R-:W-:-:S03]  /*17de0*/  LEA.HI.X.SX32 R12, R12, R3, 0x1, P6 ;  /* 0x000000030c0c7211 */ /* 0x000fc600030f0eff */
[----:B0-----:R-:W2:Y:S01]  /*17df0*/  LDL.LU R16, [R1+0xf8] ;  /* 0x0000f80001107983 */ /* 0x001ea20000300800 */
[----:B------:R-:W-:Y:S02]  /*17e00*/  LEA.HI.X.SX32 R22, R11, R3, 0x1, P0 ;  /* 0x000000030b167211 */ /* 0x000fe400000f0eff */
[----:B---3--:R-:W-:-:S05]  /*17e10*/  LEA R21, P5, R10, R6, 0x1 ;  /* 0x000000060a157211 */ /* 0x008fca00078a08ff */
[----:B------:R-:W-:Y:S04]  /*17e20*/  STL [R1+0x894], R21 ;  /* 0x0008941501007387 */ /* 0x000fe80000100800 */
[----:B------:R0:W-:Y:S04]  /*17e30*/  STL [R1+0x860], R12 ;  /* 0x0008600c01007387 */ /* 0x0001e80000100800 */
[----:B0-----:R-:W3:Y:S01]  /*17e40*/  LDL.LU R12, [R1+0xf4] ;  /* 0x0000f400010c7983 */ /* 0x001ee20000300800 */
[----:B------:R-:W-:-:S05]  /*17e50*/  LEA R21, P6, R25, R6, 0x1 ;  /* 0x0000000619157211 */ /* 0x000fca00078c08ff */
[----:B------:R0:W-:Y:S04]  /*17e60*/  STL [R1+0x89c], R21 ;  /* 0x00089c1501007387 */ /* 0x0001e80000100800 */
[----:B------:R-:W3:Y:S04]  /*17e70*/  LDL.LU R11, [R1+0xf0] ;  /* 0x0000f000010b7983 */ /* 0x000ee80000300800 */
[----:B------:R1:W-:Y:S01]  /*17e80*/  STL [R1+0x868], R22 ;  /* 0x0008681601007387 */ /* 0x0003e20000100800 */
[----:B0-----:R-:W-:Y:S02]  /*17e90*/  LEA R21, P0, R19, R6, 0x1 ;  /* 0x0000000613157211 */ /* 0x001fe400078008ff */
[----:B-1----:R-:W-:-:S03]  /*17ea0*/  LEA.HI.X.SX32 R22, R8, R3, 0x1, P1 ;  /* 0x0000000308167211 */ /* 0x002fc600008f0eff */
[----:B------:R-:W-:Y:S04]  /*17eb0*/  STL [R1+0x8a4], R21 ;  /* 0x0008a41501007387 */ /* 0x000fe80000100800 */
[----:B------:R-:W3:Y:S04]  /*17ec0*/  LDL.LU R8, [R1+0xec] ;  /* 0x0000ec0001087983 */ /* 0x000ee80000300800 */
[----:B------:R0:W-:Y:S02]  /*17ed0*/  STL [R1+0x870], R22 ;  /* 0x0008701601007387 */ /* 0x0001e40000100800 */
[----:B0-----:R-:W-:-:S02]  /*17ee0*/  LEA.HI.X.SX32 R22, R20, R3, 0x1, P2 ;  /* 0x0000000314167211 */ /* 0x001fc400010f0eff */
[----:B----4-:R-:W-:-:S05]  /*17ef0*/  LEA R21, P1, R15, R6, 0x1 ;  /* 0x000000060f157211 */ /* 0x010fca00078208ff */
[----:B------:R5:W-:Y:S01]  /*17f00*/  STL [R1+0x8ac], R21 ;  /* 0x0008ac1501007387 */ /* 0x000be20000100800 */
[----:B------:R-:W-:-:S03]  /*17f10*/  LEA.HI.X.SX32 R20, R5, R3, 0x1, P3 ;  /* 0x0000000305147211 */ /* 0x000fc600018f0eff */
[----:B------:R-:W-:Y:S04]  /*17f20*/  STL [R1+0x878], R22 ;  /* 0x0008781601007387 */ /* 0x000fe80000100800 */
[----:B------:R-:W4:Y:S01]  /*17f30*/  LDL.LU R5, [R1+0xe8] ;  /* 0x0000e80001057983 */ /* 0x000f220000300800 */
        /* <DEDUP_REMOVED lines=12> */
[----:B------:R0:W-:Y:S01]  /*18000*/  STL [R1+0x890], R20 ;  /* 0x0008901401007387 */ /* 0x0001e20000100800 */
[----:B------:R-:W-:-:S02]  /*18010*/  LEA.HI.X.SX32 R19, R19, R3, 0x1, P0 ;  /* 0x0000000313137211 */ /* 0x000fc400000f0eff */
[----:B0-----:R-:W-:Y:S02]  /*18020*/  LEA.HI.X.SX32 R20, R25, R3, 0x1, P6 ;  /* 0x0000000319147211 */ /* 0x001fe400030f0eff */
[----:B------:R-:W5:Y:S01]  /*18030*/  LDL.LU R25, [R1+0xdc] ;  /* 0x0000dc0001197983 */ /* 0x000f620000300800 */
[----:B------:R-:W-:-:S05]  /*18040*/  LEA R21, P5, R13, R6, 0x1 ;  /* 0x000000060d157211 */ /* 0x000fca00078a08ff */
[----:B------:R-:W-:Y:S04]  /*18050*/  STL [R1+0x8cc], R21 ;  /* 0x0008cc1501007387 */ /* 0x000fe80000100800 */
[----:B------:R0:W-:Y:S04]  /*18060*/  STL [R1+0x898], R20 ;  /* 0x0008981401007387 */ /* 0x0001e80000100800 */
[----:B0-----:R-:W5:Y:S01]  /*18070*/  LDL.LU R20, [R1+0xd8] ;  /* 0x0000d80001147983 */ /* 0x001f620000300800 */
[----:B--2---:R-:W-:-:S05]  /*18080*/  LEA R21, P6, R28, R6, 0x1 ;  /* 0x000000061c157211 */ /* 0x004fca00078c08ff */
[----:B------:R0:W-:Y:S04]  /*18090*/  STL [R1+0x8d4], R21 ;  /* 0x0008d41501007387 */ /* 0x0001e80000100800 */
[----:B------:R1:W-:Y:S01]  /*180a0*/  STL [R1+0x8a0], R19 ;  /* 0x0008a01301007387 */ /* 0x0003e20000100800 */
[----:B0-----:R-:W-:Y:S02]  /*180b0*/  LEA.HI.X.SX32 R21, R15, R3, 0x1, P1 ;  /* 0x000000030f157211 */ /* 0x001fe400008f0eff */
[----:B------:R-:W-:-:S05]  /*180c0*/  LEA R22, P0, R0, R6, 0x1 ;  /* 0x0000000600167211 */ /* 0x000fca00078008ff */
[----:B------:R-:W-:Y:S04]  /*180d0*/  STL [R1+0x8dc], R22 ;  /* 0x0008dc1601007387 */ /* 0x000fe80000100800 */
[----:B------:R-:W2:Y:S04]  /*180e0*/  LDL.LU R15, [R1+0xd4] ;  /* 0x0000d400010f7983 */ /* 0x000ea80000300800 */
[----:B------:R0:W-:Y:S01]  /*180f0*/  STL [R1+0x8a8], R21 ;  /* 0x0008a81501007387 */ /* 0x0001e20000100800 */
[----:B-1----:R-:W-:Y:S02]  /*18100*/  LEA R19, P1, R17, R6, 0x1 ;  /* 0x0000000611137211 */ /* 0x002fe400078208ff */
[----:B0-----:R-:W-:-:S03]  /*18110*/  LEA.HI.X.SX32 R21, R14, R3, 0x1, P2 ;  /* 0x000000030e157211 */ /* 0x001fc600010f0eff */
[----:B------:R0:W-:Y:S04]  /*18120*/  STL [R1+0x8e4], R19 ;  /* 0x0008e41301007387 */ /* 0x0001e80000100800 */
[----:B------:R-:W2:Y:S04]  /*18130*/  LDL.LU R14, [R1+0xd0] ;  /* 0x0000d000010e7983 */ /* 0x000ea80000300800 */
[----:B------:R-:W-:Y:S01]  /*18140*/  STL [R1+0x8b0], R21 ;  /* 0x0008b01501007387 */ /* 0x000fe20000100800 */
[----:B0-----:R-:W-:-:S05]  /*18150*/  LEA R19, P2, R16, R6, 0x1 ;  /* 0x0000000610137211 */ /* 0x001fca00078408ff */
[----:B------:R0:W-:Y:S01]  /*18160*/  STL [R1+0x8ec], R19 ;  /* 0x0008ec1301007387 */ /* 0x0001e20000100800 */
[----:B------:R-:W-:-:S03]  /*18170*/  LEA.HI.X.SX32 R18, R18, R3, 0x1, P3 ;  /* 0x0000000312127211 */ /* 0x000fc600018f0eff */
[----:B0-----:R-:W2:Y:S04]  /*18180*/  LDL.LU R19, [R1+0xcc] ;  /* 0x0000cc0001137983 */ /* 0x001ea80000300800 */
[----:B------:R0:W-:Y:S02]  /*18190*/  STL [R1+0x8b8], R18 ;  /* 0x0008b81201007387 */ /* 0x0001e40000100800 */
[----:B0-----:R-:W-:Y:S02]  /*181a0*/  LEA.HI.X.SX32 R18, R7, R3, 0x1, P4 ;  /* 0x0000000307127211 */ /* 0x001fe400020f0eff */
[----:B---3--:R-:W-:-:S05]  /*181b0*/  LEA R21, P3, R12, R6, 0x1 ;  /* 0x000000060c157211 */ /* 0x008fca00078608ff */
[----:B------:R0:W-:Y:S04]  /*181c0*/  STL [R1+0x8f4], R21 ;  /* 0x0008f41501007387 */ /* 0x0001e80000100800 */
[----:B------:R-:W3:Y:S01]  /*181d0*/  LDL.LU R7, [R1+0xc8] ;  /* 0x0000c80001077983 */ /* 0x000ee20000300800 */
[----:B0-----:R-:W-:-:S03]  /*181e0*/  LEA R21, P4, R11, R6, 0x1 ;  /* 0x000000060b157211 */ /* 0x001fc600078808ff */
[----:B------:R0:W-:Y:S04]  /*181f0*/  STL [R1+0x8c0], R18 ;  /* 0x0008c01201007387 */ /* 0x0001e80000100800 */
[----:B------:R1:W-:Y:S01]  /*18200*/  STL [R1+0x8fc], R21 ;  /* 0x0008fc1501007387 */ /* 0x0003e20000100800 */
[----:B0-----:R-:W-:-:S03]  /*18210*/  LEA.HI.X.SX32 R18, R13, R3, 0x1, P5 ;  /* 0x000000030d127211 */ /* 0x001fc600028f0eff */
[----:B------:R-:W3:Y:S01]  /*18220*/  LDL.LU R13, [R1+0xc4] ;  /* 0x0000c400010d7983 */ /* 0x000ee20000300800 */
[----:B-1----:R-:W-:-:S03]  /*18230*/  LEA R21, P5, R8, R6, 0x1 ;  /* 0x0000000608157211 */ /* 0x002fc600078a08ff */
[----:B------:R0:W-:Y:S04]  /*18240*/  STL [R1+0x8c8], R18 ;  /* 0x0008c81201007387 */ /* 0x0001e80000100800 */
[----:B------:R-:W-:Y:S01]  /*18250*/  STL [R1+0x904], R21 ;  /* 0x0009041501007387 */ /* 0x000fe20000100800 */
[----:B0-----:R-:W-:-:S03]  /*18260*/  LEA.HI.X.SX32 R18, R28, R3, 0x1, P6 ;  /* 0x000000031c127211 */ /* 0x001fc600030f0eff */
[----:B------:R-:W3:Y:S04]  /*18270*/  LDL.LU R28, [R1+0xc0] ;  /* 0x0000c000011c7983 */ /* 0x000ee80000300800 */
[----:B------:R0:W-:Y:S01]  /*18280*/  STL [R1+0x8d0], R18 ;  /* 0x0008d01201007387 */ /* 0x0001e20000100800 */
[-C--:B------:R-:W-:Y:S02]  /*18290*/  LEA.HI.X.SX32 R17, R17, R3.reuse, 0x1, P1 ;  /* 0x0000000311117211 */ /* 0x080fe400008f0eff */
[----:B0-----:R-:W-:Y:S02]  /*182a0*/  LEA.HI.X.SX32 R18, R0, R3, 0x1, P0 ;  /* 0x0000000300127211 */ /* 0x001fe400000f0eff */
[----:B------:R-:W3:Y:S01]  /*182b0*/  LDL.LU R0, [R1+0xbc] ;  /* 0x0000bc0001007983 */ /* 0x000ee20000300800 */
[----:B----4-:R-:W-:-:S05]  /*182c0*/  LEA R21, P6, R5, R6, 0x1 ;  /* 0x0000000605157211 */ /* 0x010fca00078c08ff */
[----:B------:R-:W-:Y:S04]  /*182d0*/  STL [R1+0x90c], R21 ;  /* 0x00090c1501007387 */ /* 0x000fe80000100800 */
[----:B------:R0:W-:Y:S04]  /*182e0*/  STL [R1+0x8d8], R18 ;  /* 0x0008d81201007387 */ /* 0x0001e80000100800 */
[----:B0-----:R-:W4:Y:S01]  /*182f0*/  LDL.LU R18, [R1+0xb8] ;  /* 0x0000b80001127983 */ /* 0x001f220000300800 */
[----:B-----5:R-:W-:-:S05]  /*18300*/  LEA R21, P0, R4, R6, 0x1 ;  /* 0x0000000604157211 */ /* 0x020fca00078008ff */
[----:B------:R0:W-:Y:S04]  /*18310*/  STL [R1+0x914], R21 ;  /* 0x0009141501007387 */ /* 0x0001e80000100800 */
[----:B------:R1:W-:Y:S01]  /*18320*/  STL [R1+0x8e0], R17 ;  /* 0x0008e01101007387 */ /* 0x0003e20000100800 */
[----:B0-----:R-:W-:-:S03]  /*18330*/  LEA.HI.X.SX32 R21, R16, R3, 0x1, P2 ;  /* 0x0000000310157211 */ /* 0x001fc600010f0eff */
[----:B-1----:R-:W5:Y:S01]  /*18340*/  LDL.LU R17, [R1+0xb4] ;  /* 0x0000b40001117983 */ /* 0x002f620000300800 */
[----:B------:R-:W-:-:S05]  /*18350*/  LEA R22, P1, R10, R6, 0x1 ;  /* 0x000000060a167211 */ /* 0x000fca00078208ff */
[----:B------:R0:W-:Y:S04]  /*18360*/  STL [R1+0x91c], R22 ;  /* 0x00091c1601007387 */ /* 0x0001e80000100800 */
[----:B------:R-:W5:Y:S04]  /*18370*/  LDL.LU R16, [R1+0xb0] ;  /* 0x0000b00001107983 */ /* 0x000f680000300800 */
[----:B------:R1:W-:Y:S01]  /*18380*/  STL [R1+0x8e8], R21 ;  /* 0x0008e81501007387 */ /* 0x0003e20000100800 */
[----:B0-----:R-:W-:Y:S02]  /*18390*/  LEA R22, P2, R25, R6, 0x1 ;  /* 0x0000000619167211 */ /* 0x001fe400078408ff */
[----:B-1----:R-:W-:-:S03]  /*183a0*/  LEA.HI.X.SX32 R21, R12, R3, 0x1, P3 ;  /* 0x000000030c157211 */ /* 0x002fc600018f0eff */
[----:B------:R0:W-:Y:S04]  /*183b0*/  STL [R1+0x924], R22 ;  /* 0x0009241601007387 */ /* 0x0001e80000100800 */
[----:B------:R-:W5:Y:S04]  /*183c0*/  LDL.LU R12, [R1+0xac] ;  /* 0x0000ac00010c7983 */ /* 0x000f680000300800 */
[----:B------:R1:W-:Y:S01]  /*183d0*/  STL [R1+0x8f0], R21 ;  /* 0x0008f01501007387 */ /* 0x0003e20000100800 */
[----:B0-----:R-:W-:Y:S02]  /*183e0*/  LEA R22, P3, R20, R6, 0x1 ;  /* 0x0000000614167211 */ /* 0x001fe400078608ff */
[----:B-1----:R-:W-:-:S03]  /*183f0*/  LEA.HI.X.SX32 R21, R11, R3, 0x1, P4 ;  /* 0x000000030b157211 */ /* 0x002fc600020f0eff */
[----:B------:R-:W-:Y:S04]  /*18400*/  STL [R1+0x92c], R22 ;  /* 0x00092c1601007387 */ /* 0x000fe80000100800 */
[----:B------:R-:W5:Y:S04]  /*18410*/  LDL.LU R11, [R1+0xa8] ;  /* 0x0000a800010b7983 */ /* 0x000f680000300800 */
[----:B------:R0:W-:Y:S02]  /*18420*/  STL [R1+0x8f8], R21 ;  /* 0x0008f81501007387 */ /* 0x0001e40000100800 */
[----:B0-----:R-:W-:-:S02]  /*18430*/  LEA.HI.X.SX32 R21, R8, R3, 0x1, P5 ;  /* 0x0000000308157211 */ /* 0x001fc400028f0eff */
[----:B--2---:R-:W-:-:S05]  /*18440*/  LEA R23, P4, R15, R6, 0x1 ;  /* 0x000000060f177211 */ /* 0x004fca00078808ff */
[----:B------:R-:W-:Y:S04]  /*18450*/  STL [R1+0x934], R23 ;  /* 0x0009341701007387 */ /* 0x000fe80000100800 */
[----:B------:R-:W2:Y:S04]  /*18460*/  LDL.LU R8, [R1+0xa4] ;  /* 0x0000a40001087983 */ /* 0x000ea80000300800 */
[----:B------:R0:W-:Y:S01]  /*18470*/  STL [R1+0x900], R21 ;  /* 0x0009001501007387 */ /* 0x0001e20000100800 */
[----:B------:R-:W-:Y:S02]  /*18480*/  LEA R22, P5, R14, R6, 0x1 ;  /* 0x000000060e167211 */ /* 0x000fe400078a08ff */
[----:B0-----:R-:W-:-:S03]  /*18490*/  LEA.HI.X.SX32 R21, R5, R3, 0x1, P6 ;  /* 0x0000000305157211 */ /* 0x001fc600030f0eff */
[----:B------:R-:W-:Y:S04]  /*184a0*/  STL [R1+0x93c], R22 ;  /* 0x00093c1601007387 */ /* 0x000fe80000100800 */
[----:B------:R-:W2:Y:S04]  /*184b0*/  LDL.LU R5, [R1+0xa0] ;  /* 0x0000a00001057983 */ /* 0x000ea80000300800 */
        /* <DEDUP_REMOVED lines=11> */
[----:B------:R-:W-:Y:S02]  /*18570*/  LEA R23, P1, R13, R6, 0x1 ;  /* 0x000000060d177211 */ /* 0x000fe400078208ff */
[----:B0-----:R-:W-:-:S03]  /*18580*/  LEA.HI.X.SX32 R22, R25, R3, 0x1, P2 ;  /* 0x0000000319167211 */ /* 0x001fc600010f0eff */
[----:B------:R-:W-:Y:S04]  /*18590*/  STL [R1+0x954], R23 ;  /* 0x0009541701007387 */ /* 0x000fe80000100800 */
[----:B------:R-:W3:Y:S04]  /*185a0*/  LDL.LU R25, [R1+0x94] ;  /* 0x0000940001197983 */ /* 0x000ee80000300800 */
[----:B------:R0:W-:Y:S01]  /*185b0*/  STL [R1+0x920], R22 ;  /* 0x0009201601007387 */ /* 0x0001e20000100800 */
[----:B-1----:R-:W-:Y:S02]  /*185c0*/  LEA R21, P2, R28, R6, 0x1 ;  /* 0x000000061c157211 */ /* 0x002fe400078408ff */
[----:B0-----:R-:W-:-:S03]  /*185d0*/  LEA.HI.X.SX32 R22, R20, R3, 0x1, P3 ;  /* 0x0000000314167211 */ /* 0x001fc600018f0eff */
[----:B------:R0:W-:Y:S01]  /*185e0*/  STL [R1+0x95c], R21 ;  /* 0x00095c1501007387 */ /* 0x0001e20000100800 */
[----:B------:R-:W-:-:S03]  /*185f0*/  LEA.HI.X.SX32 R20, R15, R3, 0x1, P4 ;  /* 0x000000030f147211 */ /* 0x000fc600020f0eff */
[----:B------:R-:W-:Y:S04]  /*18600*/  STL [R1+0x928], R22 ;  /* 0x0009281601007387 */ /* 0x000fe80000100800 */
[----:B------:R-:W3:Y:S01]  /*18610*/  LDL.LU R15, [R1+0x90] ;  /* 0x00009000010f7983 */ /* 0x000ee20000300800 */
[----:B0-----:R-:W-:-:S05]  /*18620*/  LEA R21, P3, R0, R6, 0x1 ;  /* 0x0000000600157211 */ /* 0x001fca00078608ff */
[----:B------:R0:W-:Y:S04]  /*18630*/  STL [R1+0x964], R21 ;  /* 0x0009641501007387 */ /* 0x0001e80000100800 */
[----:B------:R-:W-:Y:S01]  /*18640*/  STL [R1+0x930], R20 ;  /* 0x0009301401007387 */ /* 0x000fe20000100800 */
[----:B0-----:R-:W-:Y:S02]  /*18650*/  LEA.HI.X.SX32 R21, R14, R3, 0x1, P5 ;  /* 0x000000030e157211 */ /* 0x001fe400028f0eff */
[----:B----4-:R-:W-:-:S05]  /*18660*/  LEA R22, P4, R18, R6, 0x1 ;  /* 0x0000000612167211 */ /* 0x010fca00078808ff */
[----:B------:R-:W-:Y:S04]  /*18670*/  STL [R1+0x96c], R22 ;  /* 0x00096c1601007387 */ /* 0x000fe80000100800 */
[----:B------:R-:W4:Y:S04]  /*18680*/  LDL.LU R14, [R1+0x88] ;  /* 0x00008800010e7983 */ /* 0x000f280000300800 */
[----:B------:R0:W-:Y:S02]  /*18690*/  STL [R1+0x938], R21 ;  /* 0x0009381501007387 */ /* 0x0001e40000100800 */
[----:B0-----:R-:W-:-:S02]  /*186a0*/  LEA.HI.X.SX32 R21, R19, R3, 0x1, P6 ;  /* 0x0000000313157211 */ /* 0x001fc400030f0eff */
[----:B-----5:R-:W-:Y:S02]  /*186b0*/  LEA R20, P5, R17, R6, 0x1 ;  /* 0x0000000611147211 */ /* 0x020fe400078a08ff */
[----:B------:R-:W-:-:S03]  /*186c0*/  LEA.HI.X.SX32 R19, R7, R3, 0x1, P0 ;  /* 0x0000000307137211 */ /* 0x000fc600000f0eff */
[----:B------:R0:W-:Y:S04]  /*186d0*/  STL [R1+0x974], R20 ;  /* 0x0009741401007387 */ /* 0x0001e80000100800 */
[----:B------:R1:W-:Y:S04]  /*186e0*/  STL [R1+0x940], R21 ;  /* 0x0009401501007387 */ /* 0x0003e80000100800 */
[----:B------:R-:W5:Y:S01]  /*186f0*/  LDL.LU R7, [R1+0x78] ;  /* 0x0000780001077983 */ /* 0x000f620000300800 */
[----:B0-----:R-:W-:-:S05]  /*18700*/  LEA R20, P6, R16, R6, 0x1 ;  /* 0x0000000610147211 */ /* 0x001fca00078c08ff */
[----:B------:R-:W-:Y:S04]  /*18710*/  STL [R1+0x97c], R20 ;  /* 0x00097c1401007387 */ /* 0x000fe80000100800 */
[----:B------:R0:W-:Y:S01]  /*18720*/  STL [R1+0x948], R19 ;  /* 0x0009481301007387 */ /* 0x0001e20000100800 */
[----:B-1----:R-:W-:Y:S02]  /*18730*/  LEA R21, P0, R12, R6, 0x1 ;  /* 0x000000060c157211 */ /* 0x002fe400078008ff */
[----:B0-----:R-:W-:-:S03]  /*18740*/  LEA.HI.X.SX32 R19, R13, R3, 0x1, P1 ;  /* 0x000000030d137211 */ /* 0x001fc600008f0eff */
[----:B------:R-:W-:Y:S04]  /*18750*/  STL [R1+0x984], R21 ;  /* 0x0009841501007387 */ /* 0x000fe80000100800 */
[----:B------:R-:W5:Y:S04]  /*18760*/  LDL.LU R13, [R1+0x68] ;  /* 0x00006800010d7983 */ /* 0x000f680000300800 */
[----:B------:R0:W-:Y:S01]  /*18770*/  STL [R1+0x950], R19 ;  /* 0x0009501301007387 */ /* 0x0001e20000100800 */
[----:B------:R-:W-:Y:S02]  /*18780*/  LEA R20, P1, R11, R6, 0x1 ;  /* 0x000000060b147211 */ /* 0x000fe400078208ff */
[----:B0-----:R-:W-:-:S03]  /*18790*/  LEA.HI.X.SX32 R19, R28, R3, 0x1, P2 ;  /* 0x000000031c137211 */ /* 0x001fc600010f0eff */
[----:B------:R0:W-:Y:S04]  /*187a0*/  STL [R1+0x98c], R20 ;  /* 0x00098c1401007387 */ /* 0x0001e80000100800 */
[----:B------:R-:W5:Y:S04]  /*187b0*/  LDL.LU R28, [R1+0x60] ;  /* 0x00006000011c7983 */ /* 0x000f680000300800 */
[----:B------:R1:W-:Y:S01]  /*187c0*/  STL [R1+0x958], R19 ;  /* 0x0009581301007387 */ /* 0x0003e20000100800 */
[----:B0-----:R-:W-:Y:S02]  /*187d0*/  LEA.HI.X.SX32 R20, R0, R3, 0x1, P3 ;  /* 0x0000000300147211 */ /* 0x001fe400018f0eff */
[----:B--2---:R-:W-:-:S05]  /*187e0*/  LEA R21, P2, R8, R6, 0x1 ;  /* 0x0000000608157211 */ /* 0x004fca00078408ff */
[----:B------:R-:W-:Y:S04]  /*187f0*/  STL [R1+0x994], R21 ;  /* 0x0009941501007387 */ /* 0x000fe80000100800 */
[----:B------:R-:W2:Y:S04]  /*18800*/  LDL.LU R0, [R1+0x5c] ;  /* 0x00005c0001007983 */ /* 0x000ea80000300800 */
[----:B------:R0:W-:Y:S01]  /*18810*/  STL [R1+0x960], R20 ;  /* 0x0009601401007387 */ /* 0x0001e20000100800 */
[----:B-1----:R-:W-:Y:S02]  /*18820*/  LEA R19, P3, R5, R6, 0x1 ;  /* 0x0000000605137211 */ /* 0x002fe400078608ff */
[----:B0-----:R-:W-:-:S03]  /*18830*/  LEA.HI.X.SX32 R20, R18, R3, 0x1, P4 ;  /* 0x0000000312147211 */ /* 0x001fc600020f0eff */
[----:B------:R0:W-:Y:S01]  /*18840*/  STL [R1+0x99c], R19 ;  /* 0x00099c1301007387 */ /* 0x0001e20000100800 */
[----:B------:R-:W-:-:S03]  /*18850*/  LEA.HI.X.SX32 R18, R17, R3, 0x1, P5 ;  /* 0x0000000311127211 */ /* 0x000fc600028f0eff */
[----:B------:R-:W-:Y:S04]  /*18860*/  STL [R1+0x968], R20 ;  /* 0x0009681401007387 */ /* 0x000fe80000100800 */
[----:B------:R-:W2:Y:S01]  /*18870*/  LDL.LU R29, [R1+0x58] ;  /* 0x00005800011d7983 */ /* 0x000ea20000300800 */
[----:B0-----:R-:W-:-:S05]  /*18880*/  LEA R19, P4, R4, R6, 0x1 ;  /* 0x0000000604137211 */ /* 0x001fca00078808ff */
[----:B------:R-:W-:Y:S04]  /*18890*/  STL [R1+0x9a4], R19 ;  /* 0x0009a41301007387 */ /* 0x000fe80000100800 */
[----:B------:R-:W-:Y:S04]  /*188a0*/  STL [R1+0x970], R18 ;  /* 0x0009701201007387 */ /* 0x000fe80000100800 */
[----:B------:R-:W2:Y:S01]  /*188b0*/  LDL.LU R23, [R1+0x54] ;  /* 0x0000540001177983 */ /* 0x000ea20000300800 */
[----:B------:R-:W-:Y:S02]  /*188c0*/  LEA.HI.X.SX32 R16, R16, R3, 0x1, P6 ;  /* 0x0000000310107211 */ /* 0x000fe400030f0eff */
[----:B------:R-:W-:-:S05]  /*188d0*/  LEA R17, P5, R10, R6, 0x1 ;  /* 0x000000060a117211 */ /* 0x000fca00078a08ff */
[----:B------:R-:W-:Y:S04]  /*188e0*/  STL [R1+0x9ac], R17 ;  /* 0x0009ac1101007387 */ /* 0x000fe80000100800 */
[----:B------:R-:W2:Y:S04]  /*188f0*/  LDL.LU R22, [R1+0x50] ;  /* 0x0000500001167983 */ /* 0x000ea80000300800 */
[----:B------:R0:W-:Y:S04]  /*18900*/  STL [R1+0x978], R16 ;  /* 0x0009781001007387 */ /* 0x0001e80000100800 */
[----:B------:R-:W2:Y:S01]  /*18910*/  LDL.LU R21, [R1+0x4c] ;  /* 0x00004c0001157983 */ /* 0x000ea20000300800 */
[----:B0-----:R-:W-:-:S02]  /*18920*/  LEA.HI.X.SX32 R16, R12, R3, 0x1, P0 ;  /* 0x000000030c107211 */ /* 0x001fc400000f0eff */
[----:B---3--:R-:W-:-:S05]  /*18930*/  LEA R17, P6, R25, R6, 0x1 ;  /* 0x0000000619117211 */ /* 0x008fca00078c08ff */
[----:B------:R0:W-:Y:S04]  /*18940*/  STL [R1+0x9b4], R17 ;  /* 0x0009b41101007387 */ /* 0x0001e80000100800 */
[----:B------:R-:W3:Y:S04]  /*18950*/  LDL.LU R20, [R1+0x48] ;  /* 0x0000480001147983 */ /* 0x000ee80000300800 */
[----:B------:R-:W-:Y:S04]  /*18960*/  STL [R1+0x980], R16 ;  /* 0x0009801001007387 */ /* 0x000fe80000100800 */
[----:B------:R-:W3:Y:S01]  /*18970*/  LDL.LU R19, [R1+0x44] ;  /* 0x0000440001137983 */ /* 0x000ee20000300800 */
[----:B------:R-:W-:-:S05]  /*18980*/  LEA R12, P0, R15, R6, 0x1 ;  /* 0x000000060f0c7211 */ /* 0x000fca00078008ff */
[----:B------:R-:W-:Y:S04]  /*18990*/  STL [R1+0x9bc], R12 ;  /* 0x0009bc0c01007387 */ /* 0x000fe80000100800 */
[----:B------:R-:W3:Y:S01]  /*189a0*/  LDL.LU R18, [R1+0x40] ;  /* 0x0000400001127983 */ /* 0x000ee20000300800 */
[----:B------:R-:W-:-:S05]  /*189b0*/  LEA.HI.X.SX32 R11, R11, R3, 0x1, P1 ;  /* 0x000000030b0b7211 */ /* 0x000fca00008f0eff */
[----:B------:R1:W-:Y:S04]  /*189c0*/  STL [R1+0x988], R11 ;  /* 0x0009880b01007387 */ /* 0x0003e80000100800 */
[----:B0-----:R-:W3:Y:S01]  /*189d0*/  LDL.LU R17, [R1+0x3c] ;  /* 0x00003c0001117983 */ /* 0x001ee20000300800 */
[----:B-1----:R-:W-:Y:S02]  /*189e0*/  LEA.HI.X.SX32 R11, R8, R3, 0x1, P2 ;  /* 0x00000003080b7211 */ /* 0x002fe400010f0eff */
[----:B----4-:R-:W-:-:S05]  /*189f0*/  LEA R12, P1, R14, R6, 0x1 ;  /* 0x000000060e0c7211 */ /* 0x010fca00078208ff */
[----:B------:R0:W-:Y:S01]  /*18a00*/  STL [R1+0x9c4], R12 ;  /* 0x0009c40c01007387 */ /* 0x0001e20000100800 */
[----:B------:R-:W-:-:S03]  /*18a10*/  LEA.HI.X.SX32 R5, R5, R3, 0x1, P3 ;  /* 0x0000000305057211 */ /* 0x000fc600018f0eff */
[----:B------:R-:W4:Y:S04]  /*18a20*/  LDL.LU R16, [R1+0x34] ;  /* 0x0000340001107983 */ /* 0x000f280000300800 */
[----:B------:R1:W-:Y:S04]  /*18a30*/  STL [R1+0x990], R11 ;  /* 0x0009900b01007387 */ /* 0x0003e80000100800 */
[----:B0-----:R-:W4:Y:S01]  /*18a40*/  LDL.LU R12, [R1+0x2c] ;  /* 0x00002c00010c7983 */ /* 0x001f220000300800 */
[----:B------:R-:W-:Y:S02]  /*18a50*/  LEA.HI.X.SX32 R4, R4, R3, 0x1, P4 ;  /* 0x0000000304047211 */ /* 0x000fe400020f0eff */
[----:B-----5:R-:W-:-:S05]  /*18a60*/  LEA R8, P2, R7, R6, 0x1 ;  /* 0x0000000607087211 */ /* 0x020fca00078408ff */
[----:B------:R0:W-:Y:S04]  /*18a70*/  STL [R1+0x9cc], R8 ;  /* 0x0009cc0801007387 */ /* 0x0001e80000100800 */
[----:B-1----:R-:W5:Y:S04]  /*18a80*/  LDL.LU R11, [R1+0x28] ;  /* 0x00002800010b7983 */ /* 0x002f680000300800 */
[----:B------:R-:W-:Y:S01]  /*18a90*/  STL [R1+0x998], R5 ;  /* 0x0009980501007387 */ /* 0x000fe20000100800 */
[----:B------:R-:W-:Y:S02]  /*18aa0*/  LEA.HI.X.SX32 R25, R25, R3, 0x1, P6 ;  /* 0x0000000319197211 */ /* 0x000fe400030f0eff */
[----:B0-----:R-:W-:-:S05]  /*18ab0*/  LEA R8, P3, R13, R6, 0x1 ;  /* 0x000000060d087211 */ /* 0x001fca00078608ff */
[----:B------:R0:W-:Y:S04]  /*18ac0*/  STL [R1+0x9d4], R8 ;  /* 0x0009d40801007387 */ /* 0x0001e80000100800 */
[----:B0-----:R-:W5:Y:S04]  /*18ad0*/  LDL.LU R8, [R1+0x20] ;  /* 0x0000200001087983 */ /* 0x001f680000300800 */
[----:B------:R0:W-:Y:S01]  /*18ae0*/  STL [R1+0x9a0], R4 ;  /* 0x0009a00401007387 */ /* 0x0001e20000100800 */
[----:B------:R-:W-:Y:S02]  /*18af0*/  LEA R5, P4, R28, R6, 0x1 ;  /* 0x000000061c057211 */ /* 0x000fe400078808ff */
[----:B0-----:R-:W-:-:S03]  /*18b00*/  LEA.HI.X.SX32 R4, R10, R3, 0x1, P5 ;  /* 0x000000030a047211 */ /* 0x001fc600028f0eff */
[----:B------:R0:W-:Y:S01]  /*18b10*/  STL [R1+0x9dc], R5 ;  /* 0x0009dc0501007387 */ /* 0x0001e20000100800 */
[----:B------:R-:W-:-:S03]  /*18b20*/  LEA.HI.X.SX32 R15, R15, R3, 0x1, P0 ;  /* 0x000000030f0f7211 */ /* 0x000fc600000f0eff */
[----:B0-----:R-:W5:Y:S04]  /*18b30*/  LDL.LU R5, [R1+0x1c] ;  /* 0x00001c0001057983 */ /* 0x001f680000300800 */
[----:B------:R0:W-:Y:S04]  /*18b40*/  STL [R1+0x9a8], R4 ;  /* 0x0009a80401007387 */ /* 0x0001e80000100800 */
[----:B0-----:R-:W5:Y:S01]  /*18b50*/  LDL.LU R4, [R1+0x14] ;  /* 0x0000140001047983 */ /* 0x001f620000300800 */
[----:B--2---:R-:W-:-:S05]  /*18b60*/  LEA R10, P5, R0, R6, 0x1 ;  /* 0x00000006000a7211 */ /* 0x004fca00078a08ff */
[----:B------:R0:W-:Y:S04]  /*18b70*/  STL [R1+0x9e4], R10 ;  /* 0x0009e40a01007387 */ /* 0x0001e80000100800 */
[----:B0-----:R-:W2:Y:S04]  /*18b80*/  LDL.LU R10, [R1+0xc] ;  /* 0x00000c00010a7983 */ /* 0x001ea80000300800 */
[----:B------:R0:W-:Y:S02]  /*18b90*/  STL [R1+0x9b0], R25 ;  /* 0x0009b01901007387 */ /* 0x0001e40000100800 */
[----:B0-----:R-:W-:-:S05]  /*18ba0*/  LEA R25, P6, R29, R6, 0x1 ;  /* 0x000000061d197211 */ /* 0x001fca00078c08ff */
[----:B------:R0:W-:Y:S01]  /*18bb0*/  STL [R1+0x9ec], R25 ;  /* 0x0009ec1901007387 */ /* 0x0001e20000100800 */
[----:B------:R-:W-:-:S03]  /*18bc0*/  LEA.HI.X.SX32 R14, R14, R3, 0x1, P1 ;  /* 0x000000030e0e7211 */ /* 0x000fc600008f0eff */
        /* <DEDUP_REMOVED lines=17> */
[----:B---3--:R-:W-:-:S05]  /*18ce0*/  LEA R13, P3, R20, R6, 0x1 ;  /* 0x00000006140d7211 */ /* 0x008fca00078608ff */
[----:B------:R0:W-:Y:S01]  /*18cf0*/  STL [R1+0xa0c], R13 ;  /* 0x000a0c0d01007387 */ /* 0x0001e20000100800 */
[----:B------:R-:W-:-:S03]  /*18d00*/  LEA.HI.X.SX32 R0, R0, R3, 0x1, P5 ;  /* 0x0000000300007211 */ /* 0x000fc600028f0eff */
[----:B0-----:R-:W3:Y:S04]  /*18d10*/  LDL.LU R13, [R1+0xbb4] ;  /* 0x000bb400010d7983 */ /* 0x001ee80000300800 */
[----:B------:R0:W-:Y:S02]  /*18d20*/  STL [R1+0x9d8], R28 ;  /* 0x0009d81c01007387 */ /* 0x0001e40000100800 */
[----:B0-----:R-:W-:-:S05]  /*18d30*/  LEA R28, P4, R19, R6, 0x1 ;  /* 0x00000006131c7211 */ /* 0x001fca00078808ff */
[----:B------:R0:W-:Y:S04]  /*18d40*/  STL [R1+0xa14], R28 ;  /* 0x000a141c01007387 */ /* 0x0001e80000100800 */
[----:B0-----:R-:W3:Y:S04]  /*18d50*/  LDL.LU R28, [R1+0xbb0] ;  /* 0x000bb000011c7983 */ /* 0x001ee80000300800 */
[----:B------:R0:W-:Y:S02]  /*18d60*/  STL [R1+0x9e0], R0 ;  /* 0x0009e00001007387 */ /* 0x0001e40000100800 */
[----:B0-----:R-:W-:-:S05]  /*18d70*/  LEA R0, P5, R18, R6, 0x1 ;  /* 0x0000000612007211 */ /* 0x001fca00078a08ff */
[----:B------:R0:W-:Y:S04]  /*18d80*/  STL [R1+0xa1c], R0 ;  /* 0x000a1c0001007387 */ /* 0x0001e80000100800 */
[----:B0-----:R-:W3:Y:S01]  /*18d90*/  LDL.LU R0, [R1+0xbac] ;  /* 0x000bac0001007983 */ /* 0x001ee20000300800 */
[----:B------:R-:W-:-:S05]  /*18da0*/  LEA.HI.X.SX32 R29, R29, R3, 0x1, P6 ;  /* 0x000000031d1d7211 */ /* 0x000fca00030f0eff */
[----:B------:R0:W-:Y:S01]  /*18db0*/  STL [R1+0x9e8], R29 ;  /* 0x0009e81d01007387 */ /* 0x0001e20000100800 */
[----:B------:R-:W-:Y:S02]  /*18dc0*/  LEA.HI.X.SX32 R22, R22, R3, 0x1, P1 ;  /* 0x0000000316167211 */ /* 0x000fe400008f0eff */
[----:B0-----:R-:W-:-:S05]  /*18dd0*/  LEA R29, P6, R17, R6, 0x1 ;  /* 0x00000006111d7211 */ /* 0x001fca00078c08ff */
[----:B------:R0:W-:Y:S01]  /*18de0*/  STL [R1+0xa24], R29 ;  /* 0x000a241d01007387 */ /* 0x0001e20000100800 */
[----:B------:R-:W-:Y:S01]  /*18df0*/  IMAD R9, R9, UR12, RZ ;  /* 0x0000000c09097c24 */ /* 0x000fe2000f8e02ff */
[----:B0-----:R-:W-:Y:S02]  /*18e00*/  LEA.HI.X.SX32 R29, R23, R3, 0x1, P0 ;  /* 0x00000003171d7211 */ /* 0x001fe400000f0eff */
[----:B----4-:R-:W-:-:S03]  /*18e10*/  LEA R23, P0, R16, R6, 0x1 ;  /* 0x0000000610177211 */ /* 0x010fc600078008ff */
[----:B------:R0:W-:Y:S04]  /*18e20*/  STL [R1+0x9f0], R29 ;  /* 0x0009f01d01007387 */ /* 0x0001e80000100800 */
[----:B------:R1:W-:Y:S04]  /*18e30*/  STL [R1+0xa2c], R23 ;  /* 0x000a2c1701007387 */ /* 0x0003e80000100800 */
[----:B------:R5:W-:Y:S01]  /*18e40*/  STL [R1+0x9f8], R22 ;  /* 0x0009f81601007387 */ /* 0x000be20000100800 */
[----:B0-----:R-:W-:Y:S02]  /*18e50*/  LEA R29, P1, R12, R6, 0x1 ;  /* 0x000000060c1d7211 */ /* 0x001fe400078208ff */
[----:B-1----:R-:W-:-:S02]  /*18e60*/  LEA.HI.X.SX32 R23, R21, R3, 0x1, P2 ;  /* 0x0000000315177211 */ /* 0x002fc400010f0eff */
[-C--:B------:R-:W-:Y:S02]  /*18e70*/  LEA.HI.X.SX32 R21, R20, R3.reuse, 0x1, P3 ;  /* 0x0000000314157211 */ /* 0x080fe400018f0eff */
[-C--:B-----5:R-:W-:Y:S01]  /*18e80*/  LEA R22, P2, R11, R6.reuse, 0x1 ;  /* 0x000000060b167211 */ /* 0x0a0fe200078408ff */
[----:B------:R-:W-:Y:S01]  /*18e90*/  STL [R1+0xa34], R29 ;  /* 0x000a341d01007387 */ /* 0x000fe20000100800 */
[-C--:B------:R-:W-:Y:S02]  /*18ea0*/  LEA R20, P3, R9, R6.reuse, 0x1 ;  /* 0x0000000609147211 */ /* 0x080fe400078608ff */
[----:B------:R-:W-:Y:S01]  /*18eb0*/  LEA.HI.X.SX32 R19, R19, R3, 0x1, P4 ;  /* 0x0000000313137211 */ /* 0x000fe200020f0eff */
[----:B------:R-:W-:Y:S04]  /*18ec0*/  STL [R1+0xa00], R23 ;  /* 0x000a001701007387 */ /* 0x000fe80000100800 */
[----:B------:R-:W-:Y:S04]  /*18ed0*/  STL [R1+0xa9c], R22 ;  /* 0x000a9c1601007387 */ /* 0x000fe80000100800 */
[----:B------:R0:W-:Y:S04]  /*18ee0*/  STL [R1+0xa08], R21 ;  /* 0x000a081501007387 */ /* 0x0001e80000100800 */
[----:B------:R1:W-:Y:S04]  /*18ef0*/  STL [R1+0xa3c], R20 ;  /* 0x000a3c1401007387 */ /* 0x0003e80000100800 */
[----:B------:R4:W-:Y:S01]  /*18f00*/  STL [R1+0xa10], R19 ;  /* 0x000a101301007387 */ /* 0x0009e20000100800 */
[----:B0-----:R-:W-:-:S02]  /*18f10*/  LEA R21, P4, R8, R6, 0x1 ;  /* 0x0000000608157211 */ /* 0x001fc400078808ff */
[-C--:B-1----:R-:W-:Y:S02]  /*18f20*/  LEA.HI.X.SX32 R20, R18, R3.reuse, 0x1, P5 ;  /* 0x0000000312147211 */ /* 0x082fe400028f0eff */
[-C--:B------:R-:W-:Y:S02]  /*18f30*/  LEA.HI.X.SX32 R18, R17, R3.reuse, 0x1, P6 ;  /* 0x0000000311127211 */ /* 0x080fe400030f0eff */
[-C--:B----4-:R-:W-:Y:S01]  /*18f40*/  LEA R19, P5, R5, R6.reuse, 0x1 ;  /* 0x0000000605137211 */ /* 0x090fe200078a08ff */
        /* <DEDUP_REMOVED lines=8> */
[----:B--2---:R-:W-:-:S02]  /*18fd0*/  LEA R18, P0, R10, R6, 0x1 ;  /* 0x000000060a127211 */ /* 0x004fc400078008ff */
[----:B0-----:R-:W-:-:S03]  /*18fe0*/  LEA.HI.X.SX32 R17, R12, R3, 0x1, P1 ;  /* 0x000000030c117211 */ /* 0x001fc600008f0eff */
[----:B------:R-:W-:Y:S01]  /*18ff0*/  STL [R1+0xa5c], R18 ;  /* 0x000a5c1201007387 */ /* 0x000fe20000100800 */
[----:B------:R-:W-:-:S03]  /*19000*/  LEA.HI.X.SX32 R12, R11, R3, 0x1, P2 ;  /* 0x000000030b0c7211 */ /* 0x000fc600010f0eff */
[----:B------:R-:W-:Y:S01]  /*19010*/  STL [R1+0xa30], R17 ;  /* 0x000a301101007387 */ /* 0x000fe20000100800 */
[-C--:B------:R-:W-:Y:S02]  /*19020*/  LEA.HI.X.SX32 R9, R9, R3.reuse, 0x1, P3 ;  /* 0x0000000309097211 */ /* 0x080fe400018f0eff */
[-C--:B------:R-:W-:Y:S02]  /*19030*/  LEA.HI.X.SX32 R8, R8, R3.reuse, 0x1, P4 ;  /* 0x0000000308087211 */ /* 0x080fe400020f0eff */
[-C--:B------:R-:W-:Y:S02]  /*19040*/  LEA.HI.X.SX32 R5, R5, R3.reuse, 0x1, P5 ;  /* 0x0000000305057211 */ /* 0x080fe400028f0eff */
[----:B------:R-:W-:Y:S01]  /*19050*/  LEA.HI.X.SX32 R4, R4, R3, 0x1, P6 ;  /* 0x0000000304047211 */ /* 0x000fe200030f0eff */
[----:B------:R-:W-:Y:S02]  /*19060*/  IMAD R26, R26, UR12, RZ ;  /* 0x0000000c1a1a7c24 */ /* 0x000fe4000f8e02ff */
[----:B------:R-:W-:-:S02]  /*19070*/  IMAD R24, R24, UR12, RZ ;  /* 0x0000000c18187c24 */ /* 0x000fc4000f8e02ff */
[----:B------:R-:W-:Y:S01]  /*19080*/  IMAD R2, R2, UR12, RZ ;  /* 0x0000000c02027c24 */ /* 0x000fe2000f8e02ff */
[-C--:B---3--:R-:W-:Y:S02]  /*19090*/  LEA R11, P2, R28, R6.reuse, 0x1 ;  /* 0x000000061c0b7211 */ /* 0x088fe400078408ff */
[----:B-1----:R-:W-:-:S05]  /*190a0*/  LEA R16, P1, R0, R6, 0x1 ;  /* 0x0000000600107211 */ /* 0x002fca00078208ff */
[----:B------:R-:W-:Y:S04]  /*190b0*/  STL [R1+0xa64], R16 ;  /* 0x000a641001007387 */ /* 0x000fe80000100800 */
[----:B------:R-:W2:Y:S04]  /*190c0*/  LDL.LU R23, [R1+0x4] ;  /* 0x0000040001177983 */ /* 0x000ea80000300800 */
[----:B------:R-:W-:Y:S04]  /*190d0*/  STL [R1+0xa98], R12 ;  /* 0x000a980c01007387 */ /* 0x000fe80000100800 */
[----:B------:R0:W-:Y:S04]  /*190e0*/  STL [R1+0xa6c], R11 ;  /* 0x000a6c0b01007387 */ /* 0x0001e80000100800 */
[----:B------:R1:W-:Y:S01]  /*190f0*/  STL [R1+0xa38], R9 ;  /* 0x000a380901007387 */ /* 0x0003e20000100800 */
[----:B0-----:R-:W-:-:S02]  /*19100*/  LEA R11, P3, R13, R6, 0x1 ;  /* 0x000000060d0b7211 */ /* 0x001fc400078608ff */
[----:B-1----:R-:W-:-:S03]  /*19110*/  LEA R9, P4, R7, R6, 0x1 ;  /* 0x0000000607097211 */ /* 0x002fc600078808ff */
[----:B------:R-:W-:Y:S04]  /*19120*/  STL [R1+0xa74], R11 ;  /* 0x000a740b01007387 */ /* 0x000fe80000100800 */
[----:B------:R0:W-:Y:S04]  /*19130*/  STL [R1+0xa40], R8 ;  /* 0x000a400801007387 */ /* 0x0001e80000100800 */
[----:B------:R-:W-:Y:S01]  /*19140*/  STL [R1+0xa7c], R9 ;  /* 0x000a7c0901007387 */ /* 0x000fe20000100800 */
[----:B0-----:R-:W-:-:S03]  /*19150*/  LEA R8, P5, R14, R6, 0x1 ;  /* 0x000000060e087211 */ /* 0x001fc600078a08ff */
[----:B------:R0:W-:Y:S04]  /*19160*/  STL [R1+0xa48], R5 ;  /* 0x000a480501007387 */ /* 0x0001e80000100800 */
[----:B------:R1:W-:Y:S04]  /*19170*/  STL [R1+0xa80], R8 ;  /* 0x000a800801007387 */ /* 0x0003e80000100800 */
[----:B------:R3:W-:Y:S01]  /*19180*/  STL [R1+0xa50], R4 ;  /* 0x000a500401007387 */ /* 0x0007e20000100800 */
[----:B0-----:R-:W-:Y:S02]  /*19190*/  LEA R5, P6, R15, R6, 0x1 ;  /* 0x000000060f057211 */ /* 0x001fe400078c08ff */
[----:B-1----:R-:W-:-:S03]  /*191a0*/  LEA.HI.X.SX32 R8, R10, R3, 0x1, P0 ;  /* 0x000000030a087211 */ /* 0x002fc600000f0eff */
[----:B------:R0:W-:Y:S01]  /*191b0*/  STL [R1+0xa84], R5 ;  /* 0x000a840501007387 */ /* 0x0001e20000100800 */
[----:B---3--:R-:W-:-:S03]  /*191c0*/  LEA R4, P0, R25, R6, 0x1 ;  /* 0x0000000619047211 */ /* 0x008fc600078008ff */
[----:B------:R-:W-:Y:S01]  /*191d0*/  STL [R1+0xa58], R8 ;  /* 0x000a580801007387 */ /* 0x000fe20000100800 */
[----:B0-----:R-:W-:-:S03]  /*191e0*/  LEA.HI.X.SX32 R5, R0, R3, 0x1, P1 ;  /* 0x0000000300057211 */ /* 0x001fc600008f0eff */
[----:B------:R-:W3:Y:S04]  /*191f0*/  LDL.LU R0, [R1+0xba8] ;  /* 0x000ba80001007983 */ /* 0x000ee80000300800 */
[----:B------:R0:W-:Y:S04]  /*19200*/  STL [R1+0xa88], R4 ;  /* 0x000a880401007387 */ /* 0x0001e80000100800 */
[----:B------:R-:W4:Y:S01]  /*19210*/  LDL.LU R22, [R1+0xb88] ;  /* 0x000b880001167983 */ /* 0x000f220000300800 */
[----:B0-----:R-:W-:-:S03]  /*19220*/  LEA R4, P1, R26, R6, 0x1 ;  /* 0x000000061a047211 */ /* 0x001fc600078208ff */
[----:B------:R0:W-:Y:S04]  /*19230*/  STL [R1+0xa60], R5 ;  /* 0x000a600501007387 */ /* 0x0001e80000100800 */
[----:B------:R-:W5:Y:S04]  /*19240*/  LDL.LU R21, [R1+0xb8c] ;  /* 0x000b8c0001157983 */ /* 0x000f680000300800 */
[----:B------:R1:W-:Y:S04]  /*19250*/  STL [R1+0xa8c], R4 ;  /* 0x000a8c0401007387 */ /* 0x0003e80000100800 */
[----:B------:R-:W3:Y:S01]  /*19260*/  LDL.LU R20, [R1+0xb54] ;  /* 0x000b540001147983 */ /* 0x000ee20000300800 */
[----:B0-----:R-:W-:-:S03]  /*19270*/  LEA.HI.X.SX32 R5, R28, R3, 0x1, P2 ;  /* 0x000000031c057211 */ /* 0x001fc600010f0eff */
[----:B------:R-:W3:Y:S04]  /*19280*/  LDL.LU R19, [R1+0xb2c] ;  /* 0x000b2c0001137983 */ /* 0x000ee80000300800 */
[----:B------:R-:W3:Y:S01]  /*19290*/  LDL.LU R18, [R1+0xb28] ;  /* 0x000b280001127983 */ /* 0x000ee20000300800 */
[----:B-1----:R-:W-:-:S03]  /*192a0*/  LEA R4, P2, R24, R6, 0x1 ;  /* 0x0000000618047211 */ /* 0x002fc600078408ff */
[----:B------:R-:W3:Y:S04]  /*192b0*/  LDL.LU R17, [R1+0xb70] ;  /* 0x000b700001117983 */ /* 0x000ee80000300800 */
[----:B------:R0:W-:Y:S04]  /*192c0*/  STL [R1+0xa68], R5 ;  /* 0x000a680501007387 */ /* 0x0001e80000100800 */
[----:B------:R-:W3:Y:S04]  /*192d0*/  LDL.LU R16, [R1+0xb7c] ;  /* 0x000b7c0001107983 */ /* 0x000ee80000300800 */
[----:B------:R1:W-:Y:S01]  /*192e0*/  STL [R1+0xa90], R4 ;  /* 0x000a900401007387 */ /* 0x0003e20000100800 */
[----:B0-----:R-:W-:-:S03]  /*192f0*/  LEA.HI.X.SX32 R5, R13, R3, 0x1, P3 ;  /* 0x000000030d057211 */ /* 0x001fc600018f0eff */
[----:B------:R-:W3:Y:S01]  /*19300*/  LDL.LU R12, [R1+0xb78] ;  /* 0x000b7800010c7983 */ /* 0x000ee20000300800 */
[----:B-1----:R-:W-:-:S03]  /*19310*/  LEA R4, P3, R2, R6, 0x1 ;  /* 0x0000000602047211 */ /* 0x002fc600078608ff */
[----:B------:R0:W-:Y:S04]  /*19320*/  STL [R1+0xa70], R5 ;  /* 0x000a700501007387 */ /* 0x0001e80000100800 */
[----:B------:R-:W3:Y:S04]  /*19330*/  LDL.LU R11, [R1+0xb74] ;  /* 0x000b7400010b7983 */ /* 0x000ee80000300800 */
[----:B------:R-:W-:Y:S01]  /*19340*/  STL [R1+0xa94], R4 ;  /* 0x000a940401007387 */ /* 0x000fe20000100800 */
[----:B0-----:R-:W-:-:S03]  /*19350*/  LEA.HI.X.SX32 R5, R7, R3, 0x1, P4 ;  /* 0x0000000307057211 */ /* 0x001fc600020f0eff */
[----:B------:R-:W3:Y:S04]  /*19360*/  LDL.LU R8, [R1+0xb84] ;  /* 0x000b840001087983 */ /* 0x000ee80000300800 */
[----:B------:R0:W-:Y:S04]  /*19370*/  STL [R1+0xa78], R5 ;  /* 0x000a780501007387 */ /* 0x0001e80000100800 */
[----:B------:R-:W3:Y:S01]  /*19380*/  LDL.LU R10, [R1+0xb80] ;  /* 0x000b8000010a7983 */ /* 0x000ee20000300800 */
[----:B------:R-:W1:Y:S01]  /*19390*/  S2R R29, SR_TID.X ;  /* 0x00000000001d7919 */ /* 0x000e620000002100 */
[----:B------:R-:W-:Y:S01]  /*193a0*/  IMAD R27, R27, UR12, RZ ;  /* 0x0000000c1b1b7c24 */ /* 0x000fe2000f8e02ff */
[----:B0-----:R-:W-:-:S04]  /*193b0*/  LEA.HI.X.SX32 R5, R14, R3, 0x1, P5 ;  /* 0x000000030e057211 */ /* 0x001fc800028f0eff */
[----:B------:R-:W-:Y:S02]  /*193c0*/  LEA R4, P4, R27, R6, 0x1 ;  /* 0x000000061b047211 */ /* 0x000fe400078808ff */
[----:B------:R-:W-:-:S03]  /*193d0*/  LEA.HI.X.SX32 R7, R15, R3, 0x1, P6 ;  /* 0x000000030f077211 */ /* 0x000fc600030f0eff */
[----:B------:R-:W-:Y:S01]  /*193e0*/  STL [R1+0x340], R4 ;  /* 0x0003400401007387 */ /* 0x000fe20000100800 */
[----:B------:R-:W-:-:S03]  /*193f0*/  LEA.HI.X.SX32 R6, R26, R3, 0x1, P1 ;  /* 0x000000031a067211 */ /* 0x000fc600008f0eff */
[----:B------:R0:W-:Y:S04]  /*19400*/  STL [R1+0x328], R5 ;  /* 0x0003280501007387 */ /* 0x0001e80000100800 */
[----:B------:R-:W-:Y:S01]  /*19410*/  STL [R1+0x32c], R7 ;  /* 0x00032c0701007387 */ /* 0x000fe20000100800 */
[-C--:B0-----:R-:W-:Y:S02]  /*19420*/  LEA.HI.X.SX32 R5, R25, R3.reuse, 0x1, P0 ;  /* 0x0000000319057211 */ /* 0x081fe400000f0eff */
[----:B------:R-:W-:-:S03]  /*19430*/  LEA.HI.X.SX32 R2, R2, R3, 0x1, P3 ;  /* 0x0000000302027211 */ /* 0x000fc600018f0eff */
[----:B------:R-:W-:Y:S01]  /*19440*/  STL [R1+0x330], R5 ;  /* 0x0003300501007387 */ /* 0x000fe20000100800 */
[----:B-1----:R-:W-:-:S03]  /*19450*/  SHF.R.U32.HI R29, RZ, 0x5, R29 ;  /* 0x00000005ff1d7819 */ /* 0x002fc6000001161d */
[----:B------:R0:W-:Y:S01]  /*19460*/  STL [R1+0x334], R6 ;  /* 0x0003340601007387 */ /* 0x0001e20000100800 */
[----:B------:R-:W-:Y:S02]  /*19470*/  SGXT.U32 R29, R29, 0x3 ;  /* 0x000000031d1d781a */ /* 0x000fe40000000000 */
[----:B0-----:R-:W-:-:S05]  /*19480*/  LEA.HI.X.SX32 R6, R24, R3, 0x1, P2 ;  /* 0x0000000318067211 */ /* 0x001fca00010f0eff */
[----:B------:R0:W-:Y:S04]  /*19490*/  STL [R1+0x338], R6 ;  /* 0x0003380601007387 */ /* 0x0001e80000100800 */
[----:B------:R1:W-:Y:S01]  /*194a0*/  STL [R1+0x33c], R2 ;  /* 0x00033c0201007387 */ /* 0x0003e20000100800 */
[----:B0-----:R-:W-:-:S05]  /*194b0*/  LEA.HI.X.SX32 R6, R27, R3, 0x1, P4 ;  /* 0x000000031b067211 */ /* 0x001fca00020f0eff */
[----:B------:R-:W-:Y:S01]  /*194c0*/  STL [R1+0x2a4], R6 ;  /* 0x0002a40601007387 */ /* 0x000fe20000100800 */
[----:B------:R-:W-:Y:S01]  /*194d0*/  IMAD R5, RZ, RZ, -UR6 ;  /* 0x80000006ff057e24 */ /* 0x000fe2000f8e02ff */
[----:B--2---:R-:W-:-:S04]  /*194e0*/  LEA R4, P5, R23, UR8, 0x1 ;  /* 0x0000000817047c11 */ /* 0x004fc8000f8a08ff */
[----:B-1----:R-:W-:Y:S02]  /*194f0*/  LEA.HI.X.SX32 R2, R23, UR9, 0x1, P5 ;  /* 0x0000000917027c11 */ /* 0x002fe4000a8f0eff */
[----:B------:R-:W-:-:S05]  /*19500*/  LOP3.LUT R23, R29, 0x78, RZ, 0xfc, !PT ;  /* 0x000000781d177812 */ /* 0x000fca00078efcff */
[----:B------:R-:W-:-:S05]  /*19510*/  IMAD R23, R23, UR6, RZ ;  /* 0x0000000617177c24 */ /* 0x000fca000f8e02ff */
[----:B------:R-:W-:-:S05]  /*19520*/  LEA R7, P2, R23, R4, 0x1 ;  /* 0x0000000417077211 */ /* 0x000fca00078408ff */
[----:B------:R3:W-:Y:S01]  /*19530*/  STL [R1+0x2ac], R7 ;  /* 0x0002ac0701007387 */ /* 0x0007e20000100800 */
[----:B----4-:R-:W-:-:S05]  /*19540*/  LEA R13, P6, R22, R4, 0x1 ;  /* 0x00000004160d7211 */ /* 0x010fca00078c08ff */
[----:B------:R0:W-:Y:S01]  /*19550*/  STL [R1+0x2b4], R13 ;  /* 0x0002b40d01007387 */ /* 0x0001e20000100800 */
[-C--:B-----5:R-:W-:Y:S02]  /*19560*/  LEA R9, P1, R21, R4.reuse, 0x1 ;  /* 0x0000000415097211 */ /* 0x0a0fe400078208ff */
[----:B---3--:R-:W-:-:S03]  /*19570*/  LEA R7, P0, R20, R4, 0x1 ;  /* 0x0000000414077211 */ /* 0x008fc600078008ff */
[----:B------:R1:W-:Y:S01]  /*19580*/  STL [R1+0x2bc], R9 ;  /* 0x0002bc0901007387 */ /* 0x0003e20000100800 */
[----:B0-----:R-:W-:-:S03]  /*19590*/  LEA R13, P5, R19, R4, 0x1 ;  /* 0x00000004130d7211 */ /* 0x001fc600078a08ff */
[----:B------:R0:W-:Y:S01]  /*195a0*/  STL [R1+0x2c4], R7 ;  /* 0x0002c40701007387 */ /* 0x0001e20000100800 */
[----:B-1----:R-:W-:-:S03]  /*195b0*/  LEA R9, P4, R18, R4, 0x1 ;  /* 0x0000000412097211 */ /* 0x002fc600078808ff */
[----:B------:R1:W-:Y:S01]  /*195c0*/  STL [R1+0x2cc], R13 ;  /* 0x0002cc0d01007387 */ /* 0x0003e20000100800 */
[----:B0-----:R-:W-:-:S03]  /*195d0*/  LEA.HI.X.SX32 R7, R23, R2, 0x1, P2 ;  /* 0x0000000217077211 */ /* 0x001fc600010f0eff */
[----:B------:R0:W-:Y:S04]  /*195e0*/  STL [R1+0x2d4], R9 ;  /* 0x0002d40901007387 */ /* 0x0001e80000100800 */
[----:B------:R2:W-:Y:S01]  /*195f0*/  STL [R1+0x2a8], R7 ;  /* 0x0002a80701007387 */ /* 0x0005e20000100800 */
[----:B-1----:R-:W-:Y:S02]  /*19600*/  LEA R13, P3, R17, R4, 0x1 ;  /* 0x00000004110d7211 */ /* 0x002fe400078608ff */
[----:B0-----:R-:W-:-:S03]  /*19610*/  LEA.HI.X.SX32 R9, R22, R2, 0x1, P6 ;  /* 0x0000000216097211 */ /* 0x001fc600030f0eff */
[----:B------:R0:W-:Y:S01]  /*19620*/  STL [R1+0x2dc], R13 ;  /* 0x0002dc0d01007387 */ /* 0x0001e20000100800 */
[----:B--2---:R-:W-:-:S03]  /*19630*/  LEA R7, P2, R16, R4, 0x1 ;  /* 0x0000000410077211 */ /* 0x004fc600078408ff */
[----:B------:R1:W-:Y:S04]  /*19640*/  STL [R1+0x2b0], R9 ;  /* 0x0002b00901007387 */ /* 0x0003e80000100800 */
[----:B------:R2:W-:Y:S01]  /*19650*/  STL [R1+0x2e4], R7 ;  /* 0x0002e40701007387 */ /* 0x0005e20000100800 */
[----:B0-----:R-:W-:Y:S02]  /*19660*/  LEA.HI.X.SX32 R13, R21, R2, 0x1, P1 ;  /* 0x00000002150d7211 */ /* 0x001fe400008f0eff */
[----:B-1----:R-:W-:-:S03]  /*19670*/  LEA R9, P1, R12, R4, 0x1 ;  /* 0x000000040c097211 */ /* 0x002fc600078208ff */
[----:B------:R0:W-:Y:S01]  /*19680*/  STL [R1+0x2b8], R13 ;  /* 0x0002b80d01007387 */ /* 0x0001e20000100800 */
[----:B--2---:R-:W-:-:S03]  /*19690*/  LEA.HI.X.SX32 R7, R20, R2, 0x1, P0 ;  /* 0x0000000214077211 */ /* 0x004fc600000f0eff */
[----:B------:R1:W-:Y:S04]  /*196a0*/  STL [R1+0x2ec], R9 ;  /* 0x0002ec0901007387 */ /* 0x0003e80000100800 */
[----:B------:R2:W-:Y:S01]  /*196b0*/  STL [R1+0x2c0], R7 ;  /* 0x0002c00701007387 */ /* 0x0005e20000100800 */
[----:B0-----:R-:W-:Y:S02]  /*196c0*/  LEA R13, P0, R11, R4, 0x1 ;  /* 0x000000040b0d7211 */ /* 0x001fe400078008ff */
[----:B-1----:R-:W-:-:S03]  /*196d0*/  LEA.HI.X.SX32 R9, R19, R2, 0x1, P5 ;  /* 0x0000000213097211 */ /* 0x002fc600028f0eff */
[----:B------:R0:W-:Y:S01]  /*196e0*/  STL [R1+0x2f4], R13 ;  /* 0x0002f40d01007387 */ /* 0x0001e20000100800 */
[----:B--2---:R-:W-:-:S03]  /*196f0*/  LEA R7, P5, R8, R4, 0x1 ;  /* 0x0000000408077211 */ /* 0x004fc600078a08ff */
[----:B------:R1:W-:Y:S01]  /*19700*/  STL [R1+0x2c8], R9 ;  /* 0x0002c80901007387 */ /* 0x0003e20000100800 */
[----:B------:R-:W-:-:S03]  /*19710*/  IMAD R3, R5, 0x8, R0 ;  /* 0x0000000805037824 */ /* 0x000fc600078e0200 */
[----:B------:R2:W-:Y:S01]  /*19720*/  STL [R1+0x2fc], R7 ;  /* 0x0002fc0701007387 */ /* 0x0005e20000100800 */
[----:B0-----:R-:W-:Y:S02]  /*19730*/  LEA.HI.X.SX32 R13, R18, R2, 0x1, P4 ;  /* 0x00000002120d7211 */ /* 0x001fe400020f0eff */
[----:B-1----:R-:W-:-:S03]  /*19740*/  LEA R9, P4, R10, R4, 0x1 ;  /* 0x000000040a097211 */ /* 0x002fc600078808ff */
[----:B------:R0:W-:Y:S01]  /*19750*/  STL [R1+0x2d0], R13 ;  /* 0x0002d00d01007387 */ /* 0x0001e20000100800 */
[----:B--2---:R-:W-:-:S03]  /*19760*/  LEA.HI.X.SX32 R7, R17, R2, 0x1, P3 ;  /* 0x0000000211077211 */ /* 0x004fc600018f0eff */
[----:B------:R1:W-:Y:S01]  /*19770*/  STL [R1+0x318], R9 ;  /* 0x0003180901007387 */ /* 0x0003e20000100800 */
[----:B------:R-:W-:-:S03]  /*19780*/  IMAD R5, R5, 0x8, R3 ;  /* 0x0000000805057824 */ /* 0x000fc600078e0203 */
[----:B------:R2:W-:Y:S01]  /*19790*/  STL [R1+0x2d8], R7 ;  /* 0x0002d80701007387 */ /* 0x0005e20000100800 */
[----:B0-----:R-:W-:Y:S02]  /*197a0*/  LEA R13, P3, R0, R4, 0x1 ;  /* 0x00000004000d7211 */ /* 0x001fe400078608ff */
[----:B-1----:R-:W-:-:S03]  /*197b0*/  LEA.HI.X.SX32 R9, R16, R2, 0x1, P2 ;  /* 0x0000000210097211 */ /* 0x002fc600010f0eff */
[----:B------:R-:W-:Y:S01]  /*197c0*/  STL [R1+0x31c], R13 ;  /* 0x00031c0d01007387 */ /* 0x000fe20000100800 */
[----:B--2---:R-:W-:-:S03]  /*197d0*/  LEA R7, P2, R3, R4, 0x1 ;  /* 0x0000000403077211 */ /* 0x004fc600078408ff */
[----:B------:R0:W-:Y:S01]  /*197e0*/  STL [R1+0x2e0], R9 ;  /* 0x0002e00901007387 */ /* 0x0001e20000100800 */
[----:B------:R-:W-:-:S03]  /*197f0*/  LEA.HI.X.SX32 R12, R12, R2, 0x1, P1 ;  /* 0x000000020c0c7211 */ /* 0x000fc600008f0eff */
[----:B------:R1:W-:Y:S01]  /*19800*/  STL [R1+0x320], R7 ;  /* 0x0003200701007387 */ /* 0x0003e20000100800 */
[----:B0-----:R-:W-:-:S03]  /*19810*/  LEA R9, P1, R5, R4, 0x1 ;  /* 0x0000000405097211 */ /* 0x001fc600078208ff */
[----:B------:R-:W-:Y:S01]  /*19820*/  STL [R1+0x2e8], R12 ;  /* 0x0002e80c01007387 */ /* 0x000fe20000100800 */
[----:B-1----:R-:W-:-:S03]  /*19830*/  LEA.HI.X.SX32 R7, R11, R2, 0x1, P0 ;  /* 0x000000020b077211 */ /* 0x002fc600000f0eff */
[----:B------:R-:W-:Y:S04]  /*19840*/  STL [R1+0x324], R9 ;  /* 0x0003240901007387 */ /* 0x000fe80000100800 */
[----:B------:R0:W-:Y:S02]  /*19850*/  STL [R1+0x2f0], R7 ;  /* 0x0002f00701007387 */ /* 0x0001e40000100800 */
[-C--:B0-----:R-:W-:Y:S02]  /*19860*/  LEA.HI.X.SX32 R7, R10, R2.reuse, 0x1, P4 ;  /* 0x000000020a077211 */ /* 0x081fe400020f0eff */
[----:B------:R-:W0:Y:S01]  /*19870*/  S2R R10, SR_TID.X ;  /* 0x00000000000a7919 */ /* 0x000e220000002100 */
[----:B------:R-:W-:Y:S01]  /*19880*/  IMAD R6, R29, UR6, RZ ;  /* 0x000000061d067c24 */ /* 0x000fe2000f8e02ff */
[----:B------:R-:W-:-:S04]  /*19890*/  LEA.HI.X.SX32 R8, R8, R2, 0x1, P5 ;  /* 0x0000000208087211 */ /* 0x000fc800028f0eff */
[----:B------:R-:W-:-:S05]  /*198a0*/  LEA R4, P0, R6, R4, 0x1 ;  /* 0x0000000406047211 */ /* 0x000fca00078008ff */
[----:B------:R1:W-:Y:S01]  /*198b0*/  STL [R1+0x314], R4 ;  /* 0x0003140401007387 */ /* 0x0003e20000100800 */
[----:B------:R-:W-:-:S03]  /*198c0*/  LEA.HI.X.SX32 R3, R3, R2, 0x1, P2 ;  /* 0x0000000203037211 */ /* 0x000fc600010f0eff */
[----:B------:R-:W-:Y:S01]  /*198d0*/  STL [R1+0x2f8], R8 ;  /* 0x0002f80801007387 */ /* 0x000fe20000100800 */
[----:B-1----:R-:W-:-:S03]  /*198e0*/  LEA.HI.X.SX32 R4, R0, R2, 0x1, P3 ;  /* 0x0000000200047211 */ /* 0x002fc600018f0eff */
[----:B------:R-:W2:Y:S04]  /*198f0*/  LDL.LU R0, [R1+0xba4] ;  /* 0x000ba40001007983 */ /* 0x000ea80000300800 */
[----:B------:R-:W-:Y:S04]  /*19900*/  STL [R1+0x300], R7 ;  /* 0x0003000701007387 */ /* 0x000fe80000100800 */
[----:B------:R1:W-:Y:S04]  /*19910*/  STL [R1+0x308], R4 ;  /* 0x0003080401007387 */ /* 0x0003e80000100800 */
[----:B------:R0:W-:Y:S01]  /*19920*/  STL [R1+0x30c], R3 ;  /* 0x00030c0301007387 */ /* 0x0001e20000100800 */
[----:B-1----:R-:W-:-:S02]  /*19930*/  LEA.HI.X.SX32 R4, R5, R2, 0x1, P1 ;  /* 0x0000000205047211 */ /* 0x002fc400008f0eff */
[----:B------:R-:W-:Y:S01]  /*19940*/  LEA.HI.X.SX32 R2, R6, R2, 0x1, P0 ;  /* 0x0000000206027211 */ /* 0x000fe200000f0eff */
[----:B0-----:R-:W-:Y:S02]  /*19950*/  IMAD.SHL.U32 R3, R10, 0x20, RZ ;  /* 0x000000200a037824 */ /* 0x001fe400078e00ff */
[----:B------:R-:W-:Y:S04]  /*19960*/  STL [R1+0x310], R4 ;  /* 0x0003100401007387 */ /* 0x000fe80000100800 */
[----:B------:R0:W-:Y:S04]  /*19970*/  STL [R1+0x304], R2 ;  /* 0x0003040201007387 */ /* 0x0001e80000100800 */
[----:B------:R-:W-:Y:S04]  /*19980*/  STL [R1+0x290], RZ ;  /* 0x000290ff01007387 */ /* 0x000fe80000100800 */
[----:B------:R-:W-:Y:S04]  /*19990*/  STL [R1+0x294], RZ ;  /* 0x000294ff01007387 */ /* 0x000fe80000100800 */
[----:B------:R2:W-:Y:S04]  /*199a0*/  STL [R1+0xb70], R3 ;  /* 0x000b700301007387 */ /* 0x0005e80000100800 */
[----:B------:R-:W-:Y:S04]  /*199b0*/  STL [R1+0x298], RZ ;  /* 0x000298ff01007387 */ /* 0x000fe80000100800 */
        /* <DEDUP_REMOVED lines=27> */
[----:B------:R-:W-:Y:S01]  /*19b70*/  STL [R1+0x228], RZ ;  /* 0x000228ff01007387 */ /* 0x000fe20000100800 */
[----:B------:R-:W-:-:S02]  /*19b80*/  USHF.R.S32.HI UR8, URZ, 0x1f, UR4 ;  /* 0x0000001fff087899 */ /* 0x000fc40008011404 */
[----:B------:R-:W-:Y:S02]  /*19b90*/  USHF.L.U32 UR6, UR6, 0x7, URZ ;  /* 0x0000000706067899 */ /* 0x000fe400080006ff */
[----:B------:R-:W-:Y:S02]  /*19ba0*/  ULEA.HI UR8, UR8, UR4, URZ, 0x7 ;  /* 0x0000000408087291 */ /* 0x000fe4000f8f38ff */
[----:B------:R-:W-:Y:S02]  /*19bb0*/  USHF.L.U32 UR7, UR7, 0x7, URZ ;  /* 0x0000000707077899 */ /* 0x000fe400080006ff */
[----:B------:R-:W-:Y:S02]  /*19bc0*/  USHF.R.S32.HI UR4, URZ, 0x1f, UR6 ;  /* 0x0000001fff047899 */ /* 0x000fe40008011406 */
[----:B------:R-:W-:Y:S02]  /*19bd0*/  USHF.L.U32 UR13, UR6, 0x1, URZ ;  /* 0x00000001060d7899 */ /* 0x000fe400080006ff */
[----:B------:R-:W-:-:S02]  /*19be0*/  USHF.R.S32.HI UR9, URZ, 0x1f, UR7 ;  /* 0x0000001fff097899 */ /* 0x000fc40008011407 */
[----:B------:R-:W-:Y:S02]  /*19bf0*/  USHF.L.U32 UR12, UR7, 0x1, URZ ;  /* 0x00000001070c7899 */ /* 0x000fe400080006ff */
[----:B------:R-:W-:Y:S02]  /*19c00*/  USHF.R.S32.HI UR8, URZ, 0x7, UR8 ;  /* 0x00000007ff087899 */ /* 0x000fe40008011408 */
[----:B------:R-:W-:Y:S01]  /*19c10*/  USHF.L.U64.HI UR6, UR6, 0x1, UR4 ;  /* 0x0000000106067899 */ /* 0x000fe20008010204 */
[----:B------:R-:W0:Y:S01]  /*19c20*/  LDL.LU R10, [R1+0xba0] ;  /* 0x000ba000010a7983 */ /* 0x000e220000300800 */
[----:B------:R-:W-:-:S03]  /*19c30*/  USHF.L.U64.HI UR9, UR7, 0x1, UR9 ;  /* 0x0000000107097899 */ /* 0x000fc60008010209 */
[----:B------:R-:W-:Y:S04]  /*19c40*/  STL [R1+0x22c], RZ ;  /* 0x00022cff01007387 */ /* 0x000fe80000100800 */
[----:B------:R-:W-:Y:S04]  /*19c50*/  STL [R1+0x210], RZ ;  /* 0x000210ff01007387 */ /* 0x000fe80000100800 */
[----:B------:R-:W-:Y:S01]  /*19c60*/  STL [R1+0x214], RZ ;  /* 0x000214ff01007387 */ /* 0x000fe20000100800 */
[----:B0-----:R-:W-:-:S05]  /*19c70*/  LOP3.LUT R2, R10, 0x200, R3, 0xf8, !PT ;  /* 0x000002000a027812 */ /* 0x001fca00078ef803 */
[----:B------:R0:W-:Y:S04]  /*19c80*/  STL [R1+0x198], R2 ;  /* 0x0001980201007387 */ /* 0x0001e80000100800 */
[----:B------:R-:W-:Y:S04]  /*19c90*/  STL [R1+0x218], RZ ;  /* 0x000218ff01007387 */ /* 0x000fe80000100800 */
[----:B------:R-:W-:Y:S04]  /*19ca0*/  STL [R1+0x21c], RZ ;  /* 0x00021cff01007387 */ /* 0x000fe80000100800 */
[----:B------:R-:W3:Y:S01]  /*19cb0*/  LDL R10, [R1+0x190] ;  /* 0x00019000010a7983 */ /* 0x000ee20000100800 */
[C---:B--2---:R-:W-:Y:S01]  /*19cc0*/  LOP3.LUT R3, R0.reuse, 0x20, RZ, 0x3c, !PT ;  /* 0x0000002000037812 */ /* 0x044fe200078e3cff */
[----:B------:R-:W-:Y:S01]  /*19cd0*/  UMOV UR4, URZ ;  /* 0x000000ff00047c82 */ /* 0x000fe20008000000 */
[C---:B------:R-:W-:Y:S01]  /*19ce0*/  LOP3.LUT R5, R0.reuse, 0x40, RZ, 0x3c, !PT ;  /* 0x0000004000057812 */ /* 0x040fe200078e3cff */
[----:B------:R-:W-:Y:S01]  /*19cf0*/  STL [R1+0x200], RZ ;  /* 0x000200ff01007387 */ /* 0x000fe20000100800 */
[----:B------:R-:W-:-:S02]  /*19d00*/  LOP3.LUT R4, R0, 0x60, RZ, 0x3c, !PT ;  /* 0x0000006000047812 */ /* 0x000fc400078e3cff */
[----:B0-----:R-:W-:Y:S01]  /*19d10*/  LOP3.LUT R2, R2, 0x20, RZ, 0x3c, !PT ;  /* 0x0000002002027812 */ /* 0x001fe200078e3cff */
        /* <DEDUP_REMOVED lines=27> */
[----:B------:R3:W-:Y:S04]  /*19ed0*/  STL [R1+0xb2c], R3 ;  /* 0x000b2c0301007387 */ /* 0x0007e80000100800 */
[----:B------:R0:W-:Y:S04]  /*19ee0*/  STL [R1+0xb28], R5 ;  /* 0x000b280501007387 */ /* 0x0001e80000100800 */
[----:B------:R0:W-:Y:S01]  /*19ef0*/  STL [R1+0xb24], R4 ;  /* 0x000b240401007387 */ /* 0x0001e20000100800 */
[----:B---3--:R-:W-:-:S05]  /*19f00*/  LOP3.LUT R3, R10, 0x40, RZ, 0x3c, !PT ;  /* 0x000000400a037812 */ /* 0x008fca00078e3cff */
[----:B------:R0:W-:Y:S04]  /*19f10*/  STL [R1+0xb54], R3 ;  /* 0x000b540301007387 */ /* 0x0001e80000100800 */
[----:B------:R0:W-:Y:S02]  /*19f20*/  STL [R1+0x19c], R2 ;  /* 0x00019c0201007387 */ /* 0x0001e40000100800 */
.L_x_2:
[----:B0----5:R-:W0:Y:S01]  /*19f30*/  S2R R4, SR_TID.X ;  /* 0x0000000000047919 */ /* 0x021e220000002100 */
[----:B------:R-:W2:Y:S04]  /*19f40*/  LDL R3, [R1+0x310] ;  /* 0x0003100001037983 */ /* 0x000ea80000100800 */
[----:B------:R-:W2:Y:S01]  /*19f50*/  LDL R2, [R1+0x324] ;  /* 0x0003240001027983 */ /* 0x000ea20000100800 */
[----:B------:R-:W-:Y:S01]  /*19f60*/  UIMAD UR7, UR4, -0x80, UR14 ;  /* 0xffffff80040778a4 */ /* 0x000fe2000f8e020e */
[----:B------:R-:W-:Y:S02]  /*19f70*/  PRMT R17, RZ, 0x7610, R17 ;  /* 0x00007610ff117816 */ /* 0x000fe40000000011 */
[----:B------:R0:W-:Y:S01]  /*19f80*/  STL [R1+0x1918], R25 ;  /* 0x0019181901007387 */ /* 0x0001e20000100800 */
[----:B------:R-:W-:-:S03]  /*19f90*/  PRMT R18, RZ, 0x7610, R18 ;  /* 0x00007610ff127816 */ /* 0x000fc60000000012 */
[----:B-1----:R1:W-:Y:S04]  /*19fa0*/  STL [R1+0x1914], R26 ;  /* 0x0019141a01007387 */ /* 0x0023e80000100800 */
[----:B------:R-:W-:Y:S04]  /*19fb0*/  STL [R1+0x1908], R16 ;  /* 0x0019081001007387 */ /* 0x000fe80000100800 */
[----:B------:R-:W-:Y:S04]  /*19fc0*/  STL [R1+0x18e0], R9 ;  /* 0x0018e00901007387 */ /* 0x000fe80000100800 */
[----:B------:R-:W-:Y:S04]  /*19fd0*/  STL [R1+0x18e8], R9 ;  /* 0x0018e80901007387 */ /* 0x000fe80000100800 */
[----:B------:R-:W-:Y:S01]  /*19fe0*/  STL [R1+0x18f0], R9 ;  /* 0x0018f00901007387 */ /* 0x000fe20000100800 */
[----:B0-----:R-:W-:-:S02]  /*19ff0*/  SHF.R.U32.HI R25, RZ, 0x5, R4 ;  /* 0x00000005ff197819 */ /* 0x001fc40000011604 */
[----:B------:R-:W-:Y:S01]  /*1a000*/  SHF.R.U32.HI R4, RZ, 0x5, R4 ;  /* 0x00000005ff047819 */ /* 0x000fe20000011604 */
[----:B------:R-:W-:Y:S01]  /*1a010*/  STL [R1+0x18f8], R9 ;  /* 0x0018f80901007387 */ /* 0x000fe20000100800 */
[----:B------:R-:W-:Y:S02]  /*1a020*/  SGXT.U32 R25, R25, 0x3 ;  /* 0x000000031919781a */ /* 0x000fe40000000000 */
[----:B------:R-:W-:Y:S01]  /*1a030*/  SGXT.U32 R4, R4, 0x3 ;  /* 0x000000030404781a */ /* 0x000fe20000000000 */
[----:B------:R-:W-:Y:S01]  /*1a040*/  STL [R1+0x1904], R9 ;  /* 0x0019040901007387 */ /* 0x000fe20000100800 */
[C---:B------:R-:W-:Y:S02]  /*1a050*/  LOP3.LUT R5, R25.reuse, 0x8, RZ, 0xfc, !PT ;  /* 0x0000000819057812 */ /* 0x040fe400078efcff */
[----:B------:R-:W-:Y:S01]  /*1a060*/  LOP3.LUT R25, R25, 0x10, RZ, 0xfc, !PT ;  /* 0x0000001019197812 */ /* 0x000fe200078efcff */
[----:B------:R-:W-:Y:S01]  /*1a070*/  STL [R1+0x1910], R9 ;  /* 0x0019100901007387 */ /* 0x000fe20000100800 */
[----:B------:R-:W-:-:S02]  /*1a080*/  ISETP.GE.AND P0, PT, R5, UR7, PT ;  /* 0x0000000705007c0c */ /* 0x000fc4000bf06270 */
[C---:B------:R-:W-:Y:S01]  /*1a090*/  LOP3.LUT R5, R4.reuse, 0x18, RZ, 0xfc, !PT ;  /* 0x0000001804057812 */ /* 0x040fe200078efcff */
[----:B------:R-:W-:Y:S01]  /*1a0a0*/  STL [R1+0x18dc], R14 ;  /* 0x0018dc0e01007387 */ /* 0x000fe20000100800 */
[----:B------:R-:W-:Y:S02]  /*1a0b0*/  ISETP.GE.AND P1, PT, R25, UR7, PT ;  /* 0x0000000719007c0c */ /* 0x000fe4000bf26270 */
[----:B------:R-:W-:Y:S01]  /*1a0c0*/  ISETP.GE.AND P2, PT, R5, UR7, PT ;  /* 0x0000000705007c0c */ /* 0x000fe2000bf46270 */
[----:B------:R-:W-:Y:S01]  /*1a0d0*/  STL [R1+0x18e4], R14 ;  /* 0x0018e40e01007387 */ /* 0x000fe20000100800 */
[----:B------:R-:W-:Y:S02]  /*1a0e0*/  PRMT R19, RZ, 0x7610, R19 ;  /* 0x00007610ff137816 */ /* 0x000fe40000000013 */
[----:B------:R-:W-:Y:S01]  /*1a0f0*/  LOP3.LUT R4, R4, 0x20, RZ, 0xfc, !PT ;  /* 0x0000002004047812 */ /* 0x000fe200078efcff */
[----:B------:R-:W-:Y:S03]  /*1a100*/  STL [R1+0x18ec], R14 ;  /* 0x0018ec0e01007387 */ /* 0x000fe60000100800 */
[----:B------:R-:W-:Y:S01]  /*1a110*/  ISETP.GE.AND P3, PT, R4, UR7, PT ;  /* 0x0000000704007c0c */ /* 0x000fe2000bf66270 */
[----:B------:R-:W-:Y:S04]  /*1a120*/  STL [R1+0x18f4], R14 ;  /* 0x0018f40e01007387 */ /* 0x000fe80000100800 */
[----:B------:R-:W-:Y:S04]  /*1a130*/  STL [R1+0x18fc], R14 ;  /* 0x0018fc0e01007387 */ /* 0x000fe80000100800 */
[----:B------:R0:W-:Y:S04]  /*1a140*/  STL [R1+0x190c], R14 ;  /* 0x00190c0e01007387 */ /* 0x0001e80000100800 */
[----:B------:R-:W-:Y:S04]  /*1a150*/  STL [R1+0x18d8], R7 ;  /* 0x0018d80701007387 */ /* 0x000fe80000100800 */
        /* <DEDUP_REMOVED lines=12> */
[----:B------:R-:W3:Y:S04]  /*1a220*/  LDL R25, [R1+0x30c] ;  /* 0x00030c0001197983 */ /* 0x000ee80000100800 */
[----:B------:R-:W4:Y:S04]  /*1a230*/  LDL R5, [R1+0x320] ;  /* 0x0003200001057983 */ /* 0x000f280000100800 */
[----:B-1----:R-:W4:Y:S04]  /*1a240*/  LDL R26, [R1+0x308] ;  /* 0x00030800011a7983 */ /* 0x002f280000100800 */
[----:B0-----:R-:W4:Y:S04]  /*1a250*/  LDL R14, [R1+0x31c] ;  /* 0x00031c00010e7983 */ /* 0x001f280000100800 */
[----:B--2---:R3:W2:Y:S01]  /*1a260*/  @!P0 LDG.E.U16 R17, desc[UR10][R2.64] ;  /* 0x0000000a02118981 */ /* 0x0046a2000c1e1500 */
[----:B------:R-:W0:Y:S01]  /*1a270*/  S2R R4, SR_TID.X ;  /* 0x0000000000047919 */ /* 0x000e220000002100 */
[----:B---3--:R-:W-:-:S02]  /*1a280*/  @!P1 IMAD.MOV.U32 R3, RZ, RZ, R25 ;  /* 0x000000ffff039224 */ /* 0x008fc400078e0019 */
[----:B----4-:R-:W-:Y:S01]  /*1a290*/  @!P1 IMAD.MOV.U32 R2, RZ, RZ, R5 ;  /* 0x000000ffff029224 */ /* 0x010fe200078e0005 */
[----:B------:R-:W1:Y:S01]  /*1a2a0*/  S2R R25, SR_TID.X ;  /* 0x0000000000197919 */ /* 0x000e620000002100 */
[----:B0-----:R-:W-:-:S03]  /*1a2b0*/  SHF.R.U32.HI R5, RZ, 0x5, R4 ;  /* 0x00000005ff057819 */ /* 0x001fc60000011604 */
[----:B------:R0:W3:Y:S01]  /*1a2c0*/  @!P1 LDG.E.U16 R18, desc[UR10][R2.64] ;  /* 0x0000000a02129981 */ /* 0x0000e2000c1e1500 */
[----:B------:R-:W-:Y:S01]  /*1a2d0*/  SGXT.U32 R5, R5, 0x3 ;  /* 0x000000030505781a */ /* 0x000fe20000000000 */
[----:B0-----:R-:W-:Y:S01]  /*1a2e0*/  @!P2 IMAD.MOV.U32 R2, RZ, RZ, R14 ;  /* 0x000000ffff02a224 */ /* 0x001fe200078e000e */
[----:B-1----:R-:W-:-:S04]  /*1a2f0*/  SHF.R.U32.HI R3, RZ, 0x5, R25 ;  /* 0x00000005ff037819 */ /* 0x002fc80000011619 */
[----:B------:R-:W-:-:S04]  /*1a300*/  SGXT.U32 R3, R3, 0x3 ;  /* 0x000000030303781a */ /* 0x000fc80000000000 */
[----:B------:R-:W-:-:S04]  /*1a310*/  LOP3.LUT R3, R3, 0x30, RZ, 0xfc, !PT ;  /* 0x0000003003037812 */ /* 0x000fc800078efcff */
[----:B------:R-:W-:Y:S01]  /*1a320*/  ISETP.GE.AND P1, PT, R3, UR7, PT ;  /* 0x0000000703007c0c */ /* 0x000fe2000bf26270 */
[----:B------:R-:W-:-:S05]  /*1a330*/  @!P2 IMAD.MOV.U32 R3, RZ, RZ, R26 ;  /* 0x000000ffff03a224 */ /* 0x000fca00078e001a */
[----:B------:R0:W4:Y:S02]  /*1a340*/  @!P2 LDG.E.U16 R19, desc[UR10][R2.64] ;  /* 0x0000000a0213a981 */ /* 0x000124000c1e1500 */
[----:B0-----:R-:W0:Y:S02]  /*1a350*/  S2R R3, SR_TID.X ;  /* 0x0000000000037919 */ /* 0x001e240000002100 */
[----:B0-----:R-:W-:-:S04]  /*1a360*/  SHF.R.U32.HI R3, RZ, 0x5, R3 ;  /* 0x00000005ff037819 */ /* 0x001fc80000011603 */
[----:B------:R-:W-:-:S04]  /*1a370*/  SGXT.U32 R3, R3, 0x3 ;  /* 0x000000030303781a */ /* 0x000fc80000000000 */
[----:B------:R-:W-:Y:S02]  /*1a380*/  LOP3.LUT R2, R3, 0x38, RZ, 0xfc, !PT ;  /* 0x0000003803027812 */ /* 0x000fe400078efcff */
[----:B------:R-:W-:-:S04]  /*1a390*/  LOP3.LUT R5, R5, 0x28, RZ, 0xfc, !PT ;  /* 0x0000002805057812 */ /* 0x000fc800078efcff */
[----:B------:R-:W-:Y:S01]  /*1a3a0*/  ISETP.GE.AND P0, PT, R5, UR7, PT ;  /* 0x0000000705007c0c */ /* 0x000fe2000bf06270 */
[----:B--2---:R-:W-:Y:S04]  /*1a3b0*/  STL [R1+0x185c], R17 ;  /* 0x00185c1101007387 */ /* 0x004fe80000100800 */
        /* <DEDUP_REMOVED lines=21> */
[----:B------:R-:W2:Y:S04]  /*1a510*/  LDL R4, [R1+0x318] ;  /* 0x0003180001047983 */ /* 0x000ea80000100800 */
[----:B---3--:R-:W-:Y:S04]  /*1a520*/  STL [R1+0x1858], R18 ;  /* 0x0018581201007387 */ /* 0x008fe80000100800 */
[----:B------:R-:W3:Y:S04]  /*1a530*/  LDL R3, [R1+0x300] ;  /* 0x0003000001037983 */ /* 0x000ee80000100800 */
[----:B------:R-:W4:Y:S04]  /*1a540*/  LDL R25, [R1+0x2f8] ;  /* 0x0002f80001197983 */ /* 0x000f280000100800 */
[----:B------:R-:W4:Y:S01]  /*1a550*/  LDL R5, [R1+0x2fc] ;  /* 0x0002fc0001057983 */ /* 0x000f220000100800 */
[----:B------:R-:W-:-:S02]  /*1a560*/  PRMT R20, RZ, 0x7610, R20 ;  /* 0x00007610ff147816 */ /* 0x000fc40000000014 */
[----:B------:R-:W-:Y:S01]  /*1a570*/  ISETP.GE.AND P2, PT, R2, UR7, PT ;  /* 0x0000000702007c0c */ /* 0x000fe2000bf46270 */
[----:B------:R-:W4:Y:S01]  /*1a580*/  LDL R26, [R1+0x2f0] ;  /* 0x0002f000011a7983 */ /* 0x000f220000100800 */
[----:B------:R-:W-:-:S03]  /*1a590*/  PRMT R21, RZ, 0x7610, R21 ;  /* 0x00007610ff157816 */ /* 0x000fc60000000015 */
[----:B------:R-:W4:Y:S01]  /*1a5a0*/  LDL R14, [R1+0x2f4] ;  /* 0x0002f400010e7983 */ /* 0x000f220000100800 */
[----:B--2---:R-:W-:-:S05]  /*1a5b0*/  @!P3 IMAD.MOV.U32 R2, RZ, RZ, R4 ;  /* 0x000000ffff02b224 */ /* 0x004fca00078e0004 */
[----:B---3--:R0:W2:Y:S02]  /*1a5c0*/  @!P3 LDG.E.U16 R20, desc[UR10][R2.64] ;  /* 0x0000000a0214b981 */ /* 0x0080a4000c1e1500 */
[----:B0-----:R-:W0:Y:S01]  /*1a5d0*/  S2R R3, SR_TID.X ;  /* 0x0000000000037919 */ /* 0x001e220000002100 */
[----:B----4-:R-:W-:Y:S01]  /*1a5e0*/  @!P0 IMAD.MOV.U32 R2, RZ, RZ, R5 ;  /* 0x000000ffff028224 */ /* 0x010fe200078e0005 */
[----:B0-----:R-:W-:-:S04]  /*1a5f0*/  SHF.R.U32.HI R3, RZ, 0x5, R3 ;  /* 0x00000005ff037819 */ /* 0x001fc80000011603 */
[----:B------:R-:W-:-:S04]  /*1a600*/  SGXT.U32 R3, R3, 0x3 ;  /* 0x000000030303781a */ /* 0x000fc80000000000 */
[----:B------:R-:W-:-:S04]  /*1a610*/  LOP3.LUT R3, R3, 0x40, RZ, 0xfc, !PT ;  /* 0x0000004003037812 */ /* 0x000fc800078efcff */
[----:B------:R-:W-:Y:S01]  /*1a620*/  ISETP.GE.AND P3, PT, R3, UR7, PT ;  /* 0x0000000703007c0c */ /* 0x000fe2000bf66270 */
[----:B------:R-:W-:-:S05]  /*1a630*/  @!P0 IMAD.MOV.U32 R3, RZ, RZ, R25 ;  /* 0x000000ffff038224 */ /* 0x000fca00078e0019 */
[----:B------:R0:W3:Y:S01]  /*1a640*/  @!P0 LDG.E.U16 R21, desc[UR10][R2.64] ;  /* 0x0000000a02158981 */ /* 0x0000e2000c1e1500 */
[----:B------:R-:W1:Y:S01]  /*1a650*/  S2R R4, SR_TID.X ;  /* 0x0000000000047919 */ /* 0x000e620000002100 */
[----:B------:R-:W-:Y:S01]  /*1a660*/  PRMT R22, RZ, 0x7610, R22 ;  /* 0x00007610ff167816 */ /* 0x000fe20000000016 */
[----:B0-----:R-:W-:Y:S02]  /*1a670*/  @!P1 IMAD.MOV.U32 R2, RZ, RZ, R14 ;  /* 0x000000ffff029224 */ /* 0x001fe400078e000e */
[----:B------:R-:W-:Y:S01]  /*1a680*/  @!P1 IMAD.MOV.U32 R3, RZ, RZ, R26 ;  /* 0x000000ffff039224 */ /* 0x000fe200078e001a */
[----:B------:R-:W-:Y:S04]  /*1a690*/  STL [R1+0x1854], R19 ;  /* 0x0018541301007387 */ /* 0x000fe80000100800 */
[----:B------:R-:W4:Y:S04]  /*1a6a0*/  LDL R5, [R1+0x2d8] ;  /* 0x0002d80001057983 */ /* 0x000f280000100800 */
[----:B------:R0:W2:Y:S01]  /*1a6b0*/  @!P1 LDG.E.U16 R22, desc[UR10][R2.64] ;  /* 0x0000000a02169981 */ /* 0x0000a2000c1e1500 */
[----:B-1----:R-:W-:-:S04]  /*1a6c0*/  SHF.R.U32.HI R4, RZ, 0x5, R4 ;  /* 0x00000005ff047819 */ /* 0x002fc80000011604 */
[----:B------:R-:W-:-:S04]  /*1a6d0*/  SGXT.U32 R4, R4, 0x3 ;  /* 0x000000030404781a */ /* 0x000fc80000000000 */
[----:B------:R-:W-:Y:S02]  /*1a6e0*/  LOP3.LUT R25, R4, 0x48, RZ, 0xfc, !PT ;  /* 0x0000004804197812 */ /* 0x000fe400078efcff */
[----:B------:R-:W4:Y:S04]  /*1a6f0*/  LDL R4, [R1+0x2dc] ;  /* 0x0002dc0001047983 */ /* 0x000f280000100800 */
[----:B---3--:R-:W-:Y:S04]  /*1a700*/  STL [R1+0x1850], R21 ;  /* 0x0018501501007387 */ /* 0x008fe80000100800 */
[----:B------:R-:W0:Y:S04]  /*1a710*/  LDL R2, [R1+0x2e8] ;  /* 0x0002e80001027983 */ /* 0x000e280000100800 */
[----:B------:R-:W0:Y:S01]  /*1a720*/  LDL R3, [R1+0x2ec] ;  /* 0x0002ec0001037983 */ /* 0x000e220000100800 */
[----:B------:R-:W-:-:S02]  /*1a730*/  ISETP.GE.AND P0, PT, R25, UR7, PT ;  /* 0x0000000719007c0c */ /* 0x000fc4000bf06270 */
[----:B------:R-:W1:Y:S01]  /*1a740*/  S2R R25, SR_TID.X ;  /* 0x0000000000197919 */ /* 0x000e620000002100 */
[----:B------:R-:W-:Y:S01]  /*1a750*/  PRMT R23, RZ, 0x7610, R23 ;  /* 0x00007610ff177816 */ /* 0x000fe20000000017 */
[----:B------:R-:W3:Y:S01]  /*1a760*/  LDL R14, [R1+0x2d4] ;  /* 0x0002d400010e7983 */ /* 0x000ee20000100800 */
[----:B-1----:R-:W-:-:S04]  /*1a770*/  SHF.R.U32.HI R25, RZ, 0x5, R25 ;  /* 0x00000005ff197819 */ /* 0x002fc80000011619 */
[----:B------:R-:W-:-:S04]  /*1a780*/  SGXT.U32 R25, R25, 0x3 ;  /* 0x000000031919781a */ /* 0x000fc80000000000 */
[----:B------:R-:W-:-:S04]  /*1a790*/  LOP3.LUT R25, R25, 0x50, RZ, 0xfc, !PT ;  /* 0x0000005019197812 */ /* 0x000fc800078efcff */
[----:B------:R-:W-:Y:S02]  /*1a7a0*/  ISETP.GE.AND P1, PT, R25, UR7, PT ;  /* 0x0000000719007c0c */ /* 0x000fe4000bf26270 */
[----:B------:R-:W2:Y:S01]  /*1a7b0*/  LDL.LU R25, [R1+0x1918] ;  /* 0x0019180001197983 */ /* 0x000ea20000300800 */
[----:B0-----:R-:W-:-:S04]  /*1a7c0*/  @!P2 LOP3.LUT R3, R3, R2, RZ, 0x3c, !PT ;  /* 0x000000020303a212 */ /* 0x001fc800078e3cff */
[----:B------:R-:W-:-:S04]  /*1a7d0*/  @!P2 LOP3.LUT R2, R3, R2, RZ, 0x3c, !PT ;  /* 0x000000020302a212 */ /* 0x000fc800078e3cff */
[----:B------:R-:W-:-:S05]  /*1a7e0*/  @!P2 LOP3.LUT R3, R3, R2, RZ, 0x3c, !PT ;  /* 0x000000020303a212 */ /* 0x000fca00078e3cff */
[----:B------:R0:W3:Y:S04]  /*1a7f0*/  @!P2 LDG.E.U16 R23, desc[UR10][R2.64] ;  /* 0x0000000a0217a981 */ /* 0x0000e8000c1e1500 */
[----:B------:R-:W0:Y:S04]  /*1a800*/  LDL R2, [R1+0x2e0] ;  /* 0x0002e00001027983 */ /* 0x000e280000100800 */
[----:B------:R-:W0:Y:S01]  /*1a810*/  LDL R3, [R1+0x2e4] ;  /* 0x0002e40001037983 */ /* 0x000e220000100800 */
[----:B------:R-:W1:Y:S01]  /*1a820*/  S2R R26, SR_TID.X ;  /* 0x00000000001a7919 */ /* 0x000e620000002100 */
[----:B------:R-:W-:-:S02]  /*1a830*/  PRMT R24, RZ, 0x7610, R24 ;  /* 0x00007610ff187816 */ /* 0x000fc40000000018 */
[----:B-1----:R-:W-:-:S04]  /*1a840*/  SHF.R.U32.HI R26, RZ, 0x5, R26 ;  /* 0x00000005ff1a7819 */ /* 0x002fc8000001161a */
[----:B------:R-:W-:-:S04]  /*1a850*/  SGXT.U32 R26, R26, 0x3 ;  /* 0x000000031a1a781a */ /* 0x000fc80000000000 */
[----:B------:R-:W-:Y:S02]  /*1a860*/  LOP3.LUT R26, R26, 0x58, RZ, 0xfc, !PT ;  /* 0x000000581a1a7812 */ /* 0x000fe400078efcff */
[----:B--2---:R-:W-:Y:S02]  /*1a870*/  PRMT R25, RZ, 0x7610, R25 ;  /* 0x00007610ff197816 */ /* 0x004fe40000000019 */
[----:B------:R-:W-:Y:S02]  /*1a880*/  ISETP.GE.AND P2, PT, R26, UR7, PT ;  /* 0x000000071a007c0c */ /* 0x000fe4000bf46270 */
[----:B------:R-:W2:Y:S04]  /*1a890*/  LDL.LU R26, [R1+0x1914] ;  /* 0x00191400011a7983 */ /* 0x000ea80000300800 */
[----:B----4-:R1:W4:Y:S01]  /*1a8a0*/  @!P0 LDG.E.U16 R25, desc[UR10][R4.64] ;  /* 0x0000000a04198981 */ /* 0x010322000c1e1500 */
[----:B0-----:R-:W-:-:S04]  /*1a8b0*/  @!P3 LOP3.LUT R3, R3, R2, RZ, 0x3c, !PT ;  /* 0x000000020303b212 */ /* 0x001fc800078e3cff */
[----:B------:R-:W-:-:S04]  /*1a8c0*/  @!P3 LOP3.LUT R2, R3, R2, RZ, 0x3c, !PT ;  /* 0x000000020302b212 */ /* 0x000fc800078e3cff */
[----:B------:R-:W-:-:S05]  /*1a8d0*/  @!P3 LOP3.LUT R3, R3, R2, RZ, 0x3c, !PT ;  /* 0x000000020303b212 */ /* 0x000fca00078e3cff */
[----:B------:R0:W2:Y:S04]  /*1a8e0*/  @!P3 LDG.E.U16 R24, desc[UR10][R2.64] ;  /* 0x0000000a0218b981 */ /* 0x0000a8000c1e1500 */
[----:B------:R-:W4:Y:S01]  /*1a8f0*/  LDL R3, [R1+0x2d0] ;  /* 0x0002d00001037983 */ /* 0x000f220000100800 */
[----:B-1----:R-:W1:Y:S01]  /*1a900*/  S2R R5, SR_TID.X ;  /* 0x0000000000057919 */ /* 0x002e620000002100 */
[----:B0-----:R-:W-:Y:S01]  /*1a910*/  PRMT R2, RZ, 0x7610, R2 ;  /* 0x00007610ff027816 */ /* 0x001fe20000000002 */
[----:B---3--:R-:W-:Y:S01]  /*1a920*/  @!P1 IMAD.MOV.U32 R4, RZ, RZ, R14 ;  /* 0x000000ffff049224 */ /* 0x008fe200078e000e */
[----:B-1----:R-:W-:-:S04]  /*1a930*/  SHF.R.U32.HI R5, RZ, 0x5, R5 ;  /* 0x00000005ff057819 */ /* 0x002fc80000011605 */
[----:B------:R-:W-:-:S04]  /*1a940*/  SGXT.U32 R5, R5, 0x3 ;  /* 0x000000030505781a */ /* 0x000fc80000000000 */
[----:B------:R-:W-:-:S04]  /*1a950*/  LOP3.LUT R5, R5, 0x60, RZ, 0xfc, !PT ;  /* 0x0000006005057812 */ /* 0x000fc800078efcff */
[----:B------:R-:W-:Y:S01]  /*1a960*/  ISETP.GE.AND P3, PT, R5, UR7, PT ;  /* 0x0000000705007c0c */ /* 0x000fe2000bf66270 */
[----:B--2---:R-:W-:Y:S04]  /*1a970*/  STL [R1+0x184c], R24 ;  /* 0x00184c1801007387 */ /* 0x004fe80000100800 */
[----:B----4-:R-:W-:Y:S01]  /*1a980*/  STL [R1+0x1848], R25 ;  /* 0x0018481901007387 */ /* 0x010fe20000100800 */
[----:B------:R-:W-:-:S05]  /*1a990*/  @!P1 IMAD.MOV.U32 R5, RZ, RZ, R3 ;  /* 0x000000ffff059224 */ /* 0x000fca00078e0003 */
[----:B------:R0:W2:Y:S04]  /*1a9a0*/  @!P1 LDG.E.U16 R2, desc[UR10][R4.64] ;  /* 0x0000000a04029981 */ /* 0x0000a8000c1e1500 */
[----:B------:R-:W0:Y:S04]  /*1a9b0*/  LDL R4, [R1+0x2c8] ;  /* 0x0002c80001047983 */ /* 0x000e280000100800 */
[----:B------:R-:W0:Y:S01]  /*1a9c0*/  LDL R5, [R1+0x2cc] ;  /* 0x0002cc0001057983 */ /* 0x000e220000100800 */
[----:B------:R-:W-:Y:S02]  /*1a9d0*/  PRMT R26, RZ, 0x7610, R26 ;  /* 0x00007610ff1a7816 */ /* 0x000fe4000000001a */
[----:B0-----:R-:W-:-:S04]  /*1a9e0*/  @!P2 LOP3.LUT R5, R5, R4, RZ, 0x3c, !PT ;  /* 0x000000040505a212 */ /* 0x001fc800078e3cff */
[----:B------:R-:W-:-:S04]  /*1a9f0*/  @!P2 LOP3.LUT R4, R5, R4, RZ, 0x3c, !PT ;  /* 0x000000040504a212 */ /* 0x000fc800078e3cff */
[----:B------:R-:W-:-:S05]  /*1aa00*/  @!P2 LOP3.LUT R5, R5, R4, RZ, 0x3c, !PT ;  /* 0x000000040505a212 */ /* 0x000fca00078e3cff */
[----:B------:R0:W3:Y:S04]  /*1aa10*/  @!P2 LDG.E.U16 R26, desc[UR10][R4.64] ;  /* 0x0000000a041aa981 */ /* 0x0000e8000c1e1500 */
[----:B------:R-:W0:Y:S04]  /*1aa20*/  LDL R4, [R1+0x2c0] ;  /* 0x0002c00001047983 */ /* 0x000e280000100800 */
[----:B------:R-:W0:Y:S01]  /*1aa30*/  LDL R5, [R1+0x2c4] ;  /* 0x0002c40001057983 */ /* 0x000e220000100800 */
[----:B------:R-:W-:Y:S02]  /*1aa40*/  PRMT R9, RZ, 0x7610, R9 ;  /* 0x00007610ff097816 */ /* 0x000fe40000000009 */
[----:B0-----:R-:W-:-:S04]  /*1aa50*/  @!P3 LOP3.LUT R5, R5, R4, RZ, 0x3c, !PT ;  /* 0x000000040505b212 */ /* 0x001fc800078e3cff */
[----:B------:R-:W-:-:S04]  /*1aa60*/  @!P3 LOP3.LUT R4, R5, R4, RZ, 0x3c, !PT ;  /* 0x000000040504b212 */ /* 0x000fc800078e3cff */
[----:B------:R-:W-:-:S05]  /*1aa70*/  @!P3 LOP3.LUT R5, R5, R4, RZ, 0x3c, !PT ;  /* 0x000000040505b212 */ /* 0x000fca00078e3cff */
[----:B------:R-:W4:Y:S01]  /*1aa80*/  @!P3 LDG.E.U16 R9, desc[UR10][R4.64] ;  /* 0x0000000a0409b981 */ /* 0x000f22000c1e1500 */
[----:B------:R-:W0:Y:S03]  /*1aa90*/  S2R R3, SR_TID.X ;  /* 0x0000000000037919 */ /* 0x000e260000002100 */
[----:B----4-:R1:W-:Y:S04]  /*1aaa0*/  STL [R1+0x6c], R9 ;  /* 0x00006c0901007387 */ /* 0x0103e80000100800 */
[----:B-1----:R-:W4:Y:S04]  /*1aab0*/  LDL.LU R9, [R1+0x1910] ;  /* 0x0019100001097983 */ /* 0x002f280000300800 */
[----:B------:R-:W2:Y:S04]  /*1aac0*/  LDL R4, [R1+0x2b8] ;  /* 0x0002b80001047983 */ /* 0x000ea80000100800 */
[----:B------:R-:W2:Y:S01]  /*1aad0*/  LDL R5, [R1+0x2bc] ;  /* 0x0002bc0001057983 */ /* 0x000ea20000100800 */
[----:B0-----:R-:W-:-:S04]  /*1aae0*/  SHF.R.U32.HI R3, RZ, 0x5, R3 ;  /* 0x00000005ff037819 */ /* 0x001fc80000011603 */
[----:B------:R-:W-:-:S04]  /*1aaf0*/  SGXT.U32 R3, R3, 0x3 ;  /* 0x000000030303781a */ /* 0x000fc80000000000 */
[----:B------:R-:W-:-:S04]  /*1ab00*/  LOP3.LUT R3, R3, 0x68, RZ, 0xfc, !PT ;  /* 0x0000006803037812 */ /* 0x000fc800078efcff */
[----:B------:R-:W-:Y:S02]  /*1ab10*/  ISETP.GE.AND P1, PT, R3, UR7, PT ;  /* 0x0000000703007c0c */ /* 0x000fe4000bf26270 */
[----:B------:R-:W-:Y:S01]  /*1ab20*/  PRMT R16, RZ, 0x7610, R16 ;  /* 0x00007610ff107816 */ /* 0x000fe20000000010 */
[----:B------:R-:W0:Y:S10]  /*1ab30*/  S2R R14, SR_TID.X ;  /* 0x00000000000e7919 */ /* 0x000e340000002100 */
[----:B--2---:R-:W-:-:S04]  /*1ab40*/  @!P1 LOP3.LUT R5, R5, R4, RZ, 0x3c, !PT ;  /* 0x0000000405059212 */ /* 0x004fc800078e3cff */
[----:B------:R-:W-:-:S04]  /*1ab50*/  @!P1 LOP3.LUT R4, R5, R4, RZ, 0x3c, !PT ;  /* 0x0000000405049212 */ /* 0x000fc800078e3cff */
[----:B------:R-:W-:-:S05]  /*1ab60*/  @!P1 LOP3.LUT R5, R5, R4, RZ, 0x3c, !PT ;  /* 0x0000000405059212 */ /* 0x000fca00078e3cff */
[----:B------:R-:W2:Y:S01]  /*1ab70*/  @!P1 LDG.E.U16 R16, desc[UR10][R4.64] ;  /* 0x0000000a04109981 */ /* 0x000ea2000c1e1500 */
[----:B0-----:R-:W-:-:S04]  /*1ab80*/  SHF.R.U32.HI R14, RZ, 0x5, R14 ;  /* 0x00000005ff0e7819 */ /* 0x001fc8000001160e */
[----:B------:R-:W-:-:S04]  /*1ab90*/  SGXT.U32 R14, R14, 0x3 ;  /* 0x000000030e0e781a */ /* 0x000fc80000000000 */
[C---:B------:R-:W-:Y:S02]  /*1aba0*/  LOP3.LUT R3, R14.reuse, 0x70, RZ, 0xfc, !PT ;  /* 0x000000700e037812 */ /* 0x040fe400078efcff */
[----:B------:R-:W-:-:S04]  /*1abb0*/  LOP3.LUT R14, R14, 0x78, RZ, 0xfc, !PT ;  /* 0x000000780e0e7812 */ /* 0x000fc800078efcff */
[----:B------:R-:W-:Y:S02]  /*1abc0*/  ISETP.GE.AND P4, PT, R14, UR7, PT ;  /* 0x000000070e007c0c */ /* 0x000fe4000bf86270 */
[----:B------:R-:W0:Y:S02]  /*1abd0*/  S2R R14, SR_TID.X ;  /* 0x00000000000e7919 */ /* 0x000e240000002100 */
[----:B0-----:R-:W-:-:S04]  /*1abe0*/  LOP3.LUT R14, R14, 0x7f, RZ, 0xc0, !PT ;  /* 0x0000007f0e0e7812 */ /* 0x001fc800078ec0ff */
[----:B------:R-:W-:Y:S02]  /*1abf0*/  ISETP.GE.AND P3, PT, R14, UR7, PT ;  /* 0x000000070e007c0c */ /* 0x000fe4000bf66270 */
[----:B------:R-:W3:Y:S04]  /*1ac00*/  LDL.LU R14, [R1+0x190c] ;  /* 0x00190c00010e7983 */ /* 0x000ee80000300800 */
[----:B--2---:R0:W-:Y:S04]  /*1ac10*/  STL [R1+0x7c], R16 ;  /* 0x00007c1001007387 */ /* 0x0041e80000100800 */
[----:B0-----:R-:W2:Y:S04]  /*1ac20*/  LDL.LU R16, [R1+0x1908] ;  /* 0x0019080001107983 */ /* 0x001ea80000300800 */
[----:B------:R-:W2:Y:S04]  /*1ac30*/  LDL R4, [R1+0x2b0] ;  /* 0x0002b00001047983 */ /* 0x000ea80000100800 */
[----:B------:R-:W2:Y:S01]  /*1ac40*/  LDL R5, [R1+0x2b4] ;  /* 0x0002b40001057983 */ /* 0x000ea20000100800 */
[----:B------:R-:W-:-:S02]  /*1ac50*/  ISETP.GE.AND P2, PT, R3, UR7, PT ;  /* 0x0000000703007c0c */ /* 0x000fc4000bf46270 */
[----:B----4-:R-:W-:-:S11]  /*1ac60*/  PRMT R9, RZ, 0x7610, R9 ;  /* 0x00007610ff097816 */ /* 0x010fd60000000009 */
[----:B--2---:R-:W-:-:S04]  /*1ac70*/  @!P2 LOP3.LUT R5, R5, R4, RZ, 0x3c, !PT ;  /* 0x000000040505a212 */ /* 0x004fc800078e3cff */
[----:B------:R-:W-:-:S04]  /*1ac80*/  @!P2 LOP3.LUT R4, R5, R4, RZ, 0x3c, !PT ;  /* 0x000000040504a212 */ /* 0x000fc800078e3cff */
[----:B------:R-:W-:-:S05]  /*1ac90*/  @!P2 LOP3.LUT R5, R5, R4, RZ, 0x3c, !PT ;  /* 0x000000040505a212 */ /* 0x000fca00078e3cff */
[----:B------:R-:W2:Y:S04]  /*1aca0*/  @!P2 LDG.E.U16 R9, desc[UR10][R4.64] ;  /* 0x0000000a0409a981 */ /* 0x000ea8000c1e1500 */
[----:B--2---:R0:W-:Y:S04]  /*1acb0*/  STL [R1+0x78], R9 ;  /* 0x0000780901007387 */ /* 0x0041e80000100800 */
[----:B0-----:R-:W2:Y:S04]  /*1acc0*/  LDL.LU R9, [R1+0x1904] ;  /* 0x0019040001097983 */ /* 0x001ea80000300800 */
[----:B------:R-:W4:Y:S04]  /*1acd0*/  LDL R4, [R1+0x2a8] ;  /* 0x0002a80001047983 */ /* 0x000f280000100800 */
[----:B------:R-:W4:Y:S01]  /*1ace0*/  LDL R5, [R1+0x2ac] ;  /* 0x0002ac0001057983 */ /* 0x000f220000100800 */
[----:B------:R-:W-:Y:S01]  /*1acf0*/  PRMT R0, RZ, 0x7610, R0 ;  /* 0x00007610ff007816 */ /* 0x000fe20000000000 */
[----:B------:R-:W0:Y:S01]  /*1ad00*/  S2R R3, SR_TID.X ;  /* 0x0000000000037919 */ /* 0x000e220000002100 */
[----:B----4-:R-:W-:-:S04]  /*1ad10*/  @!P4 LOP3.LUT R5, R5, R4, RZ, 0x3c, !PT ;  /* 0x000000040505c212 */ /* 0x010fc800078e3cff */
[----:B------:R-:W-:-:S04]  /*1ad20*/  @!P4 LOP3.LUT R4, R5, R4, RZ, 0x3c, !PT ;  /* 0x000000040504c212 */ /* 0x000fc800078e3cff */
[----:B------:R-:W-:-:S05]  /*1ad30*/  @!P4 LOP3.LUT R5, R5, R4, RZ, 0x3c, !PT ;  /* 0x000000040505c212 */ /* 0x000fca00078e3cff */
[----:B------:R-:W4:Y:S04]  /*1ad40*/  @!P4 LDG.E.U16 R0, desc[UR10][R4.64] ;  /* 0x0000000a0400c981 */ /* 0x000f28000c1e1500 */
[----:B------:R-:W2:Y:S04]  /*1ad50*/  LDL R4, [R1+0x304] ;  /* 0x0003040001047983 */ /* 0x000ea80000100800 */
[----:B------:R-:W2:Y:S01]  /*1ad60*/  LDL R5, [R1+0x314] ;  /* 0x0003140001057983 */ /* 0x000ea20000100800 */
[----:B0-----:R-:W-:-:S04]  /*1ad70*/  SHF.R.U32.HI R3, RZ, 0x5, R3 ;  /* 0x00000005ff037819 */ /* 0x001fc80000011603 */
[----:B------:R-:W-:-:S04]  /*1ad80*/  SGXT.U32 R3, R3, 0x3 ;  /* 0x000000030303781a */ /* 0x000fc80000000000 */
[----:B------:R-:W-:Y:S02]  /*1ad90*/  ISETP.GE.AND P0, PT, R3, UR7, PT ;  /* 0x0000000703007c0c */ /* 0x000fe4000bf06270 */
[----:B------:R-:W-:Y:S01]  /*1ada0*/  PRMT R16, RZ, 0x7610, R16 ;  /* 0x00007610ff107816 */ /* 0x000fe20000000010 */
[----:B----4-:R-:W-:Y:S10]  /*1adb0*/  STL [R1+0x183c], R0 ;  /* 0x00183c0001007387 */ /* 0x010ff40000100800 */
[----:B--2---:R-:W-:-:S04]  /*1adc0*/  @!P0 LOP3.LUT R5, R5, R4, RZ, 0x3c, !PT ;  /* 0x0000000405058212 */ /* 0x004fc800078e3cff */
[----:B------:R-:W-:-:S04]  /*1add0*/  @!P0 LOP3.LUT R4, R5, R4, RZ, 0x3c, !PT ;  /* 0x0000000405048212 */ /* 0x000fc800078e3cff */
[----:B------:R-:W-:Y:S01]  /*1ade0*/  @!P0 LOP3.LUT R5, R5, R4, RZ, 0x3c, !PT ;  /* 0x0000000405058212 */ /* 0x000fe200078e3cff */
[----:B------:R-:W-:Y:S04]  /*1adf0*/  STL [R1+0x1840], R0 ;  /* 0x0018400001007387 */ /* 0x000fe80000100800 */
[----:B------:R-:W-:Y:S04]  /*1ae00*/  STL [R1+0x1844], R0 ;  /* 0x0018440001007387 */ /* 0x000fe80000100800 */
[----:B------:R0:W2:Y:S04]  /*1ae10*/  @!P0 LDG.E.U16 R16, desc[UR10][R4.64] ;  /* 0x0000000a04108981 */ /* 0x0000a8000c1e1500 */
[----:B------:R-:W0:Y:S04]  /*1ae20*/  LDL R4, [R1+0xa98] ;  /* 0x000a980001047983 */ /* 0x000e280000100800 */
[----:B------:R-:W0:Y:S01]  /*1ae30*/  LDL R5, [R1+0xa9c] ;  /* 0x000a9c0001057983 */ /* 0x000e220000100800 */
[----:B------:R-:W-:Y:S01]  /*1ae40*/  PRMT R7, RZ, 0x7610, R7 ;  /* 0x00007610ff077816 */ /* 0x000fe20000000007 */
[----:B------:R-:W-:Y:S01]  /*1ae50*/  BAR.SYNC.DEFER_BLOCKING 0x0 ;  /* 0x0000000000007b1d */ /* 0x000fe20000010000 */
[----:B0-----:R-:W-:-:S04]  /*1ae60*/  @!P3 LOP3.LUT R5, R5, R4, RZ, 0x3c, !PT ;  /* 0x000000040505b212 */ /* 0x001fc800078e3cff */
[----:B------:R-:W-:-:S04]  /*1ae70*/  @!P3 LOP3.LUT R4, R5, R4, RZ, 0x3c, !PT ;  /* 0x000000040504b212 */ /* 0x000fc800078e3cff */
[----:B------:R-:W-:-:S05]  /*1ae80*/  @!P3 LOP3.LUT R5, R5, R4, RZ, 0x3c, !PT ;  /* 0x000000040505b212 */ /* 0x000fca00078e3cff */
[----:B------:R-:W4:Y:S04]  /*1ae90*/  @!P3 LDG.E.U16 R7, desc[UR10][R4.64] ;  /* 0x0000000a0407b981 */ /* 0x000f28000c1e1500 */
[----:B----4-:R0:W-:Y:S04]  /*1aea0*/  STL [R1+0x20], R7 ;  /* 0x0000200701007387 */ /* 0x0101e80000100800 */
[----:B0-----:R-:W4:Y:S04]  /*1aeb0*/  LDL.LU R7, [R1+0x1900] ;  /* 0x0019000001077983 */ /* 0x001f280000300800 */
[----:B------:R-:W2:Y:S04]  /*1aec0*/  LDL R4, [R1+0x334] ;  /* 0x0003340001047983 */ /* 0x000ea80000100800 */
[----:B------:R-:W2:Y:S01]  /*1aed0*/  LDL R5, [R1+0xa8c] ;  /* 0x000a8c0001057983 */ /* 0x000ea20000100800 */
[----:B---3--:R-:W-:-:S02]  /*1aee0*/  PRMT R14, RZ, 0x7610, R14 ;  /* 0x00007610ff0e7816 */ /* 0x008fc4000000000e */
[----:B--2---:R-:W-:-:S04]  /*1aef0*/  @!P3 LOP3.LUT R5, R5, R4, RZ, 0x3c, !PT ;  /* 0x000000040505b212 */ /* 0x004fc800078e3cff */
[----:B------:R-:W-:-:S04]  /*1af00*/  @!P3 LOP3.LUT R4, R5, R4, RZ, 0x3c, !PT ;  /* 0x000000040504b212 */ /* 0x000fc800078e3cff */
[----:B------:R-:W-:-:S05]  /*1af10*/  @!P3 LOP3.LUT R5, R5, R4, RZ, 0x3c, !PT ;  /* 0x000000040505b212 */ /* 0x000fca00078e3cff */
[----:B------:R-:W2:Y:S04]  /*1af20*/  @!P3 LDG.E.U16 R14, desc[UR10][R4.64] ;  /* 0x0000000a040eb981 */ /* 0x000ea8000c1e1500 */
[----:B--2---:R0:W-:Y:S04]  /*1af30*/  STL [R1+0x68], R14 ;  /* 0x0000680e01007387 */ /* 0x0041e80000100800 */
[----:B0-----:R-:W2:Y:S04]  /*1af40*/  LDL.LU R14, [R1+0x18fc] ;  /* 0x0018fc00010e7983 */ /* 0x001ea80000300800 */
[----:B------:R-:W3:Y:S04]  /*1af50*/  LDL R4, [R1+0xa78] ;  /* 0x000a780001047983 */ /* 0x000ee80000100800 */
[----:B------:R-:W3:Y:S01]  /*1af60*/  LDL R5, [R1+0xa7c] ;  /* 0x000a7c0001057983 */ /* 0x000ee20000100800 */
[----:B------:R-:W-:-:S02]  /*1af70*/  PRMT R9, RZ, 0x7610, R9 ;  /* 0x00007610ff097816 */ /* 0x000fc40000000009 */
[----:B---3--:R-:W-:-:S04]  /*1af80*/  @!P3 LOP3.LUT R5, R5, R4, RZ, 0x3c, !PT ;  /* 0x000000040505b212 */ /* 0x008fc800078e3cff */
[----:B------:R-:W-:-:S04]  /*1af90*/  @!P3 LOP3.LUT R4, R5, R4, RZ, 0x3c, !PT ;  /* 0x000000040504b212 */ /* 0x000fc800078e3cff */
[----:B------:R-:W-:-:S05]  /*1afa0*/  @!P3 LOP3.LUT R5, R5, R4, RZ, 0x3c, !PT ;  /* 0x000000040505b212 */ /* 0x000fca00078e3cff */
[----:B------:R-:W3:Y:S04]  /*1afb0*/  @!P3 LDG.E.U16 R9, desc[UR10][R4.64] ;  /* 0x0000000a0409b981 */ /* 0x000ee8000c1e1500 */
[----:B---3--:R0:W-:Y:S04]  /*1afc0*/  STL [R1+0x70], R9 ;  /* 0x0000700901007387 */ /* 0x0081e80000100800 */
[----:B0-----:R-:W3:Y:S04]  /*1afd0*/  LDL.LU R9, [R1+0x18f8] ;  /* 0x0018f80001097983 */ /* 0x001ee80000300800 */
[----:B------:R-:W3:Y:S04]  /*1afe0*/  LDL R4, [R1+0xa58] ;  /* 0x000a580001047983 */ /* 0x000ee80000100800 */
[----:B------:R-:W3:Y:S01]  /*1aff0*/  LDL R5, [R1+0xa5c] ;  /* 0x000a5c0001057983 */ /* 0x000ee20000100800 */
[----:B--2---:R-:W-:-:S02]  /*1b000*/  PRMT R14, RZ, 0x7610, R14 ;  /* 0x00007610ff0e7816 */ /* 0x004fc4000000000e */
[----:B---3--:R-:W-:-:S04]  /*1b010*/  @!P3 LOP3.LUT R5, R5, R4, RZ, 0x3c, !PT ;  /* 0x000000040505b212 */ /* 0x008fc800078e3cff */
        /* <DEDUP_REMOVED lines=61> */
[----:B----4-:R-:W-:-:S02]  /*1b3f0*/  PRMT R7, RZ, 0x7610, R7 ;  /* 0x00007610ff077816 */ /* 0x010fc40000000007 */
[----:B---3--:R-:W-:-:S04]  /*1b400*/  @!P3 LOP3.LUT R5, R5, R4, RZ, 0x3c, !PT ;  /* 0x000000040505b212 */ /* 0x008fc800078e3cff */
[----:B------:R-:W-:-:S04]  /*1b410*/  @!P3 LOP3.LUT R4, R5, R4, RZ, 0x3c, !PT ;  /* 0x000000040504b212 */ /* 0x000fc800078e3cff */
[----:B------:R-:W-:-:S05]  /*1b420*/  @!P3 LOP3.LUT R5, R5, R4, RZ, 0x3c, !PT ;  /* 0x000000040505b212 */ /* 0x000fca00078e3cff */
[----:B------:R-:W3:Y:S04]  /*1b430*/  @!P3 LDG.E.U16 R7, desc[UR10][R4.64] ;  /* 0x0000000a0407b981 */ /* 0x000ee8000c1e1500 */
[----:B---3--:R0:W-:Y:S04]  /*1b440*/  STL [R1+0x48], R7 ;  /* 0x0000480701007387 */ /* 0x0081e80000100800 */
[----:B0-----:R-:W3:Y:S04]  /*1b450*/  LDL.LU R7, [R1+0x18d8] ;  /* 0x0018d80001077983 */ /* 0x001ee80000300800 */
[----:B------:R-:W4:Y:S04]  /*1b460*/  LDL R4, [R1+0x958] ;  /* 0x0009580001047983 */ /* 0x000f280000100800 */
[----:B------:R-:W4:Y:S01]  /*1b470*/  LDL R5, [R1+0x95c] ;  /* 0x00095c0001057983 */ /* 0x000f220000100800 */
[----:B------:R-:W-:-:S02]  /*1b480*/  PRMT R11, RZ, 0x7610, R11 ;  /* 0x00007610ff0b7816 */ /* 0x000fc4000000000b */
[----:B----4-:R-:W-:-:S04]  /*1b490*/  @!P3 LOP3.LUT R5, R5, R4, RZ, 0x3c, !PT ;  /* 0x000000040505b212 */ /* 0x010fc800078e3cff */
[----:B------:R-:W-:-:S04]  /*1b4a0*/  @!P3 LOP3.LUT R4, R5, R4, RZ, 0x3c, !PT ;  /* 0x000000040504b212 */ /* 0x000fc800078e3cff */
[----:B------:R-:W-:-:S05]  /*1b4b0*/  @!P3 LOP3.LUT R5, R5, R4, RZ, 0x3c, !PT ;  /* 0x000000040505b212 */ /* 0x000fca00078e3cff */
[----:B------:R-:W4:Y:S04]  /*1b4c0*/  @!P3 LDG.E.U16 R11, desc[UR10][R4.64] ;  /* 0x0000000a040bb981 */ /* 0x000f28000c1e1500 */
[----:B----4-:R0:W-:Y:S04]  /*1b4d0*/  STL [R1+0x44], R11 ;  /* 0x0000440b01007387 */ /* 0x0101e80000100800 */
[----:B0-----:R-:W4:Y:S04]  /*1b4e0*/  LDL.LU R11, [R1+0x18d4] ;  /* 0x0018d400010b7983 */ /* 0x001f280000300800 */
[----:B------:R-:W2:Y:S04]  /*1b4f0*/  LDL R4, [R1+0x938] ;  /* 0x0009380001047983 */ /* 0x000ea80000100800 */
[----:B------:R-:W2:Y:S01]  /*1b500*/  LDL R5, [R1+0x93c] ;  /* 0x00093c0001057983 */ /* 0x000ea20000100800 */
[----:B------:R-:W-:-:S02]  /*1b510*/  PRMT R9, RZ, 0x7610, R9 ;  /* 0x00007610ff097816 */ /* 0x000fc40000000009 */
[----:B--2---:R-:W-:-:S04]  /*1b520*/  @!P3 LOP3.LUT R5, R5, R4, RZ, 0x3c, !PT ;  /* 0x000000040505b212 */ /* 0x004fc800078e3cff */
[----:B------:R-:W-:-:S04]  /*1b530*/  @!P3 LOP3.LUT R4, R5, R4, RZ, 0x3c, !PT ;  /* 0x000000040504b212 */ /* 0x000fc800078e3cff */
[----:B------:R-:W-:-:S05]  /*1b540*/  @!P3 LOP3.LUT R5, R5, R4, RZ, 0x3c, !PT ;  /* 0x000000040505b212 */ /* 0x000fca00078e3cff */
[----:B------:R0:W2:Y:S04]  /*1b550*/  @!P3 LDG.E.U16 R9, desc[UR10][R4.64] ;  /* 0x0000000a0409b981 */ /* 0x0000a8000c1e1500 */
[----:B------:R-:W0:Y:S04]  /*1b560*/  LDL R4, [R1+0x918] ;  /* 0x0009180001047983 */ /* 0x000e280000100800 */
[----:B------:R-:W0:Y:S01]  /*1b570*/  LDL R5, [R1+0x91c] ;  /* 0x00091c0001057983 */ /* 0x000e220000100800 */
[----:B------:R-:W-:Y:S02]  /*1b580*/  PRMT R8, RZ, 0x7610, R8 ;  /* 0x00007610ff087816 */ /* 0x000fe40000000008 */
[----:B0-----:R-:W-:-:S04]  /*1b590*/  @!P3 LOP3.LUT R5, R5, R4, RZ, 0x3c, !PT ;  /* 0x000000040505b212 */ /* 0x001fc800078e3cff */
[----:B------:R-:W-:-:S04]  /*1b5a0*/  @!P3 LOP3.LUT R4, R5, R4, RZ, 0x3c, !PT ;  /* 0x000000040504b212 */ /* 0x000fc800078e3cff */
[----:B------:R-:W-:-:S05]  /*1b5b0*/  @!P3 LOP3.LUT R5, R5, R4, RZ, 0x3c, !PT ;  /* 0x000000040505b212 */ /* 0x000fca00078e3cff */
[----:B------:R-:W3:Y:S04]  /*1b5c0*/  @!P3 LDG.E.U16 R8, desc[UR10][R4.64] ;  /* 0x0000000a0408b981 */ /* 0x000ee8000c1e1500 */
[----:B--2---:R0:W-:Y:S04]  /*1b5d0*/  STL [R1+0x40], R9 ;  /* 0x0000400901007387 */ /* 0x0041e80000100800 */
[----:B0-----:R-:W2:Y:S04]  /*1b5e0*/  LDL R9, [R1+0x87c] ;  /* 0x00087c0001097983 */ /* 0x001ea80000100800 */
[----:B---3--:R0:W-:Y:S04]  /*1b5f0*/  STL [R1+0x3c], R8 ;  /* 0x00003c0801007387 */ /* 0x0081e80000100800 */
[----:B0-----:R-:W3:Y:S04]  /*1b600*/  LDL.LU R8, [R1+0x18d0] ;  /* 0x0018d00001087983 */ /* 0x001ee80000300800 */
[----:B------:R-:W2:Y:S04]  /*1b610*/  LDL R4, [R1+0x8f8] ;  /* 0x0008f80001047983 */ /* 0x000ea80000100800 */
[----:B------:R-:W2:Y:S01]  /*1b620*/  LDL R5, [R1+0x8fc] ;  /* 0x0008fc0001057983 */ /* 0x000ea20000100800 */
[----:B------:R-:W-:-:S02]  /*1b630*/  PRMT R15, RZ, 0x7610, R15 ;  /* 0x00007610ff0f7816 */ /* 0x000fc4000000000f */
[----:B--2---:R-:W-:-:S04]  /*1b640*/  @!P3 LOP3.LUT R5, R5, R4, RZ, 0x3c, !PT ;  /* 0x000000040505b212 */ /* 0x004fc800078e3cff */
[----:B------:R-:W-:-:S04]  /*1b650*/  @!P3 LOP3.LUT R4, R5, R4, RZ, 0x3c, !PT ;  /* 0x000000040504b212 */ /* 0x000fc800078e3cff */
[----:B------:R-:W-:-:S05]  /*1b660*/  @!P3 LOP3.LUT R5, R5, R4, RZ, 0x3c, !PT ;  /* 0x000000040505b212 */ /* 0x000fca00078e3cff */
[----:B------:R-:W2:Y:S04]  /*1b670*/  @!P3 LDG.E.U16 R15, desc[UR10][R4.64] ;  /* 0x0000000a040fb981 */ /* 0x000ea8000c1e1500 */
[----:B--2---:R0:W-:Y:S04]  /*1b680*/  STL [R1+0x38], R15 ;  /* 0x0000380f01007387 */ /* 0x0041e80000100800 */
[----:B0-----:R-:W2:Y:S04]  /*1b690*/  LDL.LU R15, [R1+0x18cc] ;  /* 0x0018cc00010f7983 */ /* 0x001ea80000300800 */
        /* <DEDUP_REMOVED lines=27> */
[----:B------:R-:W2:Y:S01]  /*1b850*/  LDL R5, [R1+0x878] ;  /* 0x0008780001057983 */ /* 0x000ea20000100800 */
[----:B------:R-:W-:Y:S01]  /*1b860*/  PRMT R28, RZ, 0x7610, R28 ;  /* 0x00007610ff1c7816 */ /* 0x000fe2000000001c */
[----:B------:R-:W-:-:S02]  /*1b870*/  @!P3 IMAD.MOV.U32 R4, RZ, RZ, R9 ;  /* 0x000000ffff04b224 */ /* 0x000fc400078e0009 */
[----:B------:R-:W3:Y:S04]  /*1b880*/  LDL R9, [R1+0x7dc] ;  /* 0x0007dc0001097983 */ /* 0x000ee80000100800 */
[----:B--2---:R-:W2:Y:S04]  /*1b890*/  @!P3 LDG.E.U16 R28, desc[UR10][R4.64] ;  /* 0x0000000a041cb981 */ /* 0x004ea8000c1e1500 */
        /* <DEDUP_REMOVED lines=30> */
[----:B----4-:R-:W-:Y:S01]  /*1ba80*/  PRMT R11, RZ, 0x7610, R11 ;  /* 0x00007610ff0b7816 */ /* 0x010fe2000000000b */
[----:B------:R-:W-:Y:S01]  /*1ba90*/  @!P3 IMAD.MOV.U32 R4, RZ, RZ, R14 ;  /* 0x000000ffff04b224 */ /* 0x000fe200078e000e */
[----:B------:R-:W-:Y:S01]  /*1baa0*/  PRMT R8, RZ, 0x7610, R8 ;  /* 0x00007610ff087816 */ /* 0x000fe20000000008 */
[----:B------:R-:W4:Y:S04]  /*1bab0*/  LDL R14, [R1+0x758] ;  /* 0x00075800010e7983 */ /* 0x000f280000100800 */
[----:B--2---:R0:W2:Y:S04]  /*1bac0*/  @!P3 LDG.E.U16 R11, desc[UR10][R4.64] ;  /* 0x0000000a040bb981 */ /* 0x0040a8000c1e1500 */
[----:B------:R-:W3:Y:S01]  /*1bad0*/  LDL R5, [R1+0x7d8] ;  /* 0x0007d80001057983 */ /* 0x000ee20000100800 */
[----:B0-----:R-:W-:-:S03]  /*1bae0*/  @!P3 IMAD.MOV.U32 R4, RZ, RZ, R9 ;  /* 0x000000ffff04b224 */ /* 0x001fc600078e0009 */
[----:B--2---:R0:W-:Y:S01]  /*1baf0*/  STL [R1+0x14], R11 ;  /* 0x0000140b01007387 */ /* 0x0041e20000100800 */
[----:B------:R-:W-:-:S03]  /*1bb00*/  PRMT R12, RZ, 0x7610, R12 ;  /* 0x00007610ff0c7816 */ /* 0x000fc6000000000c */
[----:B------:R-:W2:Y:S04]  /*1bb10*/  LDL R9, [R1+0x738] ;  /* 0x0007380001097983 */ /* 0x000ea80000100800 */
[----:B---3--:R1:W3:Y:S04]  /*1bb20*/  @!P3 LDG.E.U16 R8, desc[UR10][R4.64] ;  /* 0x0000000a0408b981 */ /* 0x0082e8000c1e1500 */
[----:B0-----:R-:W2:Y:S04]  /*1bb30*/  LDL R11, [R1+0x75c] ;  /* 0x00075c00010b7983 */ /* 0x001ea80000100800 */
[----:B------:R-:W1:Y:S04]  /*1bb40*/  LDL R4, [R1+0x7b8] ;  /* 0x0007b80001047983 */ /* 0x000e680000100800 */
[----:B------:R-:W1:Y:S02]  /*1bb50*/  LDL R5, [R1+0x7bc] ;  /* 0x0007bc0001057983 */ /* 0x000e640000100800 */
[----:B-1----:R-:W-:-:S04]  /*1bb60*/  @!P3 LOP3.LUT R5, R5, R4, RZ, 0x3c, !PT ;  /* 0x000000040505b212 */ /* 0x002fc800078e3cff */
[----:B------:R-:W-:-:S04]  /*1bb70*/  @!P3 LOP3.LUT R4, R5, R4, RZ, 0x3c, !PT ;  /* 0x000000040504b212 */ /* 0x000fc800078e3cff */
[----:B------:R-:W-:-:S05]  /*1bb80*/  @!P3 LOP3.LUT R5, R5, R4, RZ, 0x3c, !PT ;  /* 0x000000040505b212 */ /* 0x000fca00078e3cff */
[----:B------:R-:W2:Y:S04]  /*1bb90*/  @!P3 LDG.E.U16 R12, desc[UR10][R4.64] ;  /* 0x0000000a040cb981 */ /* 0x000ea8000c1e1500 */
[----:B---3--:R0:W-:Y:S04]  /*1bba0*/  STL [R1+0x10], R8 ;  /* 0x0000100801007387 */ /* 0x0081e80000100800 */
[----:B0-----:R-:W3:Y:S04]  /*1bbb0*/  LDL R8, [R1+0x73c] ;  /* 0x00073c0001087983 */ /* 0x001ee80000100800 */
[----:B--2---:R0:W-:Y:S04]  /*1bbc0*/  STL [R1+0xc], R12 ;  /* 0x00000c0c01007387 */ /* 0x0041e80000100800 */
[----:B0-----:R-:W2:Y:S04]  /*1bbd0*/  LDL.LU R12, [R1+0x18b4] ;  /* 0x0018b400010c7983 */ /* 0x001ea80000300800 */
[----:B------:R-:W2:Y:S01]  /*1bbe0*/  LDL R5, [R1+0x798] ;  /* 0x0007980001057983 */ /* 0x000ea20000100800 */
[----:B------:R-:W-:Y:S01]  /*1bbf0*/  PRMT R6, RZ, 0x7610, R6 ;  /* 0x00007610ff067816 */ /* 0x000fe20000000006 */
[----:B------:R-:W-:Y:S01]  /*1bc00*/  @!P3 IMAD.MOV.U32 R4, RZ, RZ, R7 ;  /* 0x000000ffff04b224 */ /* 0x000fe200078e0007 */
[----:B------:R-:W-:Y:S01]  /*1bc10*/  PRMT R15, RZ, 0x7610, R15 ;  /* 0x00007610ff0f7816 */ /* 0x000fe2000000000f */
[----:B------:R-:W3:Y:S04]  /*1bc20*/  LDL R7, [R1+0x718] ;  /* 0x0007180001077983 */ /* 0x000ee80000100800 */
[----:B--2---:R0:W2:Y:S04]  /*1bc30*/  @!P3 LDG.E.U16 R6, desc[UR10][R4.64] ;  /* 0x0000000a0406b981 */ /* 0x0040a8000c1e1500 */
[----:B------:R-:W0:Y:S04]  /*1bc40*/  LDL R4, [R1+0x778] ;  /* 0x0007780001047983 */ /* 0x000e280000100800 */
[----:B------:R-:W0:Y:S01]  /*1bc50*/  LDL R5, [R1+0x77c] ;  /* 0x00077c0001057983 */ /* 0x000e220000100800 */
[----:B------:R-:W-:-:S02]  /*1bc60*/  PRMT R10, RZ, 0x7610, R10 ;  /* 0x00007610ff0a7816 */ /* 0x000fc4000000000a */
[----:B0-----:R-:W-:-:S04]  /*1bc70*/  @!P3 LOP3.LUT R5, R5, R4, RZ, 0x3c, !PT ;  /* 0x000000040505b212 */ /* 0x001fc800078e3cff */
[----:B------:R-:W-:-:S04]  /*1bc80*/  @!P3 LOP3.LUT R4, R5, R4, RZ, 0x3c, !PT ;  /* 0x000000040504b212 */ /* 0x000fc800078e3cff */
[----:B------:R-:W-:-:S05]  /*1bc90*/  @!P3 LOP3.LUT R5, R5, R4, RZ, 0x3c, !PT ;  /* 0x000000040505b212 */ /* 0x000fca00078e3cff */
[----:B------:R0:W3:Y:S02]  /*1bca0*/  @!P3 LDG.E.U16 R15, desc[UR10][R4.64] ;  /* 0x0000000a040fb981 */ /* 0x0000e4000c1e1500 */
[----:B0-----:R-:W-:Y:S02]  /*1bcb0*/  @!P3 IMAD.MOV.U32 R4, RZ, RZ, R11 ;  /* 0x000000ffff04b224 */ /* 0x001fe400078e000b */
[----:B----4-:R-:W-:-:S05]  /*1bcc0*/  @!P3 IMAD.MOV.U32 R5, RZ, RZ, R14 ;  /* 0x000000ffff05b224 */ /* 0x010fca00078e000e */
[----:B------:R3:W4:Y:S04]  /*1bcd0*/  @!P3 LDG.E.U16 R10, desc[UR10][R4.64] ;  /* 0x0000000a040ab981 */ /* 0x000728000c1e1500 */
[----:B--2---:R0:W-:Y:S04]  /*1bce0*/  STL [R1+0x8], R6 ;  /* 0x0000080601007387 */ /* 0x0041e80000100800 */
[----:B------:R-:W2:Y:S04]  /*1bcf0*/  LDL R11, [R1+0x6f8] ;  /* 0x0006f800010b7983 */ /* 0x000ea80000100800 */
[----:B0-----:R-:W2:Y:S01]  /*1bd00*/  LDL R6, [R1+0x71c] ;  /* 0x00071c0001067983 */ /* 0x001ea20000100800 */
[----:B---3--:R-:W-:-:S02]  /*1bd10*/  @!P3 IMAD.MOV.U32 R4, RZ, RZ, R8 ;  /* 0x000000ffff04b224 */ /* 0x008fc400078e0008 */
[----:B------:R-:W-:Y:S01]  /*1bd20*/  @!P3 IMAD.MOV.U32 R5, RZ, RZ, R9 ;  /* 0x000000ffff05b224 */ /* 0x000fe200078e0009 */
[----:B------:R-:W-:-:S06]  /*1bd30*/  PRMT R29, RZ, 0x7610, R29 ;  /* 0x00007610ff1d7816 */ /* 0x000fcc000000001d */
[----:B------:R2:W3:Y:S04]  /*1bd40*/  @!P3 LDG.E.U16 R29, desc[UR10][R4.64] ;  /* 0x0000000a041db981 */ /* 0x0004e8000c1e1500 */
[----:B----4-:R0:W-:Y:S04]  /*1bd50*/  STL [R1], R10 ;  /* 0x0000000a01007387 */ /* 0x0101e80000100800 */
[----:B------:R-:W4:Y:S04]  /*1bd60*/  LDL R9, [R1+0x6d8] ;  /* 0x0006d80001097983 */ /* 0x000f280000100800 */
[----:B------:R-:W4:Y:S04]  /*1bd70*/  LDL R8, [R1+0x6dc] ;  /* 0x0006dc0001087983 */ /* 0x000f280000100800 */
[----:B0-----:R-:W4:Y:S01]  /*1bd80*/  LDL R10, [R1+0x6fc] ;  /* 0x0006fc00010a7983 */ /* 0x001f220000100800 */
[----:B------:R-:W-:Y:S01]  /*1bd90*/  PRMT R28, RZ, 0x7610, R28 ;  /* 0x00007610ff1c7816 */ /* 0x000fe2000000001c */
[----:B--2---:R-:W-:-:S02]  /*1bda0*/  @!P3 IMAD.MOV.U32 R4, RZ, RZ, R6 ;  /* 0x000000ffff04b224 */ /* 0x004fc400078e0006 */
[----:B------:R-:W-:Y:S01]  /*1bdb0*/  @!P3 IMAD.MOV.U32 R5, RZ, RZ, R7 ;  /* 0x000000ffff05b224 */ /* 0x000fe200078e0007 */
[----:B------:R-:W-:-:S04]  /*1bdc0*/  PRMT R27, RZ, 0x7610, R27 ;  /* 0x00007610ff1b7816 */ /* 0x000fc8000000001b */
[----:B------:R0:W2:Y:S02]  /*1bdd0*/  @!P3 LDG.E.U16 R28, desc[UR10][R4.64] ;  /* 0x0000000a041cb981 */ /* 0x0000a4000c1e1500 */
[----:B0-----:R-:W-:Y:S01]  /*1bde0*/  @!P3 IMAD.MOV.U32 R5, RZ, RZ, R11 ;  /* 0x000000ffff05b224 */ /* 0x001fe200078e000b */
[----:B------:R-:W-:Y:S01]  /*1bdf0*/  PRMT R3, RZ, 0x7610, R3 ;  /* 0x00007610ff037816 */ /* 0x000fe20000000003 */
[----:B---3--:R-:W-:Y:S04]  /*1be00*/  STL [R1+0x17dc], R29 ;  /* 0x0017dc1d01007387 */ /* 0x008fe80000100800 */
[----:B------:R-:W-:Y:S04]  /*1be10*/  STL [R1+0x17e0], R29 ;  /* 0x0017e01d01007387 */ /* 0x000fe80000100800 */
[----:B------:R-:W3:Y:S04]  /*1be20*/  LDL R7, [R1+0x6b8] ;  /* 0x0006b80001077983 */ /* 0x000ee80000100800 */
[----:B------:R-:W3:Y:S01]  /*1be30*/  LDL R6, [R1+0x6bc] ;  /* 0x0006bc0001067983 */ /* 0x000ee20000100800 */
[----:B----4-:R-:W-:-:S05]  /*1be40*/  @!P3 IMAD.MOV.U32 R4, RZ, RZ, R10 ;  /* 0x000000ffff04b224 */ /* 0x010fca00078e000a */
[----:B------:R0:W4:Y:S02]  /*1be50*/  @!P3 LDG.E.U16 R27, desc[UR10][R4.64] ;  /* 0x0000000a041bb981 */ /* 0x000124000c1e1500 */
[----:B0-----:R-:W-:Y:S02]  /*1be60*/  @!P3 IMAD.MOV.U32 R4, RZ, RZ, R8 ;  /* 0x000000ffff04b224 */ /* 0x001fe400078e0008 */
[----:B------:R-:W-:-:S05]  /*1be70*/  @!P3 IMAD.MOV.U32 R5, RZ, RZ, R9 ;  /* 0x000000ffff05b224 */ /* 0x000fca00078e0009 */
[----:B------:R0:W4:Y:S04]  /*1be80*/  @!P3 LDG.E.U16 R3, desc[UR10][R4.64] ;  /* 0x0000000a0403b981 */ /* 0x000128000c1e1500 */
[----:B--2---:R-:W-:Y:S04]  /*1be90*/  STL [R1+0x17d8], R28 ;  /* 0x0017d81c01007387 */ /* 0x004fe80000100800 */
[----:B------:R-:W-:Y:S04]  /*1bea0*/  STL [R1+0x17e4], R28 ;  /* 0x0017e41c01007387 */ /* 0x000fe80000100800 */
[----:B------:R-:W-:Y:S01]  /*1beb0*/  STL [R1+0x17e8], R28 ;  /* 0x0017e81c01007387 */ /* 0x000fe20000100800 */
[----:B0-----:R-:W-:-:S06]  /*1bec0*/  PRMT R4, RZ, 0x7610, R4 ;  /* 0x00007610ff047816 */ /* 0x001fcc0000000004 */
[----:B---3--:R-:W2:Y:S04]  /*1bed0*/  @!P3 LDG.E.U16 R4, desc[UR10][R6.64] ;  /* 0x0000000a0604b981 */ /* 0x008ea8000c1e1500 */
[----:B----4-:R-:W-:Y:S04]  /*1bee0*/  STL [R1+0x17d4], R27 ;  /* 0x0017d41b01007387 */ /* 0x010fe80000100800 */
[----:B------:R-:W-:Y:S04]  /*1bef0*/  STL [R1+0x17ec], R27 ;  /* 0x0017ec1b01007387 */ /* 0x000fe80000100800 */
[----:B------:R-:W-:Y:S04]  /*1bf00*/  STL [R1+0x17f0], R27 ;  /* 0x0017f01b01007387 */ /* 0x000fe80000100800 */
[----:B------:R-:W3:Y:S04]  /*1bf10*/  LDL R11, [R1+0x698] ;  /* 0x00069800010b7983 */ /* 0x000ee80000100800 */
[----:B------:R-:W4:Y:S04]  /*1bf20*/  LDL R10, [R1+0x69c] ;  /* 0x00069c00010a7983 */ /* 0x000f280000100800 */
[----:B------:R0:W-:Y:S04]  /*1bf30*/  STL [R1+0x4], R15 ;  /* 0x0000040f01007387 */ /* 0x0001e80000100800 */
[----:B------:R-:W-:Y:S04]  /*1bf40*/  STL [R1+0x17d0], R3 ;  /* 0x0017d00301007387 */ /* 0x000fe80000100800 */
[----:B------:R-:W-:Y:S04]  /*1bf50*/  STL [R1+0x17f4], R3 ;  /* 0x0017f40301007387 */ /* 0x000fe80000100800 */
[----:B------:R-:W-:Y:S04]  /*1bf60*/  STL [R1+0x17f8], R3 ;  /* 0x0017f80301007387 */ /* 0x000fe80000100800 */
[----:B------:R-:W4:Y:S04]  /*1bf70*/  LDL R9, [R1+0x678] ;  /* 0x0006780001097983 */ /* 0x000f280000100800 */
[----:B------:R-:W4:Y:S04]  /*1bf80*/  LDL R8, [R1+0x67c] ;  /* 0x00067c0001087983 */ /* 0x000f280000100800 */
[----:B0-----:R-:W4:Y:S04]  /*1bf90*/  LDL R15, [R1+0x658] ;  /* 0x00065800010f7983 */ /* 0x001f280000100800 */
[----:B------:R-:W4:Y:S01]  /*1bfa0*/  LDL R14, [R1+0x65c] ;  /* 0x00065c00010e7983 */ /* 0x000f220000100800 */
[----:B------:R-:W-:-:S03]  /*1bfb0*/  PRMT R5, RZ, 0x7610, R5 ;  /* 0x00007610ff057816 */ /* 0x000fc60000000005 */
[----:B--2---:R-:W-:Y:S04]  /*1bfc0*/  STL [R1+0x17cc], R4 ;  /* 0x0017cc0401007387 */ /* 0x004fe80000100800 */
[----:B------:R-:W-:Y:S04]  /*1bfd0*/  STL [R1+0x17fc], R4 ;  /* 0x0017fc0401007387 */ /* 0x000fe80000100800 */
[----:B------:R-:W-:Y:S04]  /*1bfe0*/  STL [R1+0x1800], R4 ;  /* 0x0018000401007387 */ /* 0x000fe80000100800 */
[----:B------:R-:W-:Y:S04]  /*1bff0*/  STL [R1+0x182c], R4 ;  /* 0x00182c0401007387 */ /* 0x000fe80000100800 */
[----:B------:R-:W-:Y:S01]  /*1c000*/  STL [R1+0x1838], R4 ;  /* 0x0018380401007387 */ /* 0x000fe20000100800 */
[----:B---3--:R-:W-:-:S03]  /*1c010*/  @!P3 IMAD.MOV.U32 R7, RZ, RZ, R11 ;  /* 0x000000ffff07b224 */ /* 0x008fc600078e000b */
[----:B------:R-:W2:Y:S01]  /*1c020*/  LDL R11, [R1+0x638] ;  /* 0x00063800010b7983 */ /* 0x000ea20000100800 */
[----:B----4-:R-:W-:-:S03]  /*1c030*/  @!P3 IMAD.MOV.U32 R6, RZ, RZ, R10 ;  /* 0x000000ffff06b224 */ /* 0x010fc600078e000a */
[----:B------:R-:W2:Y:S04]  /*1c040*/  LDL R10, [R1+0x63c] ;  /* 0x00063c00010a7983 */ /* 0x000ea80000100800 */
[----:B------:R0:W3:Y:S02]  /*1c050*/  @!P3 LDG.E.U16 R5, desc[UR10][R6.64] ;  /* 0x0000000a0605b981 */ /* 0x0000e4000c1e1500 */
[----:B0-----:R-:W-:Y:S02]  /*1c060*/  PRMT R6, RZ, 0x7610, R6 ;  /* 0x00007610ff067816 */ /* 0x001fe40000000006 */
[----:B------:R-:W-:-:S04]  /*1c070*/  PRMT R7, RZ, 0x7610, R7 ;  /* 0x00007610ff077816 */ /* 0x000fc80000000007 */
[----:B------:R0:W4:Y:S02]  /*1c080*/  @!P3 LDG.E.U16 R6, desc[UR10][R8.64] ;  /* 0x0000000a0806b981 */ /* 0x000124000c1e1500 */
[----:B0-----:R-:W-:Y:S02]  /*1c090*/  @!P3 IMAD.MOV.U32 R8, RZ, RZ, R14 ;  /* 0x000000ffff08b224 */ /* 0x001fe400078e000e */
[----:B------:R-:W-:-:S05]  /*1c0a0*/  @!P3 IMAD.MOV.U32 R9, RZ, RZ, R15 ;  /* 0x000000ffff09b224 */ /* 0x000fca00078e000f */
[----:B------:R0:W4:Y:S02]  /*1c0b0*/  @!P3 LDG.E.U16 R7, desc[UR10][R8.64] ;  /* 0x0000000a0807b981 */ /* 0x000124000c1e1500 */
[----:B0-----:R-:W-:-:S06]  /*1c0c0*/  PRMT R8, RZ, 0x7610, R8 ;  /* 0x00007610ff087816 */ /* 0x001fcc0000000008 */
[----:B--2---:R-:W2:Y:S04]  /*1c0d0*/  @!P3 LDG.E.U16 R8, desc[UR10][R10.64] ;  /* 0x0000000a0a08b981 */ /* 0x004ea8000c1e1500 */
[----:B---3--:R-:W-:Y:S04]  /*1c0e0*/  STL [R1+0x17c8], R5 ;  /* 0x0017c80501007387 */ /* 0x008fe80000100800 */
[----:B------:R-:W-:Y:S04]  /*1c0f0*/  STL [R1+0x1804], R5 ;  /* 0x0018040501007387 */ /* 0x000fe80000100800 */
[----:B------:R-:W-:Y:S04]  /*1c100*/  STL [R1+0x1808], R5 ;  /* 0x0018080501007387 */ /* 0x000fe80000100800 */
[----:B----4-:R-:W-:Y:S04]  /*1c110*/  STL [R1+0x17c4], R6 ;  /* 0x0017c40601007387 */ /* 0x010fe80000100800 */
[----:B------:R-:W-:Y:S04]  /*1c120*/  STL [R1+0x180c], R6 ;  /* 0x00180c0601007387 */ /* 0x000fe80000100800 */
[----:B------:R-:W3:Y:S04]  /*1c130*/  LDL R15, [R1+0x5b8] ;  /* 0x0005b800010f7983 */ /* 0x000ee80000100800 */
[----:B------:R-:W3:Y:S04]  /*1c140*/  LDL R14, [R1+0x5bc] ;  /* 0x0005bc00010e7983 */ /* 0x000ee80000100800 */
[----:B------:R-:W-:Y:S04]  /*1c150*/  STL [R1+0x1810], R7 ;  /* 0x0018100701007387 */ /* 0x000fe80000100800 */
[----:B------:R-:W-:Y:S04]  /*1c160*/  STL [R1+0x1814], R7 ;  /* 0x0018140701007387 */ /* 0x000fe80000100800 */
[----:B------:R-:W-:Y:S04]  /*1c170*/  STL [R1+0x1818], R7 ;  /* 0x0018180701007387 */ /* 0x000fe80000100800 */
[----:B------:R-:W-:Y:S04]  /*1c180*/  STL [R1+0x181c], R7 ;  /* 0x00181c0701007387 */ /* 0x000fe80000100800 */
[----:B------:R-:W-:Y:S04]  /*1c190*/  STL [R1+0x1820], R7 ;  /* 0x0018200701007387 */ /* 0x000fe80000100800 */
[----:B------:R-:W-:Y:S04]  /*1c1a0*/  STL [R1+0x1824], R7 ;  /* 0x0018240701007387 */ /* 0x000fe80000100800 */
[----:B------:R-:W4:Y:S04]  /*1c1b0*/  LDL R10, [R1+0x618] ;  /* 0x00061800010a7983 */ /* 0x000f280000100800 */
[----:B------:R-:W4:Y:S01]  /*1c1c0*/  LDL R11, [R1+0x61c] ;  /* 0x00061c00010b7983 */ /* 0x000f220000100800 */
[----:B------:R-:W-:-:S03]  /*1c1d0*/  PRMT R9, RZ, 0x7610, R9 ;  /* 0x00007610ff097816 */ /* 0x000fc60000000009 */
[----:B--2---:R-:W-:Y:S01]  /*1c1e0*/  STL [R1+0x1828], R8 ;  /* 0x0018280801007387 */ /* 0x004fe20000100800 */
[----:B----4-:R-:W-:-:S04]  /*1c1f0*/  @!P3 LOP3.LUT R11, R11, R10, RZ, 0x3c, !PT ;  /* 0x0000000a0b0bb212 */ /* 0x010fc800078e3cff */
        /* <DEDUP_REMOVED lines=9> */
[----:B------:R0:W4:Y:S04]  /*1c290*/  @!P3 LDG.E.U16 R13, desc[UR10][R10.64] ;  /* 0x0000000a0a0db981 */ /* 0x000128000c1e1500 */
[----:B------:R-:W0:Y:S04]  /*1c2a0*/  LDL R10, [R1+0x5d8] ;  /* 0x0005d800010a7983 */ /* 0x000e280000100800 */
[----:B------:R-:W0:Y:S01]  /*1c2b0*/  LDL R11, [R1+0x5dc] ;  /* 0x0005dc00010b7983 */ /* 0x000e220000100800 */
[----:B------:R-:W-:Y:S02]  /*1c2c0*/  PRMT R12, RZ, 0x7610, R12 ;  /* 0x00007610ff0c7816 */ /* 0x000fe4000000000c */
[----:B0-----:R-:W-:-:S04]  /*1c2d0*/  @!P3 LOP3.LUT R11, R11, R10, RZ, 0x3c, !PT ;  /* 0x0000000a0b0bb212 */ /* 0x001fc800078e3cff */
[----:B------:R-:W-:-:S04]  /*1c2e0*/  @!P3 LOP3.LUT R10, R11, R10, RZ, 0x3c, !PT ;  /* 0x0000000a0b0ab212 */ /* 0x000fc800078e3cff */
[----:B------:R-:W-:-:S05]  /*1c2f0*/  @!P3 LOP3.LUT R11, R11, R10, RZ, 0x3c, !PT ;  /* 0x0000000a0b0bb212 */ /* 0x000fca00078e3cff */
[----:B------:R0:W2:Y:S04]  /*1c300*/  @!P3 LDG.E.U16 R12, desc[UR10][R10.64] ;  /* 0x0000000a0a0cb981 */ /* 0x0000a8000c1e1500 */
[----:B----4-:R-:W-:Y:S01]  /*1c310*/  STL [R1+0x17c0], R13 ;  /* 0x0017c00d01007387 */ /* 0x010fe20000100800 */
[----:B0-----:R-:W-:-:S06]  /*1c320*/  PRMT R11, RZ, 0x7610, R11 ;  /* 0x00007610ff0b7816 */ /* 0x001fcc000000000b */
[----:B---3--:R0:W3:Y:S04]  /*1c330*/  @!P3 LDG.E.U16 R11, desc[UR10][R14.64] ;  /* 0x0000000a0e0bb981 */ /* 0x0080e8000c1e1500 */
[----:B--2---:R-:W-:Y:S04]  /*1c340*/  STL [R1+0x17bc], R12 ;  /* 0x0017bc0c01007387 */ /* 0x004fe80000100800 */
[----:B------:R-:W0:Y:S04]  /*1c350*/  LDL R14, [R1+0x598] ;  /* 0x00059800010e7983 */ /* 0x000e280000100800 */
[----:B------:R-:W0:Y:S01]  /*1c360*/  LDL R15, [R1+0x59c] ;  /* 0x00059c00010f7983 */ /* 0x000e220000100800 */
[----:B------:R-:W-:-:S02]  /*1c370*/  PRMT R10, RZ, 0x7610, R10 ;  /* 0x00007610ff0a7816 */ /* 0x000fc4000000000a */
[----:B0-----:R-:W-:-:S04]  /*1c380*/  @!P3 LOP3.LUT R15, R15, R14, RZ, 0x3c, !PT ;  /* 0x0000000e0f0fb212 */ /* 0x001fc800078e3cff */
        /* <DEDUP_REMOVED lines=14> */
[----:B----4-:R-:W-:-:S02]  /*1c470*/  PRMT R17, RZ, 0x7610, R17 ;  /* 0x00007610ff117816 */ /* 0x010fc40000000011 */
        /* <DEDUP_REMOVED lines=8> */
[----:B--2---:R-:W-:-:S02]  /*1c500*/  PRMT R17, RZ, 0x7610, R17 ;  /* 0x00007610ff117816 */ /* 0x004fc40000000011 */
[----:B----4-:R-:W-:-:S04]  /*1c510*/  @!P3 LOP3.LUT R15, R15, R14, RZ, 0x3c, !PT ;  /* 0x0000000e0f0fb212 */ /* 0x010fc800078e3cff */
        /* <DEDUP_REMOVED lines=124> */
[----:B------:R-:W-:-:S02]  /*1cce0*/  PRMT R4, RZ, 0x7610, R4 ;  /* 0x00007610ff047816 */ /* 0x000fc40000000004 */
[----:B----4-:R-:W-:-:S04]  /*1ccf0*/  @!P3 LOP3.LUT R15, R15, R14, RZ, 0x3c, !PT ;  /* 0x0000000e0f0fb212 */ /* 0x010fc800078e3cff */
[----:B------:R-:W-:-:S04]  /*1cd00*/  @!P3 LOP3.LUT R14, R15, R14, RZ, 0x3c, !PT ;  /* 0x0000000e0f0eb212 */ /* 0x000fc800078e3cff */
[----:B------:R-:W-:-:S05]  /*1cd10*/  @!P3 LOP3.LUT R15, R15, R14, RZ, 0x3c, !PT ;  /* 0x0000000e0f0fb212 */ /* 0x000fca00078e3cff */
[----:B------:R0:W4:Y:S04]  /*1cd20*/  @!P3 LDG.E.U16 R4, desc[UR10][R14.64] ;  /* 0x0000000a0e04b981 */ /* 0x000128000c1e1500 */
[----:B------:R-:W0:Y:S04]  /*1cd30*/  LDL R14, [R1+0x35c] ;  /* 0x00035c00010e7983 */ /* 0x000e280000100800 */
[----:B------:R-:W0:Y:S01]  /*1cd40*/  LDL R15, [R1+0xaa4] ;  /* 0x000aa400010f7983 */ /* 0x000e220000100800 */
[----:B--2---:R-:W-:Y:S02]  /*1cd50*/  PRMT R17, RZ, 0x7610, R17 ;  /* 0x00007610ff117816 */ /* 0x004fe40000000011 */
[----:B0-----:R-:W-:-:S04]  /*1cd60*/  @!P3 LOP3.LUT R15, R15, R14, RZ, 0x3c, !PT ;  /* 0x0000000e0f0fb212 */ /* 0x001fc800078e3cff */
[----:B------:R-:W-:-:S04]  /*1cd70*/  @!P3 LOP3.LUT R14, R15, R14, RZ, 0x3c, !PT ;  /* 0x0000000e0f0eb212 */ /* 0x000fc800078e3cff */
[----:B------:R-:W-:-:S05]  /*1cd80*/  @!P3 LOP3.LUT R15, R15, R14, RZ, 0x3c, !PT ;  /* 0x0000000e0f0fb212 */ /* 0x000fca00078e3cff */
[----:B------:R-:W2:Y:S04]  /*1cd90*/  @!P3 LDG.E.U16 R17, desc[UR10][R14.64] ;  /* 0x0000000a0e11b981 */ /* 0x000ea8000c1e1500 */
[----:B----4-:R0:W-:Y:S04]  /*1cda0*/  STL [R1+0x100], R4 ;  /* 0x0001000401007387 */ /* 0x0101e80000100800 */
[----:B0-----:R-:W4:Y:S04]  /*1cdb0*/  LDL R4, [R1+0x194] ;  /* 0x0001940001047983 */ /* 0x001f280000100800 */
[----:B--2---:R0:W-:Y:S04]  /*1cdc0*/  STL [R1+0x104], R17 ;  /* 0x0001041101007387 */ /* 0x0041e80000100800 */
[----:B0-----:R-:W2:Y:S04]  /*1cdd0*/  LDL.LU R17, [R1+0x1870] ;  /* 0x0018700001117983 */ /* 0x001ea80000300800 */
        /* <DEDUP_REMOVED lines=88> */
[----:B------:R-:W3:Y:S04]  /*1d360*/  LDL R14, [R1+0x9f0] ;  /* 0x0009f000010e7983 */ /* 0x000ee80000100800 */
[----:B------:R-:W3:Y:S01]  /*1d370*/  LDL R15, [R1+0x9f4] ;  /* 0x0009f400010f7983 */ /* 0x000ee20000100800 */
[----:B------:R-:W-:-:S03]  /*1d380*/  PRMT R3, RZ, 0x7610, R3 ;  /* 0x00007610ff037816 */ /* 0x000fc60000000003 */
[----:B--2---:R0:W-:Y:S04]  /*1d390*/  STL [R1+0x178], R0 ;  /* 0x0001780001007387 */ /* 0x0041e80000100800 */
[----:B0-----:R-:W2:Y:S01]  /*1d3a0*/  LDL.LU R0, [R1+0x6c] ;  /* 0x00006c0001007983 */ /* 0x001ea20000300800 */
[----:B---3--:R-:W-:-:S04]  /*1d3b0*/  @!P3 LOP3.LUT R15, R15, R14, RZ, 0x3c, !PT ;  /* 0x0000000e0f0fb212 */ /* 0x008fc800078e3cff */
[----:B------:R-:W-:-:S04]  /*1d3c0*/  @!P3 LOP3.LUT R14, R15, R14, RZ, 0x3c, !PT ;  /* 0x0000000e0f0eb212 */ /* 0x000fc800078e3cff */
[----:B------:R-:W-:-:S05]  /*1d3d0*/  @!P3 LOP3.LUT R15, R15, R14, RZ, 0x3c, !PT ;  /* 0x0000000e0f0fb212 */ /* 0x000fca00078e3cff */
[----:B------:R0:W3:Y:S04]  /*1d3e0*/  @!P3 LDG.E.U16 R3, desc[UR10][R14.64] ;  /* 0x0000000a0e03b981 */ /* 0x0000e8000c1e1500 */
[----:B------:R-:W2:Y:S01]  /*1d3f0*/  LDL R15, [R1+0x9d0] ;  /* 0x0009d000010f7983 */ /* 0x000ea20000100800 */
[----:B------:R-:W-:Y:S01]  /*1d400*/  PRMT R24, RZ, 0x7610, R24 ;  /* 0x00007610ff187816 */ /* 0x000fe20000000018 */
[----:B0-----:R-:W-:-:S05]  /*1d410*/  @!P3 IMAD.MOV.U32 R14, RZ, RZ, R6 ;  /* 0x000000ffff0eb224 */ /* 0x001fca00078e0006 */
[----:B--2---:R-:W2:Y:S04]  /*1d420*/  @!P3 LDG.E.U16 R24, desc[UR10][R14.64] ;  /* 0x0000000a0e18b981 */ /* 0x004ea8000c1e1500 */
[----:B---3--:R0:W-:Y:S04]  /*1d430*/  STL [R1+0x174], R3 ;  /* 0x0001740301007387 */ /* 0x0081e80000100800 */
[----:B0-----:R-:W3:Y:S04]  /*1d440*/  LDL.LU R3, [R1+0x7c] ;  /* 0x00007c0001037983 */ /* 0x001ee80000300800 */
[----:B------:R-:W3:Y:S04]  /*1d450*/  LDL.LU R6, [R1+0x78] ;  /* 0x0000780001067983 */ /* 0x000ee80000300800 */
        /* <DEDUP_REMOVED lines=33> */
[----:B------:R-:W2:Y:S04]  /*1d670*/  @!P3 LDG.E.U16 R29, desc[UR10][R14.64] ;  /* 0x0000000a0e1db981 */ /* 0x000ea8000c1e1500 */
[----:B----4-:R-:W-:Y:S04]  /*1d680*/  STS.U16 [R4+UR5+0x20000], R16 ;  /* 0x0200001004007988 */ /* 0x010fe80008000405 */
[----:B------:R-:W-:Y:S04]  /*1d690*/  STS.U16 [R4+UR5+0x20200], R17 ;  /* 0x0202001104007988 */ /* 0x000fe80008000405 */
[----:B------:R-:W-:Y:S04]  /*1d6a0*/  STS.U16 [R4+UR5+0x20400], R18 ;  /* 0x0204001204007988 */ /* 0x000fe80008000405 */
[----:B------:R-:W-:Y:S04]  /*1d6b0*/  STS.U16 [R4+UR5+0x20600], R19 ;  /* 0x0206001304007988 */ /* 0x000fe80008000405 */
[----:B------:R-:W-:Y:S04]  /*1d6c0*/  STS.U16 [R4+UR5+0x20800], R20 ;  /* 0x0208001404007988 */ /* 0x000fe80008000405 */
[----:B------:R-:W-:Y:S04]  /*1d6d0*/  STS.U16 [R4+UR5+0x20a00], R21 ;  /* 0x020a001504007988 */ /* 0x000fe80008000405 */
[----:B---3--:R0:W-:Y:S04]  /*1d6e0*/  STL [R1+0x164], R7 ;  /* 0x0001640701007387 */ /* 0x0081e80000100800 */
[----:B------:R-:W-:Y:S04]  /*1d6f0*/  STS.U16 [R4+UR5+0x20c00], R22 ;  /* 0x020c001604007988 */ /* 0x000fe80008000405 */
[----:B------:R-:W3:Y:S04]  /*1d700*/  LDL R14, [R1+0x930] ;  /* 0x00093000010e7983 */ /* 0x000ee80000100800 */
[----:B------:R-:W3:Y:S04]  /*1d710*/  LDL R15, [R1+0x934] ;  /* 0x00093400010f7983 */ /* 0x000ee80000100800 */
[----:B------:R-:W-:Y:S04]  /*1d720*/  STS.U16 [R4+UR5+0x20e00], R23 ;  /* 0x020e001704007988 */ /* 0x000fe80008000405 */
[----:B------:R-:W-:Y:S04]  /*1d730*/  STS.U16 [R4+UR5+0x21000], R24 ;  /* 0x0210001804007988 */ /* 0x000fe80008000405 */
[----:B------:R-:W-:Y:S04]  /*1d740*/  STS.U16 [R4+UR5+0x21200], R25 ;  /* 0x0212001904007988 */ /* 0x000fe80008000405 */
[----:B------:R-:W-:Y:S04]  /*1d750*/  STS.U16 [R4+UR5+0x21400], R2 ;  /* 0x0214000204007988 */ /* 0x000fe80008000405 */
[----:B0-----:R-:W4:Y:S04]  /*1d760*/  LDL R7, [R1+0x8f4] ;  /* 0x0008f40001077983 */ /* 0x001f280000100800 */
[----:B------:R-:W-:Y:S04]  /*1d770*/  STS.U16 [R4+UR5+0x21600], R26 ;  /* 0x0216001a04007988 */ /* 0x000fe80008000405 */
[----:B------:R-:W-:Y:S04]  /*1d780*/  STS.U16 [R4+UR5+0x21800], R0 ;  /* 0x0218000004007988 */ /* 0x000fe80008000405 */
[----:B--2---:R0:W-:Y:S04]  /*1d790*/  STL [R1+0x160], R29 ;  /* 0x0001601d01007387 */ /* 0x0041e80000100800 */
[----:B0-----:R-:W2:Y:S04]  /*1d7a0*/  LDL.LU R29, [R1+0x70] ;  /* 0x00007000011d7983 */ /* 0x001ea80000300800 */
[----:B------:R-:W2:Y:S01]  /*1d7b0*/  LDL.LU R0, [R1+0x1844] ;  /* 0x0018440001007983 */ /* 0x000ea20000300800 */
[----:B---3--:R-:W-:-:S04]  /*1d7c0*/  @!P3 LOP3.LUT R15, R15, R14, RZ, 0x3c, !PT ;  /* 0x0000000e0f0fb212 */ /* 0x008fc800078e3cff */
[----:B------:R-:W-:-:S04]  /*1d7d0*/  @!P3 LOP3.LUT R14, R15, R14, RZ, 0x3c, !PT ;  /* 0x0000000e0f0eb212 */ /* 0x000fc800078e3cff */
[----:B------:R-:W-:Y:S02]  /*1d7e0*/  @!P3 LOP3.LUT R15, R15, R14, RZ, 0x3c, !PT ;  /* 0x0000000e0f0fb212 */ /* 0x000fe400078e3cff */
[----:B--2---:R-:W-:-:S06]  /*1d7f0*/  PRMT R0, RZ, 0x7610, R0 ;  /* 0x00007610ff007816 */ /* 0x004fcc0000000000 */
        /* <DEDUP_REMOVED lines=10> */
[----:B------:R0:W-:Y:S04]  /*1d8a0*/  STS.U16 [R4+UR5+0x21a00], R3 ;  /* 0x021a000304007988 */ /* 0x0001e80008000405 */
[----:B0-----:R-:W3:Y:S04]  /*1d8b0*/  LDL.LU R3, [R1+0x64] ;  /* 0x0000640001037983 */ /* 0x001ee80000300800 */
[----:B--2---:R0:W-:Y:S04]  /*1d8c0*/  STL [R1+0x158], R0 ;  /* 0x0001580001007387 */ /* 0x0041e80000100800 */
[----:B0-----:R-:W2:Y:S04]  /*1d8d0*/  LDL.LU R0, [R1+0x183c] ;  /* 0x00183c0001007983 */ /* 0x001ea80000300800 */
[----:B------:R-:W2:Y:S01]  /*1d8e0*/  LDL R15, [R1+0x8f0] ;  /* 0x0008f000010f7983 */ /* 0x000ea20000100800 */
[----:B------:R-:W-:Y:S01]  /*1d8f0*/  PRMT R27, RZ, 0x7610, R27 ;  /* 0x00007610ff1b7816 */ /* 0x000fe2000000001b */
[----:B----4-:R-:W-:-:S02]  /*1d900*/  @!P3 IMAD.MOV.U32 R14, RZ, RZ, R7 ;  /* 0x000000ffff0eb224 */ /* 0x010fc400078e0007 */
[----:B------:R0:W-:Y:S04]  /*1d910*/  STS.U16 [R4+UR5+0x21c00], R6 ;  /* 0x021c000604007988 */ /* 0x0001e80008000405 */
[----:B0-----:R-:W4:Y:S04]  /*1d920*/  LDL R6, [R1+0x894] ;  /* 0x0008940001067983 */ /* 0x001f280000100800 */
[----:B------:R-:W3:Y:S04]  /*1d930*/  LDL.LU R7, [R1+0x60] ;  /* 0x0000600001077983 */ /* 0x000ee80000300800 */
[----:B--2---:R-:W2:Y:S04]  /*1d940*/  @!P3 LDG.E.U16 R27, desc[UR10][R14.64] ;  /* 0x0000000a0e1bb981 */ /* 0x004ea8000c1e1500 */
[----:B------:R-:W-:Y:S04]  /*1d950*/  STS.U16 [R4+UR5+0x21e00], R0 ;  /* 0x021e000004007988 */ /* 0x000fe80008000405 */
[----:B------:R-:W3:Y:S04]  /*1d960*/  LDL R14, [R1+0x8d0] ;  /* 0x0008d000010e7983 */ /* 0x000ee80000100800 */
[----:B------:R-:W3:Y:S04]  /*1d970*/  LDL R15, [R1+0x8d4] ;  /* 0x0008d400010f7983 */ /* 0x000ee80000100800 */
[----:B--2---:R0:W-:Y:S04]  /*1d980*/  STL [R1+0x154], R27 ;  /* 0x0001541b01007387 */ /* 0x0041e80000100800 */
[----:B0-----:R-:W2:Y:S04]  /*1d990*/  LDL.LU R27, [R1+0x5c] ;  /* 0x00005c00011b7983 */ /* 0x001ea80000300800 */
[----:B------:R-:W2:Y:S04]  /*1d9a0*/  LDL.LU R4, [R1+0x1838] ;  /* 0x0018380001047983 */ /* 0x000ea80000300800 */
        /* <DEDUP_REMOVED lines=15> */
[----:B--2---:R0:W-:Y:S04]  /*1daa0*/  STS.U16 [R0+UR5], R28 ;  /* 0x0000001c00007988 */ /* 0x0041e80008000405 */
[----:B0-----:R-:W2:Y:S04]  /*1dab0*/  LDL.LU R28, [R1+0x58] ;  /* 0x00005800011c7983 */ /* 0x001ea80000300800 */
[----:B---3--:R0:W-:Y:S04]  /*1dac0*/  STL [R1+0x14c], R4 ;  /* 0x00014c0401007387 */ /* 0x0081e80000100800 */
[----:B0-----:R-:W3:Y:S04]  /*1dad0*/  LDL.LU R4, [R1+0x182c] ;  /* 0x00182c0001047983 */ /* 0x001ee80000300800 */
[----:B------:R-:W2:Y:S04]  /*1dae0*/  LDL.LU R14, [R1+0x68] ;  /* 0x00006800010e7983 */ /* 0x000ea80000300800 */
[----:B------:R-:W3:Y:S01]  /*1daf0*/  LDL R15, [R1+0x890] ;  /* 0x00089000010f7983 */ /* 0x000ee20000100800 */
[----:B------:R-:W-:-:S03]  /*1db00*/  PRMT R5, RZ, 0x7610, R5 ;  /* 0x00007610ff057816 */ /* 0x000fc60000000005 */
[----:B--2---:R4:W-:Y:S02]  /*1db10*/  STS.U16 [R0+UR5+0x800], R14 ;  /* 0x0008000e00007988 */ /* 0x0049e40008000405 */
[----:B----4-:R-:W-:Y:S01]  /*1db20*/  @!P3 IMAD.MOV.U32 R14, RZ, RZ, R6 ;  /* 0x000000ffff0eb224 */ /* 0x010fe200078e0006 */
[----:B---3--:R-:W-:Y:S01]  /*1db30*/  PRMT R4, RZ, 0x7610, R4 ;  /* 0x00007610ff047816 */ /* 0x008fe20000000004 */
[----:B------:R-:W2:Y:S04]  /*1db40*/  LDL R6, [R1+0x810] ;  /* 0x0008100001067983 */ /* 0x000ea80000100800 */
[----:B------:R-:W3:Y:S04]  /*1db50*/  @!P3 LDG.E.U16 R5, desc[UR10][R14.64] ;  /* 0x0000000a0e05b981 */ /* 0x000ee8000c1e1500 */
[----:B------:R-:W4:Y:S04]  /*1db60*/  LDL R14, [R1+0x870] ;  /* 0x00087000010e7983 */ /* 0x000f280000100800 */
[----:B------:R-:W4:Y:S04]  /*1db70*/  LDL R15, [R1+0x874] ;  /* 0x00087400010f7983 */ /* 0x000f280000100800 */
[----:B------:R-:W-:Y:S04]  /*1db80*/  STS.U16 [R0+UR5+0x1000], R29 ;  /* 0x0010001d00007988 */ /* 0x000fe80008000405 */
[----:B---3--:R0:W-:Y:S04]  /*1db90*/  STL [R1+0x148], R5 ;  /* 0x0001480501007387 */ /* 0x0081e80000100800 */
[----:B0-----:R-:W3:Y:S01]  /*1dba0*/  LDL R5, [R1+0x814] ;  /* 0x0008140001057983 */ /* 0x001ee20000100800 */
[----:B----4-:R-:W-:-:S03]  /*1dbb0*/  @!P3 LOP3.LUT R15, R15, R14, RZ, 0x3c, !PT ;  /* 0x0000000e0f0fb212 */ /* 0x010fc600078e3cff */
[----:B------:R-:W4:Y:S01]  /*1dbc0*/  LDL.LU R29, [R1+0x54] ;  /* 0x00005400011d7983 */ /* 0x000f220000300800 */
        /* <DEDUP_REMOVED lines=10> */
[----:B------:R0:W-:Y:S04]  /*1dc70*/  STS.U16 [R0+UR5+0x1800], R3 ;  /* 0x0018000300007988 */ /* 0x0001e80008000405 */
[----:B--2---:R1:W-:Y:S04]  /*1dc80*/  STL [R1+0x144], R4 ;  /* 0x0001440401007387 */ /* 0x0043e80000100800 */
[----:B0-----:R-:W2:Y:S04]  /*1dc90*/  LDL R3, [R1+0x7f4] ;  /* 0x0007f40001037983 */ /* 0x001ea80000100800 */
[----:B-1----:R-:W2:Y:S04]  /*1dca0*/  LDL R4, [R1+0x7f0] ;  /* 0x0007f00001047983 */ /* 0x002ea80000100800 */
[----:B------:R-:W-:Y:S04]  /*1dcb0*/  STS.U16 [R0+UR5+0x2000], R7 ;  /* 0x0020000700007988 */ /* 0x000fe80008000405 */
[----:B---3--:R0:W-:Y:S04]  /*1dcc0*/  STL [R1+0x140], R8 ;  /* 0x0001400801007387 */ /* 0x0081e80000100800 */
[----:B0-----:R-:W3:Y:S04]  /*1dcd0*/  LDL.LU R8, [R1+0x1828] ;  /* 0x0018280001087983 */ /* 0x001ee80000300800 */
[----:B------:R-:W2:Y:S04]  /*1dce0*/  LDL R14, [R1+0x830] ;  /* 0x00083000010e7983 */ /* 0x000ea80000100800 */
[----:B------:R-:W2:Y:S04]  /*1dcf0*/  LDL R15, [R1+0x834] ;  /* 0x00083400010f7983 */ /* 0x000ea80000100800 */
[----:B------:R-:W3:Y:S01]  /*1dd00*/  LDL.LU R7, [R1+0x1824] ;  /* 0x0018240001077983 */ /* 0x000ee20000300800 */
[----:B--2---:R-:W-:-:S04]  /*1dd10*/  @!P3 LOP3.LUT R15, R15, R14, RZ, 0x3c, !PT ;  /* 0x0000000e0f0fb212 */ /* 0x004fc800078e3cff */
[C---:B------:R-:W-:Y:S02]  /*1dd20*/  @!P3 LOP3.LUT R14, R15.reuse, R14, RZ, 0x3c, !PT ;  /* 0x0000000e0f0eb212 */ /* 0x040fe400078e3cff */
[----:B---3--:R-:W-:Y:S02]  /*1dd30*/  PRMT R7, RZ, 0x7610, R7 ;  /* 0x00007610ff077816 */ /* 0x008fe40000000007 */
[----:B------:R-:W-:-:S05]  /*1dd40*/  @!P3 LOP3.LUT R15, R15, R14, RZ, 0x3c, !PT ;  /* 0x0000000e0f0fb212 */ /* 0x000fca00078e3cff */
[----:B------:R0:W2:Y:S01]  /*1dd50*/  @!P3 LDG.E.U16 R7, desc[UR10][R14.64] ;  /* 0x0000000a0e07b981 */ /* 0x0000a2000c1e1500 */
[----:B------:R-:W-:Y:S02]  /*1dd60*/  PRMT R26, RZ, 0x7610, R26 ;  /* 0x00007610ff1a7816 */ /* 0x000fe4000000001a */
[----:B------:R-:W-:Y:S01]  /*1dd70*/  PRMT R24, RZ, 0x7610, R24 ;  /* 0x00007610ff187816 */ /* 0x000fe20000000018 */
[----:B0-----:R-:W-:Y:S02]  /*1dd80*/  @!P3 IMAD.MOV.U32 R14, RZ, RZ, R5 ;  /* 0x000000ffff0eb224 */ /* 0x001fe400078e0005 */
[----:B------:R-:W-:-:S05]  /*1dd90*/  @!P3 IMAD.MOV.U32 R15, RZ, RZ, R6 ;  /* 0x000000ffff0fb224 */ /* 0x000fca00078e0006 */
[----:B------:R0:W3:Y:S04]  /*1dda0*/  @!P3 LDG.E.U16 R26, desc[UR10][R14.64] ;  /* 0x0000000a0e1ab981 */ /* 0x0000e8000c1e1500 */
[----:B------:R-:W-:Y:S01]  /*1ddb0*/  STS.U16 [R0+UR5+0x2800], R27 ;  /* 0x0028001b00007988 */ /* 0x000fe20008000405 */
[----:B0-----:R-:W-:Y:S02]  /*1ddc0*/  @!P3 IMAD.MOV.U32 R14, RZ, RZ, R3 ;  /* 0x000000ffff0eb224 */ /* 0x001fe400078e0003 */
[----:B------:R-:W-:-:S05]  /*1ddd0*/  @!P3 IMAD.MOV.U32 R15, RZ, RZ, R4 ;  /* 0x000000ffff0fb224 */ /* 0x000fca00078e0004 */
[----:B------:R-:W4:Y:S04]  /*1dde0*/  @!P3 LDG.E.U16 R24, desc[UR10][R14.64] ;  /* 0x0000000a0e18b981 */ /* 0x000f28000c1e1500 */
[----:B--2---:R0:W-:Y:S04]  /*1ddf0*/  STL [R1+0x13c], R7 ;  /* 0x00013c0701007387 */ /* 0x0041e80000100800 */
[----:B0-----:R-:W2:Y:S04]  /*1de00*/  LDL.LU R7, [R1+0x1820] ;  /* 0x0018200001077983 */ /* 0x001ea80000300800 */
[----:B------:R-:W2:Y:S04]  /*1de10*/  LDL.LU R27, [R1+0x50] ;  /* 0x00005000011b7983 */ /* 0x000ea80000300800 */
[----:B------:R-:W2:Y:S04]  /*1de20*/  LDL R6, [R1+0x7d0] ;  /* 0x0007d00001067983 */ /* 0x000ea80000100800 */
[----:B------:R-:W2:Y:S04]  /*1de30*/  LDL R5, [R1+0x7d4] ;  /* 0x0007d40001057983 */ /* 0x000ea80000100800 */
[----:B---3--:R-:W-:Y:S04]  /*1de40*/  STL [R1+0x1728], R26 ;  /* 0x0017281a01007387 */ /* 0x008fe80000100800 */
[----:B------:R0:W-:Y:S04]  /*1de50*/  STS.U16 [R0+UR5+0x3000], R28 ;  /* 0x0030001c00007988 */ /* 0x0001e80008000405 */
[----:B------:R-:W3:Y:S04]  /*1de60*/  LDL R4, [R1+0x7b0] ;  /* 0x0007b00001047983 */ /* 0x000ee80000100800 */
[----:B------:R-:W3:Y:S01]  /*1de70*/  LDL R3, [R1+0x7b4] ;  /* 0x0007b40001037983 */ /* 0x000ee20000100800 */
[----:B------:R-:W-:-:S03]  /*1de80*/  PRMT R22, RZ, 0x7610, R22 ;  /* 0x00007610ff167816 */ /* 0x000fc60000000016 */
[----:B0-----:R-:W3:Y:S04]  /*1de90*/  LDL.LU R28, [R1+0x4c] ;  /* 0x00004c00011c7983 */ /* 0x001ee80000300800 */
[----:B----4-:R-:W-:Y:S04]  /*1dea0*/  STL [R1+0x172c], R24 ;  /* 0x00172c1801007387 */ /* 0x010fe80000100800 */
[----:B------:R-:W-:Y:S04]  /*1deb0*/  STL [R1+0x1730], R24 ;  /* 0x0017301801007387 */ /* 0x000fe80000100800 */
[----:B------:R-:W-:Y:S04]  /*1dec0*/  STL [R1+0x1734], R24 ;  /* 0x0017341801007387 */ /* 0x000fe80000100800 */
[----:B------:R-:W-:Y:S04]  /*1ded0*/  STL [R1+0x1738], R24 ;  /* 0x0017381801007387 */ /* 0x000fe80000100800 */
[----:B------:R-:W-:Y:S04]  /*1dee0*/  STL [R1+0x1760], R24 ;  /* 0x0017601801007387 */ /* 0x000fe80000100800 */
[----:B------:R0:W-:Y:S04]  /*1def0*/  STS.U16 [R0+UR5+0x3800], R29 ;  /* 0x0038001d00007988 */ /* 0x0001e80008000405 */
[----:B0-----:R-:W4:Y:S01]  /*1df00*/  LDL.LU R29, [R1+0x48] ;  /* 0x00004800011d7983 */ /* 0x001f220000300800 */
[----:B--2---:R-:W-:-:S03]  /*1df10*/  @!P3 IMAD.MOV.U32 R15, RZ, RZ, R6 ;  /* 0x000000ffff0fb224 */ /* 0x004fc600078e0006 */
[----:B------:R-:W2:Y:S01]  /*1df20*/  LDL R6, [R1+0x790] ;  /* 0x0007900001067983 */ /* 0x000ea20000100800 */
[----:B------:R-:W-:-:S03]  /*1df30*/  @!P3 IMAD.MOV.U32 R14, RZ, RZ, R5 ;  /* 0x000000ffff0eb224 */ /* 0x000fc600078e0005 */
[----:B------:R-:W4:Y:S04]  /*1df40*/  LDL R5, [R1+0x794] ;  /* 0x0007940001057983 */ /* 0x000f280000100800 */
[----:B------:R3:W4:Y:S01]  /*1df50*/  @!P3 LDG.E.U16 R22, desc[UR10][R14.64] ;  /* 0x0000000a0e16b981 */ /* 0x000722000c1e1500 */
[----:B------:R-:W-:Y:S02]  /*1df60*/  PRMT R20, RZ, 0x7610, R20 ;  /* 0x00007610ff147816 */ /* 0x000fe40000000014 */
[----:B------:R-:W-:Y:S01]  /*1df70*/  PRMT R18, RZ, 0x7610, R18 ;  /* 0x00007610ff127816 */ /* 0x000fe20000000012 */
[----:B---3--:R-:W-:Y:S02]  /*1df80*/  @!P3 IMAD.MOV.U32 R14, RZ, RZ, R3 ;  /* 0x000000ffff0eb224 */ /* 0x008fe400078e0003 */
[----:B------:R-:W-:-:S05]  /*1df90*/  @!P3 IMAD.MOV.U32 R15, RZ, RZ, R4 ;  /* 0x000000ffff0fb224 */ /* 0x000fca00078e0004 */
[----:B------:R2:W3:Y:S02]  /*1dfa0*/  @!P3 LDG.E.U16 R20, desc[UR10][R14.64] ;  /* 0x0000000a0e14b981 */ /* 0x0004e4000c1e1500 */
[----:B--2---:R-:W-:Y:S02]  /*1dfb0*/  @!P3 IMAD.MOV.U32 R15, RZ, RZ, R6 ;  /* 0x000000ffff0fb224 */ /* 0x004fe400078e0006 */
[----:B----4-:R-:W-:Y:S01]  /*1dfc0*/  @!P3 IMAD.MOV.U32 R14, RZ, RZ, R5 ;  /* 0x000000ffff0eb224 */ /* 0x010fe200078e0005 */
[----:B------:R-:W-:Y:S04]  /*1dfd0*/  STL [R1+0x173c], R22 ;  /* 0x00173c1601007387 */ /* 0x000fe80000100800 */
[----:B------:R-:W-:Y:S04]  /*1dfe0*/  STL [R1+0x1740], R22 ;  /* 0x0017401601007387 */ /* 0x000fe80000100800 */
[----:B------:R-:W-:Y:S04]  /*1dff0*/  STL [R1+0x1764], R22 ;  /* 0x0017641601007387 */ /* 0x000fe80000100800 */
[----:B------:R-:W-:Y:S04]  /*1e000*/  STL [R1+0x1768], R22 ;  /* 0x0017681601007387 */ /* 0x000fe80000100800 */
[----:B------:R-:W2:Y:S04]  /*1e010*/  @!P3 LDG.E.U16 R18, desc[UR10][R14.64] ;  /* 0x0000000a0e12b981 */ /* 0x000ea8000c1e1500 */
[----:B------:R-:W-:Y:S04]  /*1e020*/  STL [R1+0x176c], R22 ;  /* 0x00176c1601007387 */ /* 0x000fe80000100800 */
[----:B------:R-:W-:Y:S04]  /*1e030*/  STL [R1+0x1770], R22 ;  /* 0x0017701601007387 */ /* 0x000fe80000100800 */
[----:B------:R-:W-:Y:S04]  /*1e040*/  STL [R1+0x1774], R22 ;  /* 0x0017741601007387 */ /* 0x000fe80000100800 */
[----:B------:R-:W4:Y:S04]  /*1e050*/  LDL R4, [R1+0x770] ;  /* 0x0007700001047983 */ /* 0x000f280000100800 */
[----:B------:R-:W4:Y:S04]  /*1e060*/  LDL R3, [R1+0x774] ;  /* 0x0007740001037983 */ /* 0x000f280000100800 */
[----:B---3--:R-:W-:Y:S04]  /*1e070*/  STL [R1+0x1744], R20 ;  /* 0x0017441401007387 */ /* 0x008fe80000100800 */
[----:B------:R-:W-:Y:S04]  /*1e080*/  STL [R1+0x1748], R20 ;  /* 0x0017481401007387 */ /* 0x000fe80000100800 */
[----:B------:R-:W-:Y:S04]  /*1e090*/  STL [R1+0x174c], R20 ;  /* 0x00174c1401007387 */ /* 0x000fe80000100800 */
[----:B------:R0:W-:Y:S04]  /*1e0a0*/  STS.U16 [R0+UR5+0x4000], R27 ;  /* 0x0040001b00007988 */ /* 0x0001e80008000405 */
[----:B------:R-:W-:Y:S01]  /*1e0b0*/  STL [R1+0x1778], R20 ;  /* 0x0017781401007387 */ /* 0x000fe20000100800 */
[----:B------:R-:W-:-:S03]  /*1e0c0*/  PRMT R16, RZ, 0x7610, R16 ;  /* 0x00007610ff107816 */ /* 0x000fc60000000010 */
[----:B0-----:R-:W3:Y:S04]  /*1e0d0*/  LDL.LU R27, [R1+0x44] ;  /* 0x00004400011b7983 */ /* 0x001ee80000300800 */
[----:B------:R0:W-:Y:S04]  /*1e0e0*/  STS.U16 [R0+UR5+0x4800], R28 ;  /* 0x0048001c00007988 */ /* 0x0001e80008000405 */
[----:B------:R1:W-:Y:S04]  /*1e0f0*/  STS.U16 [R0+UR5+0x5000], R29 ;  /* 0x0050001d00007988 */ /* 0x0003e80008000405 */
[----:B--2---:R-:W-:Y:S04]  /*1e100*/  STL [R1+0x1750], R18 ;  /* 0x0017501201007387 */ /* 0x004fe80000100800 */
[----:B------:R-:W-:Y:S04]  /*1e110*/  STL [R1+0x1754], R18 ;  /* 0x0017541201007387 */ /* 0x000fe80000100800 */
[----:B------:R-:W-:Y:S04]  /*1e120*/  STL [R1+0x1758], R18 ;  /* 0x0017581201007387 */ /* 0x000fe80000100800 */
[----:B------:R-:W-:Y:S04]  /*1e130*/  STL [R1+0x177c], R18 ;  /* 0x00177c1201007387 */ /* 0x000fe80000100800 */
[----:B------:R-:W-:Y:S01]  /*1e140*/  STL [R1+0x1780], R18 ;  /* 0x0017801201007387 */ /* 0x000fe20000100800 */
[----:B----4-:R-:W-:-:S02]  /*1e150*/  @!P3 IMAD.MOV.U32 R15, RZ, RZ, R4 ;  /* 0x000000ffff0fb224 */ /* 0x010fc400078e0004 */
[----:B------:R-:W-:Y:S01]  /*1e160*/  @!P3 IMAD.MOV.U32 R14, RZ, RZ, R3 ;  /* 0x000000ffff0eb224 */ /* 0x000fe200078e0003 */
[----:B0-----:R-:W2:Y:S04]  /*1e170*/  LDL R28, [R1+0x734] ;  /* 0x00073400011c7983 */ /* 0x001ea80000100800 */
[----:B-1----:R-:W4:Y:S04]  /*1e180*/  LDL.LU R29, [R1+0x3c] ;  /* 0x00003c00011d7983 */ /* 0x002f280000300800 */
[----:B------:R-:W2:Y:S04]  /*1e190*/  LDL R3, [R1+0x714] ;  /* 0x0007140001037983 */ /* 0x000ea80000100800 */
[----:B------:R-:W2:Y:S04]  /*1e1a0*/  LDL.LU R5, [R1+0x34] ;  /* 0x0000340001057983 */ /* 0x000ea80000300800 */
[----:B------:R-:W2:Y:S04]  /*1e1b0*/  LDL.LU R4, [R1+0x30] ;  /* 0x0000300001047983 */ /* 0x000ea80000300800 */
[----:B------:R0:W2:Y:S04]  /*1e1c0*/  @!P3 LDG.E.U16 R16, desc[UR10][R14.64] ;  /* 0x0000000a0e10b981 */ /* 0x0000a8000c1e1500 */
[----:B------:R-:W0:Y:S04]  /*1e1d0*/  LDL R14, [R1+0x750] ;  /* 0x00075000010e7983 */ /* 0x000e280000100800 */
[----:B------:R-:W0:Y:S01]  /*1e1e0*/  LDL R15, [R1+0x754] ;  /* 0x00075400010f7983 */ /* 0x000e220000100800 */
[----:B------:R-:W-:-:S02]  /*1e1f0*/  PRMT R7, RZ, 0x7610, R7 ;  /* 0x00007610ff077816 */ /* 0x000fc40000000007 */
[----:B0-----:R-:W-:-:S04]  /*1e200*/  @!P3 LOP3.LUT R15, R15, R14, RZ, 0x3c, !PT ;  /* 0x0000000e0f0fb212 */ /* 0x001fc800078e3cff */
[----:B------:R-:W-:-:S04]  /*1e210*/  @!P3 LOP3.LUT R14, R15, R14, RZ, 0x3c, !PT ;  /* 0x0000000e0f0eb212 */ /* 0x000fc800078e3cff */
[----:B------:R-:W-:-:S05]  /*1e220*/  @!P3 LOP3.LUT R15, R15, R14, RZ, 0x3c, !PT ;  /* 0x0000000e0f0fb212 */ /* 0x000fca00078e3cff */
[----:B------:R-:W4:Y:S04]  /*1e230*/  @!P3 LDG.E.U16 R7, desc[UR10][R14.64] ;  /* 0x0000000a0e07b981 */ /* 0x000f28000c1e1500 */
        /* <DEDUP_REMOVED lines=15> */
[----:B---3--:R0:W-:Y:S04]  /*1e330*/  STS.U16 [R0+UR5+0x5800], R27 ;  /* 0x0058001b00007988 */ /* 0x0081e80008000405 */
[----:B------:R-:W2:Y:S04]  /*1e340*/  LDL R6, [R1+0x6f4] ;  /* 0x0006f40001067983 */ /* 0x000ea80000100800 */
[----:B0-----:R-:W3:Y:S04]  /*1e350*/  LDL R27, [R1+0x6f0] ;  /* 0x0006f000011b7983 */ /* 0x001ee80000100800 */
[----:B----4-:R0:W-:Y:S04]  /*1e360*/  STL [R1+0x138], R7 ;  /* 0x0001380701007387 */ /* 0x0101e80000100800 */
[----:B0-----:R-:W4:Y:S04]  /*1e370*/  LDL.LU R7, [R1+0x181c] ;  /* 0x00181c0001077983 */ /* 0x001f280000300800 */
[----:B------:R-:W2:Y:S04]  /*1e380*/  LDL.LU R14, [R1+0x40] ;  /* 0x00004000010e7983 */ /* 0x000ea80000300800 */
[----:B------:R-:W3:Y:S01]  /*1e390*/  LDL R15, [R1+0x730] ;  /* 0x00073000010f7983 */ /* 0x000ee20000100800 */
[----:B----4-:R-:W-:-:S03]  /*1e3a0*/  PRMT R7, RZ, 0x7610, R7 ;  /* 0x00007610ff077816 */ /* 0x010fc60000000007 */
[----:B--2---:R0:W-:Y:S02]  /*1e3b0*/  STS.U16 [R0+UR5+0x6000], R14 ;  /* 0x0060000e00007988 */ /* 0x0041e40008000405 */
[----:B0-----:R-:W-:Y:S02]  /*1e3c0*/  @!P3 IMAD.MOV.U32 R14, RZ, RZ, R28 ;  /* 0x000000ffff0eb224 */ /* 0x001fe400078e001c */
[----:B------:R-:W2:Y:S04]  /*1e3d0*/  LDL.LU R28, [R1+0x28] ;  /* 0x00002800011c7983 */ /* 0x000ea80000300800 */
[----:B---3--:R-:W3:Y:S04]  /*1e3e0*/  @!P3 LDG.E.U16 R7, desc[UR10][R14.64] ;  /* 0x0000000a0e07b981 */ /* 0x008ee8000c1e1500 */
[----:B---3--:R0:W-:Y:S04]  /*1e3f0*/  STL [R1+0x134], R7 ;  /* 0x0001340701007387 */ /* 0x0081e80000100800 */
[----:B0-----:R-:W3:Y:S04]  /*1e400*/  LDL.LU R7, [R1+0x1818] ;  /* 0x0018180001077983 */ /* 0x001ee80000300800 */
[----:B------:R-:W4:Y:S01]  /*1e410*/  LDL R15, [R1+0x710] ;  /* 0x00071000010f7983 */ /* 0x000f220000100800 */
[----:B------:R-:W-:Y:S01]  /*1e420*/  @!P3 IMAD.MOV.U32 R14, RZ, RZ, R3 ;  /* 0x000000ffff0eb224 */ /* 0x000fe200078e0003 */
[----:B---3--:R-:W-:-:S06]  /*1e430*/  PRMT R7, RZ, 0x7610, R7 ;  /* 0x00007610ff077816 */ /* 0x008fcc0000000007 */
[----:B----4-:R-:W3:Y:S04]  /*1e440*/  @!P3 LDG.E.U16 R7, desc[UR10][R14.64] ;  /* 0x0000000a0e07b981 */ /* 0x010ee8000c1e1500 */
[----:B------:R0:W-:Y:S04]  /*1e450*/  STS.U16 [R0+UR5+0x6800], R29 ;  /* 0x0068001d00007988 */ /* 0x0001e80008000405 */
[----:B0-----:R-:W4:Y:S04]  /*1e460*/  LDL.LU R29, [R1+0x24] ;  /* 0x00002400011d7983 */ /* 0x001f280000300800 */
[----:B------:R-:W2:Y:S04]  /*1e470*/  LDL R3, [R1+0x6b4] ;  /* 0x0006b40001037983 */ /* 0x000ea80000100800 */
[----:B---3--:R0:W-:Y:S04]  /*1e480*/  STL [R1+0x130], R7 ;  /* 0x0001300701007387 */ /* 0x0081e80000100800 */
[----:B0-----:R-:W3:Y:S04]  /*1e490*/  LDL.LU R7, [R1+0x1814] ;  /* 0x0018140001077983 */ /* 0x001ee80000300800 */
[----:B------:R-:W2:Y:S01]  /*1e4a0*/  LDL.LU R15, [R1+0x38] ;  /* 0x00003800010f7983 */ /* 0x000ea20000300800 */
[----:B------:R-:W-:Y:S01]  /*1e4b0*/  @!P3 IMAD.MOV.U32 R14, RZ, RZ, R6 ;  /* 0x000000ffff0eb224 */ /* 0x000fe200078e0006 */
[----:B---3--:R-:W-:-:S02]  /*1e4c0*/  PRMT R7, RZ, 0x7610, R7 ;  /* 0x00007610ff077816 */ /* 0x008fc40000000007 */
[----:B--2---:R0:W-:Y:S02]  /*1e4d0*/  STS.U16 [R0+UR5+0x7000], R15 ;  /* 0x0070000f00007988 */ /* 0x0041e40008000405 */
[----:B0-----:R-:W-:Y:S02]  /*1e4e0*/  @!P3 IMAD.MOV.U32 R15, RZ, RZ, R27 ;  /* 0x000000ffff0fb224 */ /* 0x001fe400078e001b */
[----:B------:R-:W2:Y:S04]  /*1e4f0*/  LDL R27, [R1+0x694] ;  /* 0x00069400011b7983 */ /* 0x000ea80000100800 */
[----:B------:R-:W3:Y:S04]  /*1e500*/  @!P3 LDG.E.U16 R7, desc[UR10][R14.64] ;  /* 0x0000000a0e07b981 */ /* 0x000ee8000c1e1500 */
[----:B------:R-:W2:Y:S04]  /*1e510*/  LDL.LU R6, [R1+0x1c] ;  /* 0x00001c0001067983 */ /* 0x000ea80000300800 */
[----:B---3--:R0:W-:Y:S04]  /*1e520*/  STL [R1+0x12c], R7 ;  /* 0x00012c0701007387 */ /* 0x0081e80000100800 */
[----:B0-----:R-:W3:Y:S04]  /*1e530*/  LDL.LU R7, [R1+0x1810] ;  /* 0x0018100001077983 */ /* 0x001ee80000300800 */
[----:B------:R-:W2:Y:S04]  /*1e540*/  LDL R14, [R1+0x6d0] ;  /* 0x0006d000010e7983 */ /* 0x000ea80000100800 */
[----:B------:R-:W2:Y:S01]  /*1e550*/  LDL R15, [R1+0x6d4] ;  /* 0x0006d400010f7983 */ /* 0x000ea20000100800 */
[----:B------:R-:W-:-:S03]  /*1e560*/  PRMT R2, RZ, 0x7610, R2 ;  /* 0x00007610ff027816 */ /* 0x000fc60000000002 */
[----:B------:R0:W-:Y:S04]  /*1e570*/  STS.U16 [R0+UR5+0x7800], R5 ;  /* 0x0078000500007988 */ /* 0x0001e80008000405 */
[----:B0-----:R-:W3:Y:S01]  /*1e580*/  LDL.LU R5, [R1+0x18] ;  /* 0x0000180001057983 */ /* 0x001ee20000300800 */
[----:B--2---:R-:W-:-:S04]  /*1e590*/  @!P3 LOP3.LUT R15, R15, R14, RZ, 0x3c, !PT ;  /* 0x0000000e0f0fb212 */ /* 0x004fc800078e3cff */
[----:B------:R-:W-:-:S04]  /*1e5a0*/  @!P3 LOP3.LUT R14, R15, R14, RZ, 0x3c, !PT ;  /* 0x0000000e0f0eb212 */ /* 0x000fc800078e3cff */
[----:B------:R-:W-:-:S05]  /*1e5b0*/  @!P3 LOP3.LUT R15, R15, R14, RZ, 0x3c, !PT ;  /* 0x0000000e0f0fb212 */ /* 0x000fca00078e3cff */
[----:B------:R0:W2:Y:S04]  /*1e5c0*/  @!P3 LDG.E.U16 R2, desc[UR10][R14.64] ;  /* 0x0000000a0e02b981 */ /* 0x0000a8000c1e1500 */
[----:B------:R-:W3:Y:S01]  /*1e5d0*/  LDL R15, [R1+0x6b0] ;  /* 0x0006b000010f7983 */ /* 0x000ee20000100800 */
[----:B------:R-:W-:Y:S01]  /*1e5e0*/  PRMT R17, RZ, 0x7610, R17 ;  /* 0x00007610ff117816 */ /* 0x000fe20000000011 */
[----:B0-----:R-:W-:Y:S02]  /*1e5f0*/  @!P3 IMAD.MOV.U32 R14, RZ, RZ, R3 ;  /* 0x000000ffff0eb224 */ /* 0x001fe400078e0003 */
[----:B------:R-:W-:Y:S04]  /*1e600*/  STS.U16 [R0+UR5+0x8000], R4 ;  /* 0x0080000400007988 */ /* 0x000fe80008000405 */
[----:B--2---:R0:W-:Y:S04]  /*1e610*/  STL [R1+0x128], R2 ;  /* 0x0001280201007387 */ /* 0x0041e80000100800 */
[----:B0-----:R-:W2:Y:S04]  /*1e620*/  LDL R2, [R1+0x654] ;  /* 0x0006540001027983 */ /* 0x001ea80000100800 */
[----:B------:R-:W2:Y:S04]  /*1e630*/  LDL.LU R4, [R1+0x14] ;  /* 0x0000140001047983 */ /* 0x000ea80000300800 */
[----:B------:R-:W2:Y:S04]  /*1e640*/  LDL.LU R3, [R1+0x10] ;  /* 0x0000100001037983 */ /* 0x000ea80000300800 */
[----:B---3--:R0:W3:Y:S04]  /*1e650*/  @!P3 LDG.E.U16 R17, desc[UR10][R14.64] ;  /* 0x0000000a0e11b981 */ /* 0x0080e8000c1e1500 */
[----:B------:R-:W2:Y:S04]  /*1e660*/  LDL.LU R14, [R1+0x2c] ;  /* 0x00002c00010e7983 */ /* 0x000ea80000300800 */
[----:B------:R-:W3:Y:S01]  /*1e670*/  LDL R15, [R1+0x690] ;  /* 0x00069000010f7983 */ /* 0x000ee20000100800 */
[----:B------:R-:W-:-:S03]  /*1e680*/  PRMT R19, RZ, 0x7610, R19 ;  /* 0x00007610ff137816 */ /* 0x000fc60000000013 */
[----:B--2---:R0:W-:Y:S02]  /*1e690*/  STS.U16 [R0+UR5+0x8800], R14 ;  /* 0x0088000e00007988 */ /* 0x0041e40008000405 */
[----:B0-----:R-:W-:Y:S02]  /*1e6a0*/  @!P3 IMAD.MOV.U32 R14, RZ, RZ, R27 ;  /* 0x000000ffff0eb224 */ /* 0x001fe400078e001b */
[----:B------:R-:W2:Y:S04]  /*1e6b0*/  LDL.LU R27, [R1+0xc] ;  /* 0x00000c00011b7983 */ /* 0x000ea80000300800 */
[----:B---3--:R0:W3:Y:S04]  /*1e6c0*/  @!P3 LDG.E.U16 R19, desc[UR10][R14.64] ;  /* 0x0000000a0e13b981 */ /* 0x0080e8000c1e1500 */
[----:B------:R-:W0:Y:S04]  /*1e6d0*/  LDL R14, [R1+0x670] ;  /* 0x00067000010e7983 */ /* 0x000e280000100800 */
[----:B------:R-:W0:Y:S01]  /*1e6e0*/  LDL R15, [R1+0x674] ;  /* 0x00067400010f7983 */ /* 0x000e220000100800 */
[----:B------:R-:W-:-:S03]  /*1e6f0*/  PRMT R21, RZ, 0x7610, R21 ;  /* 0x00007610ff157816 */ /* 0x000fc60000000015 */
[----:B------:R1:W-:Y:S04]  /*1e700*/  STS.U16 [R0+UR5+0x9000], R28 ;  /* 0x0090001c00007988 */ /* 0x0003e80008000405 */
[----:B-1----:R-:W2:Y:S01]  /*1e710*/  LDL.LU R28, [R1+0x8] ;  /* 0x00000800011c7983 */ /* 0x002ea20000300800 */
[----:B0-----:R-:W-:-:S04]  /*1e720*/  @!P3 LOP3.LUT R15, R15, R14, RZ, 0x3c, !PT ;  /* 0x0000000e0f0fb212 */ /* 0x001fc800078e3cff */
[----:B------:R-:W-:-:S04]  /*1e730*/  @!P3 LOP3.LUT R14, R15, R14, RZ, 0x3c, !PT ;  /* 0x0000000e0f0eb212 */ /* 0x000fc800078e3cff */
[----:B------:R-:W-:-:S05]  /*1e740*/  @!P3 LOP3.LUT R15, R15, R14, RZ, 0x3c, !PT ;  /* 0x0000000e0f0fb212 */ /* 0x000fca00078e3cff */
[----:B------:R0:W2:Y:S04]  /*1e750*/  @!P3 LDG.E.U16 R21, desc[UR10][R14.64] ;  /* 0x0000000a0e15b981 */ /* 0x0000a8000c1e1500 */
[----:B------:R-:W2:Y:S01]  /*1e760*/  LDL R15, [R1+0x650] ;  /* 0x00065000010f7983 */ /* 0x000ea20000100800 */
[----:B------:R-:W-:Y:S01]  /*1e770*/  PRMT R23, RZ, 0x7610, R23 ;  /* 0x00007610ff177816 */ /* 0x000fe20000000017 */
[----:B0-----:R-:W-:Y:S02]  /*1e780*/  @!P3 IMAD.MOV.U32 R14, RZ, RZ, R2 ;  /* 0x000000ffff0eb224 */ /* 0x001fe400078e0002 */
[----:B----4-:R0:W-:Y:S04]  /*1e790*/  STS.U16 [R0+UR5+0x9800], R29 ;  /* 0x0098001d00007988 */ /* 0x0101e80008000405 */
[----:B0-----:R-:W4:Y:S04]  /*1e7a0*/  LDL.LU R29, [R1+0x4] ;  /* 0x00000400011d7983 */ /* 0x001f280000300800 */
[----:B------:R-:W3:Y:S04]  /*1e7b0*/  LDL.LU R2, [R1] ;  /* 0x0000000001027983 */ /* 0x000ee80000300800 */
[----:B--2---:R0:W2:Y:S04]  /*1e7c0*/  @!P3 LDG.E.U16 R23, desc[UR10][R14.64] ;  /* 0x0000000a0e17b981 */ /* 0x0040a8000c1e1500 */
[----:B------:R-:W0:Y:S04]  /*1e7d0*/  LDL R14, [R1+0x630] ;  /* 0x00063000010e7983 */ /* 0x000e280000100800 */
[----:B------:R-:W0:Y:S01]  /*1e7e0*/  LDL R15, [R1+0x634] ;  /* 0x00063400010f7983 */ /* 0x000e220000100800 */
[----:B------:R-:W-:-:S03]  /*1e7f0*/  PRMT R25, RZ, 0x7610, R25 ;  /* 0x00007610ff197816 */ /* 0x000fc60000000019 */
[----:B------:R1:W-:Y:S04]  /*1e800*/  STS.U16 [R0+UR5+0xa000], R6 ;  /* 0x00a0000600007988 */ /* 0x0003e80008000405 */
[----:B-1----:R-:W2:Y:S04]  /*1e810*/  LDL.LU R6, [R1+0x180c] ;  /* 0x00180c0001067983 */ /* 0x002ea80000300800 */
[----:B------:R1:W-:Y:S01]  /*1e820*/  STS.U16 [R0+UR5+0xa800], R5 ;  /* 0x00a8000500007988 */ /* 0x0003e20008000405 */
[----:B0-----:R-:W-:-:S04]  /*1e830*/  @!P3 LOP3.LUT R15, R15, R14, RZ, 0x3c, !PT ;  /* 0x0000000e0f0fb212 */ /* 0x001fc800078e3cff */
[----:B------:R-:W-:-:S04]  /*1e840*/  @!P3 LOP3.LUT R14, R15, R14, RZ, 0x3c, !PT ;  /* 0x0000000e0f0eb212 */ /* 0x000fc800078e3cff */
[----:B------:R-:W-:-:S05]  /*1e850*/  @!P3 LOP3.LUT R15, R15, R14, RZ, 0x3c, !PT ;  /* 0x0000000e0f0fb212 */ /* 0x000fca00078e3cff */
[----:B------:R0:W2:Y:S04]  /*1e860*/  @!P3 LDG.E.U16 R25, desc[UR10][R14.64] ;  /* 0x0000000a0e19b981 */ /* 0x0000a8000c1e1500 */
[----:B------:R-:W0:Y:S04]  /*1e870*/  LDL R14, [R1+0x610] ;  /* 0x00061000010e7983 */ /* 0x000e280000100800 */
[----:B------:R-:W0:Y:S04]  /*1e880*/  LDL R15, [R1+0x614] ;  /* 0x00061400010f7983 */ /* 0x000e280000100800 */
[----:B-1----:R-:W2:Y:S01]  /*1e890*/  LDL.LU R5, [R1+0x1808] ;  /* 0x0018080001057983 */ /* 0x002ea20000300800 */
[----:B0-----:R-:W-:-:S04]  /*1e8a0*/  @!P3 LOP3.LUT R15, R15, R14, RZ, 0x3c, !PT ;  /* 0x0000000e0f0fb212 */ /* 0x001fc800078e3cff */
[C---:B------:R-:W-:Y:S02]  /*1e8b0*/  @!P3 LOP3.LUT R14, R15.reuse, R14, RZ, 0x3c, !PT ;  /* 0x0000000e0f0eb212 */ /* 0x040fe400078e3cff */
[----:B--2---:R-:W-:Y:S02]  /*1e8c0*/  PRMT R5, RZ, 0x7610, R5 ;  /* 0x00007610ff057816 */ /* 0x004fe40000000005 */
[----:B------:R-:W-:-:S05]  /*1e8d0*/  @!P3 LOP3.LUT R15, R15, R14, RZ, 0x3c, !PT ;  /* 0x0000000e0f0fb212 */ /* 0x000fca00078e3cff */
[----:B------:R-:W2:Y:S04]  /*1e8e0*/  @!P3 LDG.E.U16 R5, desc[UR10][R14.64] ;  /* 0x0000000a0e05b981 */ /* 0x000ea8000c1e1500 */
[----:B------:R-:W-:Y:S04]  /*1e8f0*/  STS.U16 [R0+UR5+0xb000], R4 ;  /* 0x00b0000400007988 */ /* 0x000fe80008000405 */
[----:B--2---:R0:W-:Y:S04]  /*1e900*/  STL [R1+0x124], R5 ;  /* 0x0001240501007387 */ /* 0x0041e80000100800 */
[----:B0-----:R-:W2:Y:S04]  /*1e910*/  LDL.LU R5, [R1+0x1804] ;  /* 0x0018040001057983 */ /* 0x001ea80000300800 */
[----:B------:R-:W2:Y:S04]  /*1e920*/  LDL R14, [R1+0x5f0] ;  /* 0x0005f000010e7983 */ /* 0x000ea80000100800 */
[----:B------:R-:W2:Y:S04]  /*1e930*/  LDL R15, [R1+0x5f4] ;  /* 0x0005f400010f7983 */ /* 0x000ea80000100800 */
[----:B------:R-:W3:Y:S01]  /*1e940*/  LDL.LU R4, [R1+0x1800] ;  /* 0x0018000001047983 */ /* 0x000ee20000300800 */
[----:B--2---:R-:W-:-:S04]  /*1e950*/  @!P3 LOP3.LUT R15, R15, R14, RZ, 0x3c, !PT ;  /* 0x0000000e0f0fb212 */ /* 0x004fc800078e3cff */
[C---:B------:R-:W-:Y:S02]  /*1e960*/  @!P3 LOP3.LUT R14, R15.reuse, R14, RZ, 0x3c, !PT ;  /* 0x0000000e0f0eb212 */ /* 0x040fe400078e3cff */
[----:B---3--:R-:W-:Y:S02]  /*1e970*/  PRMT R4, RZ, 0x7610, R4 ;  /* 0x00007610ff047816 */ /* 0x008fe40000000004 */
[----:B------:R-:W-:-:S05]  /*1e980*/  @!P3 LOP3.LUT R15, R15, R14, RZ, 0x3c, !PT ;  /* 0x0000000e0f0fb212 */ /* 0x000fca00078e3cff */
[----:B------:R-:W2:Y:S04]  /*1e990*/  @!P3 LDG.E.U16 R4, desc[UR10][R14.64] ;  /* 0x0000000a0e04b981 */ /* 0x000ea8000c1e1500 */
[----:B------:R-:W-:Y:S04]  /*1e9a0*/  STS.U16 [R0+UR5+0xb800], R3 ;  /* 0x00b8000300007988 */ /* 0x000fe80008000405 */
[----:B--2---:R0:W-:Y:S04]  /*1e9b0*/  STL [R1+0x120], R4 ;  /* 0x0001200401007387 */ /* 0x0041e80000100800 */
[----:B0-----:R-:W2:Y:S04]  /*1e9c0*/  LDL.LU R4, [R1+0x17fc] ;  /* 0x0017fc0001047983 */ /* 0x001ea80000300800 */
[----:B------:R-:W3:Y:S04]  /*1e9d0*/  LDL R14, [R1+0x5d0] ;  /* 0x0005d000010e7983 */ /* 0x000ee80000100800 */
[----:B------:R-:W3:Y:S04]  /*1e9e0*/  LDL R15, [R1+0x5d4] ;  /* 0x0005d400010f7983 */ /* 0x000ee80000100800 */
[----:B------:R-:W2:Y:S01]  /*1e9f0*/  LDL.LU R3, [R1+0x17f8] ;  /* 0x0017f80001037983 */ /* 0x000ea20000300800 */
[----:B---3--:R-:W-:-:S04]  /*1ea00*/  @!P3 LOP3.LUT R15, R15, R14, RZ, 0x3c, !PT ;  /* 0x0000000e0f0fb212 */ /* 0x008fc800078e3cff */
[C---:B------:R-:W-:Y:S02]  /*1ea10*/  @!P3 LOP3.LUT R14, R15.reuse, R14, RZ, 0x3c, !PT ;  /* 0x0000000e0f0eb212 */ /* 0x040fe400078e3cff */
[----:B--2---:R-:W-:Y:S02]  /*1ea20*/  PRMT R3, RZ, 0x7610, R3 ;  /* 0x00007610ff037816 */ /* 0x004fe40000000003 */
        /* <DEDUP_REMOVED lines=24> */
[----:B--2---:R0:W-:Y:S04]  /*1ebb0*/  STL [R1+0xfc], R28 ;  /* 0x0000fc1c01007387 */ /* 0x0041e80000100800 */
[----:B0-----:R-:W2:Y:S04]  /*1ebc0*/  LDL.LU R28, [R1+0x17e4] ;  /* 0x0017e400011c7983 */ /* 0x001ea80000300800 */
[----:B------:R-:W3:Y:S04]  /*1ebd0*/  LDL R14, [R1+0x570] ;  /* 0x00057000010e7983 */ /* 0x000ee80000100800 */
[----:B------:R-:W3:Y:S01]  /*1ebe0*/  LDL R15, [R1+0x574] ;  /* 0x00057400010f7983 */ /* 0x000ee20000100800 */
[----:B------:R-:W-:-:S03]  /*1ebf0*/  PRMT R24, RZ, 0x7610, R24 ;  /* 0x00007610ff187816 */ /* 0x000fc60000000018 */
[----:B----4-:R0:W-:Y:S04]  /*1ec00*/  STS.U16 [R0+UR5+0xd000], R29 ;  /* 0x00d0001d00007988 */ /* 0x0101e80008000405 */
[----:B0-----:R-:W4:Y:S01]  /*1ec10*/  LDL.LU R29, [R1+0x17e0] ;  /* 0x0017e000011d7983 */ /* 0x001f220000300800 */
[----:B---3--:R-:W-:-:S04]  /*1ec20*/  @!P3 LOP3.LUT R15, R15, R14, RZ, 0x3c, !PT ;  /* 0x0000000e0f0fb212 */ /* 0x008fc800078e3cff */
[----:B------:R-:W-:-:S04]  /*1ec30*/  @!P3 LOP3.LUT R14, R15, R14, RZ, 0x3c, !PT ;  /* 0x0000000e0f0eb212 */ /* 0x000fc800078e3cff */
[----:B------:R-:W-:-:S05]  /*1ec40*/  @!P3 LOP3.LUT R15, R15, R14, RZ, 0x3c, !PT ;  /* 0x0000000e0f0fb212 */ /* 0x000fca00078e3cff */
[----:B------:R0:W3:Y:S04]  /*1ec50*/  @!P3 LDG.E.U16 R24, desc[UR10][R14.64] ;  /* 0x0000000a0e18b981 */ /* 0x0000e8000c1e1500 */
[----:B------:R-:W0:Y:S04]  /*1ec60*/  LDL R14, [R1+0x550] ;  /* 0x00055000010e7983 */ /* 0x000e280000100800 */
[----:B------:R-:W0:Y:S01]  /*1ec70*/  LDL R15, [R1+0x554] ;  /* 0x00055400010f7983 */ /* 0x000e220000100800 */
[----:B----4-:R-:W-:Y:S02]  /*1ec80*/  PRMT R29, RZ, 0x7610, R29 ;  /* 0x00007610ff1d7816 */ /* 0x010fe4000000001d */
[----:B0-----:R-:W-:-:S04]  /*1ec90*/  @!P3 LOP3.LUT R15, R15, R14, RZ, 0x3c, !PT ;  /* 0x0000000e0f0fb212 */ /* 0x001fc800078e3cff */
[----:B------:R-:W-:-:S04]  /*1eca0*/  @!P3 LOP3.LUT R14, R15, R14, RZ, 0x3c, !PT ;  /* 0x0000000e0f0eb212 */ /* 0x000fc800078e3cff */
[----:B------:R-:W-:-:S05]  /*1ecb0*/  @!P3 LOP3.LUT R15, R15, R14, RZ, 0x3c, !PT ;  /* 0x0000000e0f0fb212 */ /* 0x000fca00078e3cff */
[----:B------:R-:W4:Y:S04]  /*1ecc0*/  @!P3 LDG.E.U16 R29, desc[UR10][R14.64] ;  /* 0x0000000a0e1db981 */ /* 0x000f28000c1e1500 */
[----:B------:R0:W-:Y:S04]  /*1ecd0*/  STS.U16 [R0+UR5+0xd800], R2 ;  /* 0x00d8000200007988 */ /* 0x0001e80008000405 */
[----:B---3--:R1:W-:Y:S04]  /*1ece0*/  STL [R1+0xec], R24 ;  /* 0x0000ec1801007387 */ /* 0x0083e80000100800 */
[----:B0-----:R-:W3:Y:S04]  /*1ecf0*/  LDL R2, [R1+0x4d4] ;  /* 0x0004d40001027983 */ /* 0x001ee80000100800 */
[----:B-1----:R-:W2:Y:S04]  /*1ed00*/  LDL R24, [R1+0x4d0] ;  /* 0x0004d00001187983 */ /* 0x002ea80000100800 */
[----:B----4-:R0:W-:Y:S04]  /*1ed10*/  STL [R1+0xdc], R29 ;  /* 0x0000dc1d01007387 */ /* 0x0101e80000100800 */
[----:B0-----:R-:W4:Y:S04]  /*1ed20*/  LDL.LU R29, [R1+0x17dc] ;  /* 0x0017dc00011d7983 */ /* 0x001f280000300800 */
        /* <DEDUP_REMOVED lines=26> */
[----:B0-----:R-:W2:Y:S01]  /*1eed0*/  LDL.LU R3, [R1+0x17d0] ;  /* 0x0017d00001037983 */ /* 0x001ea20000300800 */
[----:B------:R-:W-:-:S03]  /*1eee0*/  PRMT R4, RZ, 0x7610, R4 ;  /* 0x00007610ff047816 */ /* 0x000fc60000000004 */
[----:B--2---:R0:W-:Y:S02]  /*1eef0*/  STS.U16 [R0+UR5+0xf800], R3 ;  /* 0x00f8000300007988 */ /* 0x0041e40008000405 */
[----:B0-----:R-:W-:Y:S02]  /*1ef00*/  @!P3 IMAD.MOV.U32 R3, RZ, RZ, R24 ;  /* 0x000000ffff03b224 */ /* 0x001fe400078e0018 */
[----:B------:R-:W2:Y:S04]  /*1ef10*/  LDL R24, [R1+0x454] ;  /* 0x0004540001187983 */ /* 0x000ea80000100800 */
        /* <DEDUP_REMOVED lines=28> */
[----:B------:R-:W3:Y:S01]  /*1f0e0*/  LDL R3, [R1+0x450] ;  /* 0x0004500001037983 */ /* 0x000ee20000100800 */
[----:B------:R-:W-:Y:S01]  /*1f0f0*/  PRMT R18, RZ, 0x7610, R18 ;  /* 0x00007610ff127816 */ /* 0x000fe20000000012 */
[----:B0-----:R-:W-:Y:S02]  /*1f100*/  @!P3 IMAD.MOV.U32 R2, RZ, RZ, R24 ;  /* 0x000000ffff02b224 */ /* 0x001fe400078e0018 */
[----:B--2---:R0:W-:Y:S04]  /*1f110*/  STL [R1+0xa8], R15 ;  /* 0x0000a80f01007387 */ /* 0x0041e80000100800 */
[----:B---3--:R-:W2:Y:S01]  /*1f120*/  @!P3 LDG.E.U16 R18, desc[UR10][R2.64] ;  /* 0x0000000a0212b981 */ /* 0x008ea2000c1e1500 */
[----:B------:R-:W-:-:S03]  /*1f130*/  PRMT R26, RZ, 0x7610, R26 ;  /* 0x00007610ff1a7816 */ /* 0x000fc6000000001a */
[----:B0-----:R-:W3:Y:S04]  /*1f140*/  LDL R15, [R1+0x3f4] ;  /* 0x0003f400010f7983 */ /* 0x001ee80000100800 */
[----:B------:R-:W3:Y:S04]  /*1f150*/  LDL R2, [R1+0x430] ;  /* 0x0004300001027983 */ /* 0x000ee80000100800 */
[----:B------:R-:W3:Y:S04]  /*1f160*/  LDL R3, [R1+0x434] ;  /* 0x0004340001037983 */ /* 0x000ee80000100800 */
[----:B--2---:R0:W-:Y:S04]  /*1f170*/  STL [R1+0xa4], R18 ;  /* 0x0000a41201007387 */ /* 0x0041e80000100800 */
[----:B0-----:R-:W2:Y:S01]  /*1f180*/  LDL R18, [R1+0x3d4] ;  /* 0x0003d40001127983 */ /* 0x001ea20000100800 */
[----:B---3--:R-:W-:-:S03]  /*1f190*/  @!P3 LOP3.LUT R3, R3, R2, RZ, 0x3c, !PT ;  /* 0x000000020303b212 */ /* 0x008fc600078e3cff */
[----:B------:R-:W3:Y:S01]  /*1f1a0*/  LDL.LU R24, [R1+0x80] ;  /* 0x0000800001187983 */ /* 0x000ee20000300800 */
        /* <DEDUP_REMOVED lines=11> */
[----:B0-----:R-:W2:Y:S04]  /*1f260*/  LDL.LU R26, [R1+0x84] ;  /* 0x00008400011a7983 */ /* 0x001ea80000300800 */
[----:B---3--:R0:W-:Y:S04]  /*1f270*/  STL [R1+0x9c], R13 ;  /* 0x00009c0d01007387 */ /* 0x0081e80000100800 */
[----:B0-----:R-:W3:Y:S04]  /*1f280*/  LDL.LU R13, [R1+0x17c0] ;  /* 0x0017c000010d7983 */ /* 0x001ee80000300800 */
[----:B------:R-:W2:Y:S01]  /*1f290*/  LDL R3, [R1+0x3f0] ;  /* 0x0003f00001037983 */ /* 0x000ea20000100800 */
[----:B------:R-:W-:Y:S01]  /*1f2a0*/  PRMT R12, RZ, 0x7610, R12 ;  /* 0x00007610ff0c7816 */ /* 0x000fe2000000000c */
[----:B------:R-:W-:-:S02]  /*1f2b0*/  @!P3 IMAD.MOV.U32 R2, RZ, RZ, R15 ;  /* 0x000000ffff02b224 */ /* 0x000fc400078e000f */
[----:B------:R-:W3:Y:S04]  /*1f2c0*/  LDL.LU R15, [R1+0x88] ;  /* 0x00008800010f7983 */ /* 0x000ee80000300800 */
[----:B--2---:R-:W2:Y:S01]  /*1f2d0*/  @!P3 LDG.E.U16 R12, desc[UR10][R2.64] ;  /* 0x0000000a020cb981 */ /* 0x004ea2000c1e1500 */
[----:B------:R-:W-:-:S03]  /*1f2e0*/  PRMT R20, RZ, 0x7610, R20 ;  /* 0x00007610ff147816 */ /* 0x000fc60000000014 */
[----:B--2---:R0:W-:Y:S04]  /*1f2f0*/  STL [R1+0x98], R12 ;  /* 0x0000980c01007387 */ /* 0x0041e80000100800 */
[----:B0-----:R-:W2:Y:S04]  /*1f300*/  LDL.LU R12, [R1+0x17bc] ;  /* 0x0017bc00010c7983 */ /* 0x001ea80000300800 */
[----:B------:R-:W2:Y:S01]  /*1f310*/  LDL R3, [R1+0x3d0] ;  /* 0x0003d00001037983 */ /* 0x000ea20000100800 */
[----:B------:R-:W-:-:S03]  /*1f320*/  @!P3 IMAD.MOV.U32 R2, RZ, RZ, R18 ;  /* 0x000000ffff02b224 */ /* 0x000fc600078e0012 */
[----:B------:R-:W3:Y:S04]  /*1f330*/  LDL.LU R18, [R1+0x8c] ;  /* 0x00008c0001127983 */ /* 0x000ee80000300800 */
[----:B--2---:R0:W2:Y:S04]  /*1f340*/  @!P3 LDG.E.U16 R20, desc[UR10][R2.64] ;  /* 0x0000000a0214b981 */ /* 0x0040a8000c1e1500 */
[----:B------:R-:W0:Y:S04]  /*1f350*/  LDL R2, [R1+0x3b0] ;  /* 0x0003b00001027983 */ /* 0x000e280000100800 */
[----:B------:R-:W0:Y:S01]  /*1f360*/  LDL R3, [R1+0x3b4] ;  /* 0x0003b40001037983 */ /* 0x000e220000100800 */
[----:B------:R-:W-:-:S02]  /*1f370*/  PRMT R22, RZ, 0x7610, R22 ;  /* 0x00007610ff167816 */ /* 0x000fc40000000016 */
[----:B0-----:R-:W-:-:S04]  /*1f380*/  @!P3 LOP3.LUT R3, R3, R2, RZ, 0x3c, !PT ;  /* 0x000000020303b212 */ /* 0x001fc800078e3cff */
[----:B------:R-:W-:-:S04]  /*1f390*/  @!P3 LOP3.LUT R2, R3, R2, RZ, 0x3c, !PT ;  /* 0x000000020302b212 */ /* 0x000fc800078e3cff */
[----:B------:R-:W-:-:S05]  /*1f3a0*/  @!P3 LOP3.LUT R3, R3, R2, RZ, 0x3c, !PT ;  /* 0x000000020303b212 */ /* 0x000fca00078e3cff */
[----:B------:R-:W3:Y:S04]  /*1f3b0*/  @!P3 LDG.E.U16 R22, desc[UR10][R2.64] ;  /* 0x0000000a0216b981 */ /* 0x000ee8000c1e1500 */
[----:B--2---:R0:W-:Y:S04]  /*1f3c0*/  STL [R1+0x94], R20 ;  /* 0x0000941401007387 */ /* 0x0041e80000100800 */
[----:B0-----:R-:W2:Y:S04]  /*1f3d0*/  LDL.LU R20, [R1+0xc0] ;  /* 0x0000c00001147983 */ /* 0x001ea80000300800 */
[----:B------:R-:W2:Y:S04]  /*1f3e0*/  LDL R2, [R1+0x390] ;  /* 0x0003900001027983 */ /* 0x000ea80000100800 */
[----:B------:R-:W2:Y:S04]  /*1f3f0*/  LDL R3, [R1+0x394] ;  /* 0x0003940001037983 */ /* 0x000ea80000100800 */
[----:B------:R0:W-:Y:S04]  /*1f400*/  STS.U16 [R0+UR5+0x14000], R11 ;  /* 0x0140000b00007988 */ /* 0x0001e80008000405 */
[----:B------:R-:W-:Y:S04]  /*1f410*/  STS.U16 [R0+UR5+0x14800], R10 ;  /* 0x0148000a00007988 */ /* 0x000fe80008000405 */
[----:B0-----:R-:W4:Y:S04]  /*1f420*/  LDL R11, [R1+0x374] ;  /* 0x00037400010b7983 */ /* 0x001f280000100800 */
[----:B---3--:R0:W-:Y:S04]  /*1f430*/  STL [R1+0x90], R22 ;  /* 0x0000901601007387 */ /* 0x0081e80000100800 */
[----:B0-----:R-:W3:Y:S04]  /*1f440*/  LDL.LU R22, [R1+0xc4] ;  /* 0x0000c40001167983 */ /* 0x001ee80000300800 */
[----:B------:R-:W3:Y:S01]  /*1f450*/  LDL R10, [R1+0x370] ;  /* 0x00037000010a7983 */ /* 0x000ee20000100800 */
[----:B--2---:R-:W-:-:S03]  /*1f460*/  @!P3 LOP3.LUT R3, R3, R2, RZ, 0x3c, !PT ;  /* 0x000000020303b212 */ /* 0x004fc600078e3cff */
[----:B------:R0:W-:Y:S01]  /*1f470*/  STS.U16 [R0+UR5+0x12000], R8 ;  /* 0x0120000800007988 */ /* 0x0001e20008000405 */
[----:B------:R-:W-:-:S04]  /*1f480*/  @!P3 LOP3.LUT R2, R3, R2, RZ, 0x3c, !PT ;  /* 0x000000020302b212 */ /* 0x000fc800078e3cff */
[----:B------:R-:W-:Y:S02]  /*1f490*/  @!P3 LOP3.LUT R3, R3, R2, RZ, 0x3c, !PT ;  /* 0x000000020303b212 */ /* 0x000fe400078e3cff */
[----:B0-----:R-:W-:Y:S01]  /*1f4a0*/  PRMT R8, RZ, 0x7610, R8 ;  /* 0x00007610ff087816 */ /* 0x001fe20000000008 */
[----:B------:R0:W-:Y:S05]  /*1f4b0*/  STS.U16 [R0+UR5+0x11800], R7 ;  /* 0x0118000700007988 */ /* 0x0001ea0008000405 */
[----:B------:R4:W2:Y:S01]  /*1f4c0*/  @!P3 LDG.E.U16 R8, desc[UR10][R2.64] ;  /* 0x0000000a0208b981 */ /* 0x0008a2000c1e1500 */
[----:B0-----:R-:W-:-:S03]  /*1f4d0*/  PRMT R7, RZ, 0x7610, R7 ;  /* 0x00007610ff077816 */ /* 0x001fc60000000007 */
[----:B------:R0:W-:Y:S01]  /*1f4e0*/  STS.U16 [R0+UR5+0x15000], R24 ;  /* 0x0150001800007988 */ /* 0x0001e20008000405 */
[----:B----4-:R-:W-:-:S03]  /*1f4f0*/  @!P3 IMAD.MOV.U32 R2, RZ, RZ, R11 ;  /* 0x000000ffff02b224 */ /* 0x010fc600078e000b */
[----:B0-----:R-:W4:Y:S04]  /*1f500*/  LDL.LU R24, [R1+0xc8] ;  /* 0x0000c80001187983 */ /* 0x001f280000300800 */
[----:B------:R0:W-:Y:S04]  /*1f510*/  STS.U16 [R0+UR5+0x11000], R6 ;  /* 0x0110000600007988 */ /* 0x0001e80008000405 */
[----:B------:R1:W-:Y:S04]  /*1f520*/  STS.U16 [R0+UR5+0x15800], R26 ;  /* 0x0158001a00007988 */ /* 0x0003e80008000405 */
[----:B------:R-:W2:Y:S01]  /*1f530*/  LDL R11, [R1+0xad0] ;  /* 0x000ad000010b7983 */ /* 0x000ea20000100800 */
[----:B---3--:R-:W-:Y:S01]  /*1f540*/  @!P3 IMAD.MOV.U32 R3, RZ, RZ, R10 ;  /* 0x000000ffff03b224 */ /* 0x008fe200078e000a */
[----:B0-----:R-:W-:-:S02]  /*1f550*/  PRMT R6, RZ, 0x7610, R6 ;  /* 0x00007610ff067816 */ /* 0x001fc40000000006 */
[----:B------:R-:W2:Y:S04]  /*1f560*/  LDL R10, [R1+0xb20] ;  /* 0x000b2000010a7983 */ /* 0x000ea80000100800 */
[----:B------:R0:W3:Y:S04]  /*1f570*/  @!P3 LDG.E.U16 R7, desc[UR10][R2.64] ;  /* 0x0000000a0207b981 */ /* 0x0000e8000c1e1500 */
[----:B------:R-:W0:Y:S04]  /*1f580*/  LDL R2, [R1+0x358] ;  /* 0x0003580001027983 */ /* 0x000e280000100800 */
[----:B------:R-:W0:Y:S04]  /*1f590*/  LDL R3, [R1+0xaac] ;  /* 0x000aac0001037983 */ /* 0x000e280000100800 */
[----:B-1----:R-:W2:Y:S01]  /*1f5a0*/  LDL.LU R26, [R1+0xd0] ;  /* 0x0000d000011a7983 */ /* 0x002ea20000300800 */
[----:B0-----:R-:W-:-:S04]  /*1f5b0*/  @!P3 LOP3.LUT R3, R3, R2, RZ, 0x3c, !PT ;  /* 0x000000020303b212 */ /* 0x001fc800078e3cff */
[----:B------:R-:W-:-:S04]  /*1f5c0*/  @!P3 LOP3.LUT R2, R3, R2, RZ, 0x3c, !PT ;  /* 0x000000020302b212 */ /* 0x000fc800078e3cff */
[----:B------:R-:W-:-:S05]  /*1f5d0*/  @!P3 LOP3.LUT R3, R3, R2, RZ, 0x3c, !PT ;  /* 0x000000020303b212 */ /* 0x000fca00078e3cff */
[----:B------:R0:W2:Y:S04]  /*1f5e0*/  @!P3 LDG.E.U16 R6, desc[UR10][R2.64] ;  /* 0x0000000a0206b981 */ /* 0x0000a8000c1e1500 */
[----:B------:R-:W0:Y:S04]  /*1f5f0*/  LDL R2, [R1+0x348] ;  /* 0x0003480001027983 */ /* 0x000e280000100800 */
[----:B------:R-:W0:Y:S04]  /*1f600*/  LDL R3, [R1+0xacc] ;  /* 0x000acc0001037983 */ /* 0x000e280000100800 */
[----:B------:R1:W-:Y:S04]  /*1f610*/  STS.U16 [R0+UR5+0x10800], R5 ;  /* 0x0108000500007988 */ /* 0x0003e80008000405 */
[----:B------:R3:W-:Y:S01]  /*1f620*/  STS.U16 [R0+UR5+0x16000], R15 ;  /* 0x0160000f00007988 */ /* 0x0007e20008000405 */
[----:B-1----:R-:W-:-:S03]  /*1f630*/  PRMT R5, RZ, 0x7610, R5 ;  /* 0x00007610ff057816 */ /* 0x002fc60000000005 */
[----:B---3--:R-:W3:Y:S01]  /*1f640*/  LDL.LU R15, [R1+0xd4] ;  /* 0x0000d400010f7983 */ /* 0x008ee20000300800 */
[----:B0-----:R-:W-:-:S04]  /*1f650*/  @!P3 LOP3.LUT R3, R3, R2, RZ, 0x3c, !PT ;  /* 0x000000020303b212 */ /* 0x001fc800078e3cff */
[----:B------:R-:W-:-:S04]  /*1f660*/  @!P3 LOP3.LUT R2, R3, R2, RZ, 0x3c, !PT ;  /* 0x000000020302b212 */ /* 0x000fc800078e3cff */
[----:B------:R-:W-:-:S05]  /*1f670*/  @!P3 LOP3.LUT R3, R3, R2, RZ, 0x3c, !PT ;  /* 0x000000020303b212 */ /* 0x000fca00078e3cff */
[----:B------:R0:W2:Y:S04]  /*1f680*/  @!P3 LDG.E.U16 R5, desc[UR10][R2.64] ;  /* 0x0000000a0205b981 */ /* 0x0000a8000c1e1500 */
[----:B------:R-:W0:Y:S04]  /*1f690*/  LDL R2, [R1+0xab0] ;  /* 0x000ab00001027983 */ /* 0x000e280000100800 */
[----:B------:R-:W0:Y:S04]  /*1f6a0*/  LDL R3, [R1+0xaec] ;  /* 0x000aec0001037983 */ /* 0x000e280000100800 */
[----:B------:R1:W-:Y:S02]  /*1f6b0*/  STS.U16 [R0+UR5+0x10000], R4 ;  /* 0x0100000400007988 */ /* 0x0003e40008000405 */
[----:B-1----:R-:W-:-:S02]  /*1f6c0*/  PRMT R4, RZ, 0x7610, R4 ;  /* 0x00007610ff047816 */ /* 0x002fc40000000004 */
[----:B------:R1:W-:Y:S04]  /*1f6d0*/  STS.U16 [R0+UR5+0x16800], R18 ;  /* 0x0168001200007988 */ /* 0x0003e80008000405 */
[----:B------:R3:W-:Y:S04]  /*1f6e0*/  STS.U16 [R0+UR5+0x17000], R20 ;  /* 0x0170001400007988 */ /* 0x0007e80008000405 */
[----:B-1----:R-:W2:Y:S04]  /*1f6f0*/  LDL.LU R18, [R1+0xd8] ;  /* 0x0000d80001127983 */ /* 0x002ea80000300800 */
[----:B---3--:R-:W3:Y:S01]  /*1f700*/  LDL.LU R20, [R1+0xe0] ;  /* 0x0000e00001147983 */ /* 0x008ee20000300800 */
[----:B0-----:R-:W-:-:S04]  /*1f710*/  @!P3 LOP3.LUT R3, R3, R2, RZ, 0x3c, !PT ;  /* 0x000000020303b212 */ /* 0x001fc800078e3cff */
[----:B------:R-:W-:-:S04]  /*1f720*/  @!P3 LOP3.LUT R2, R3, R2, RZ, 0x3c, !PT ;  /* 0x000000020302b212 */ /* 0x000fc800078e3cff */
[----:B------:R-:W-:-:S05]  /*1f730*/  @!P3 LOP3.LUT R3, R3, R2, RZ, 0x3c, !PT ;  /* 0x000000020303b212 */ /* 0x000fca00078e3cff */
[----:B------:R0:W3:Y:S02]  /*1f740*/  @!P3 LDG.E.U16 R4, desc[UR10][R2.64] ;  /* 0x0000000a0204b981 */ /* 0x0000e4000c1e1500 */
[----:B0-----:R-:W-:-:S06]  /*1f750*/  PRMT R3, RZ, 0x7610, R3 ;  /* 0x00007610ff037816 */ /* 0x001fcc0000000003 */
[----:B--2---:R0:W2:Y:S04]  /*1f760*/  @!P3 LDG.E.U16 R3, desc[UR10][R10.64] ;  /* 0x0000000a0a03b981 */ /* 0x0040a8000c1e1500 */
        /* <DEDUP_REMOVED lines=15> */
[----:B------:R-:W2:Y:S04]  /*1f860*/  @!P3 LDG.E.U16 R16, desc[UR10][R10.64] ;  /* 0x0000000a0a10b981 */ /* 0x000ea8000c1e1500 */
[----:B----4-:R0:W-:Y:S04]  /*1f870*/  STS.U16 [R0+UR5+0x18000], R24 ;  /* 0x0180001800007988 */ /* 0x0101e80008000405 */
[----:B0-----:R-:W4:Y:S04]  /*1f880*/  LDL.LU R24, [R1+0xe8] ;  /* 0x0000e80001187983 */ /* 0x001f280000300800 */
        /* <DEDUP_REMOVED lines=64> */
[----:B----4-:R0:W-:Y:S04]  /*1fc90*/  STS.U16 [R0+UR5+0x1b000], R24 ;  /* 0x01b0001800007988 */ /* 0x0101e80008000405 */
[----:B0-----:R-:W3:Y:S04]  /*1fca0*/  LDL.LU R24, [R1+0x108] ;  /* 0x0001080001187983 */ /* 0x001ee80000300800 */
        /* <DEDUP_REMOVED lines=9> */
[----:B------:R0:W-:Y:S04]  /*1fd40*/  STS.U16 [R0+UR5+0x1b800], R26 ;  /* 0x01b8001a00007988 */ /* 0x0001e80008000405 */
        /* <DEDUP_REMOVED lines=36> */
[----:B------:R-:W2:Y:S04]  /*1ff90*/  LDL R10, [R1+0x948] ;  /* 0x00094800010a7983 */ /* 0x000ea80000100800 */
[----:B------:R-:W2:Y:S04]  /*1ffa0*/  LDL R11, [R1+0x94c] ;  /* 0x00094c00010b7983 */ /* 0x000ea80000100800 */
[----:B------:R0:W-:Y:S04]  /*1ffb0*/  STS.U16 [R0+UR5+0x13000], R13 ;  /* 0x0130000d00007988 */ /* 0x0001e80008000405 */
[----:B------:R1:W-:Y:S01]  /*1ffc0*/  STS.U16 [R0+UR5+0x1d800], R22 ;  /* 0x01d8001600007988 */ /* 0x0003e20008000405 */
[----:B0-----:R-:W-:-:S03]  /*1ffd0*/  PRMT R13, RZ, 0x7610, R13 ;  /* 0x00007610ff0d7816 */ /* 0x001fc6000000000d */
[----:B-1----:R-:W3:Y:S01]  /*1ffe0*/  LDL.LU R22, [R1+0x188] ;  /* 0x0001880001167983 */ /* 0x002ee20000300800 */
        /* <DEDUP_REMOVED lines=12> */
[----:B0-----:R-:W4:Y:S04]  /*200b0*/  LDL.LU R24, [R1+0x184] ;  /* 0x0001840001187983 */ /* 0x001f280000300800 */
[----:B--2---:R0:W-:Y:S04]  /*200c0*/  STL [R1+0x60], R13 ;  /* 0x0000600d01007387 */ /* 0x0041e80000100800 */
[----:B0-----:R-:W2:Y:S04]  /*200d0*/  LDL R13, [R1+0xb2c] ;  /* 0x000b2c00010d7983 */ /* 0x001ea80000100800 */
[----:B---3--:R0:W-:Y:S04]  /*200e0*/  STL [R1+0x5c], R16 ;  /* 0x00005c1001007387 */ /* 0x0081e80000100800 */
[----:B0-----:R-:W3:Y:S04]  /*200f0*/  LDL.LU R16, [R1+0x178c] ;  /* 0x00178c0001107983 */ /* 0x001ee80000300800 */
[----:B------:R-:W2:Y:S04]  /*20100*/  LDL R10, [R1+0x908] ;  /* 0x00090800010a7983 */ /* 0x000ea80000100800 */
[----:B------:R-:W2:Y:S01]  /*20110*/  LDL R11, [R1+0x90c] ;  /* 0x00090c00010b7983 */ /* 0x000ea20000100800 */
[----:B---3--:R-:W-:-:S02]  /*20120*/  PRMT R16, RZ, 0x7610, R16 ;  /* 0x00007610ff107816 */ /* 0x008fc40000000010 */
[----:B--2---:R-:W-:-:S04]  /*20130*/  @!P3 LOP3.LUT R11, R11, R10, RZ, 0x3c, !PT ;  /* 0x0000000a0b0bb212 */ /* 0x004fc800078e3cff */
        /* <DEDUP_REMOVED lines=27> */
[----:B------:R-:W-:Y:S04]  /*202f0*/  STL [R1+0xba4], R0 ;  /* 0x000ba40001007387 */ /* 0x000fe80000100800 */
[----:B------:R-:W-:Y:S04]  /*20300*/  STS.U16 [R0+UR5+0xe000], R29 ;  /* 0x00e0001d00007988 */ /* 0x000fe80008000405 */
[----:B------:R-:W-:Y:S04]  /*20310*/  STS.U16 [R0+UR5+0xe800], R28 ;  /* 0x00e8001c00007988 */ /* 0x000fe80008000405 */
[----:B------:R-:W-:Y:S04]  /*20320*/  STS.U16 [R0+UR5+0xf000], R27 ;  /* 0x00f0001b00007988 */ /* 0x000fe80008000405 */
[----:B------:R-:W-:Y:S04]  /*20330*/  STS.U16 [R0+UR5+0x12800], R9 ;  /* 0x0128000900007988 */ /* 0x000fe80008000405 */
[----:B------:R-:W-:Y:S04]  /*20340*/  STS.U16 [R0+UR5+0x13800], R12 ;  /* 0x0138000c00007988 */ /* 0x000fe80008000405 */
        /* <DEDUP_REMOVED lines=11> */
[----:B------:R-:W3:Y:S04]  /*20400*/  LDL R10, [R1+0x888] ;  /* 0x00088800010a7983 */ /* 0x000ee80000100800 */
[----:B------:R-:W3:Y:S01]  /*20410*/  LDL R11, [R1+0x88c] ;  /* 0x00088c00010b7983 */ /* 0x000ee20000100800 */
[----:B------:R-:W-:-:S03]  /*20420*/  PRMT R18, RZ, 0x7610, R18 ;  /* 0x00007610ff127816 */ /* 0x000fc60000000012 */
[----:B------:R-:W-:Y:S04]  /*20430*/  STS.U16 [R13+UR5+0xa00], R22 ;  /* 0x000a00160d007988 */ /* 0x000fe80008000405 */
[----:B--2---:R0:W-:Y:S04]  /*20440*/  STL [R1+0x4c], R20 ;  /* 0x00004c1401007387 */ /* 0x0041e80000100800 */
[----:B0-----:R-:W2:Y:S01]  /*20450*/  LDL.LU R20, [R1+0x170] ;  /* 0x0001700001147983 */ /* 0x001ea20000300800 */
[----:B---3--:R-:W-:-:S03]  /*20460*/  @!P3 LOP3.LUT R11, R11, R10, RZ, 0x3c, !PT ;  /* 0x0000000a0b0bb212 */ /* 0x008fc600078e3cff */
[----:B------:R-:W3:Y:S01]  /*20470*/  LDL.LU R22, [R1+0x1774] ;  /* 0x0017740001167983 */ /* 0x000ee20000300800 */
[----:B------:R-:W-:-:S04]  /*20480*/  @!P3 LOP3.LUT R10, R11, R10, RZ, 0x3c, !PT ;  /* 0x0000000a0b0ab212 */ /* 0x000fc800078e3cff */
[----:B------:R-:W-:-:S05]  /*20490*/  @!P3 LOP3.LUT R11, R11, R10, RZ, 0x3c, !PT ;  /* 0x0000000a0b0bb212 */ /* 0x000fca00078e3cff */
[----:B------:R-:W2:Y:S04]  /*204a0*/  @!P3 LDG.E.U16 R18, desc[UR10][R10.64] ;  /* 0x0000000a0a12b981 */ /* 0x000ea8000c1e1500 */
[----:B------:R-:W3:Y:S04]  /*204b0*/  LDL R10, [R1+0x868] ;  /* 0x00086800010a7983 */ /* 0x000ee80000100800 */
[----:B------:R-:W3:Y:S01]  /*204c0*/  LDL R11, [R1+0x86c] ;  /* 0x00086c00010b7983 */ /* 0x000ee20000100800 */
[----:B------:R-:W-:-:S03]  /*204d0*/  PRMT R14, RZ, 0x7610, R14 ;  /* 0x00007610ff0e7816 */ /* 0x000fc6000000000e */
[----:B------:R-:W-:Y:S04]  /*204e0*/  STS.U16 [R13+UR5+0x1200], R24 ;  /* 0x001200180d007988 */ /* 0x000fe80008000405 */
        /* <DEDUP_REMOVED lines=15> */
[----:B------:R1:W-:Y:S04]  /*205e0*/  STS.U16 [R13+UR5+0x1a00], R26 ;  /* 0x001a001a0d007988 */ /* 0x0003e80008000405 */
[----:B0-----:R-:W2:Y:S04]  /*205f0*/  LDL R14, [R1+0x7ec] ;  /* 0x0007ec00010e7983 */ /* 0x001ea80000100800 */
[----:B-1----:R-:W2:Y:S04]  /*20600*/  LDL.LU R26, [R1+0x168] ;  /* 0x00016800011a7983 */ /* 0x002ea80000300800 */
        /* <DEDUP_REMOVED lines=13> */
[----:B------:R-:W4:Y:S04]  /*206e0*/  LDL.LU R10, [R1+0x178] ;  /* 0x00017800010a7983 */ /* 0x000f280000300800 */
[----:B------:R-:W3:Y:S01]  /*206f0*/  LDL R11, [R1+0x808] ;  /* 0x00080800010b7983 */ /* 0x000ee20000100800 */
[----:B--2---:R-:W-:-:S03]  /*20700*/  PRMT R22, RZ, 0x7610, R22 ;  /* 0x00007610ff167816 */ /* 0x004fc60000000016 */
[----:B----4-:R0:W-:Y:S02]  /*20710*/  STS.U16 [R13+UR5+0x2a00], R10 ;  /* 0x002a000a0d007988 */ /* 0x0101e40008000405 */
[----:B0-----:R-:W-:Y:S02]  /*20720*/  @!P3 IMAD.MOV.U32 R10, RZ, RZ, R18 ;  /* 0x000000ffff0ab224 */ /* 0x001fe400078e0012 */
[----:B------:R-:W2:Y:S04]  /*20730*/  LDL.LU R18, [R1+0x160] ;  /* 0x0001600001127983 */ /* 0x000ea80000300800 */
[----:B---3--:R-:W3:Y:S04]  /*20740*/  @!P3 LDG.E.U16 R22, desc[UR10][R10.64] ;  /* 0x0000000a0a16b981 */ /* 0x008ee8000c1e1500 */
[----:B---3--:R0:W-:Y:S04]  /*20750*/  STL [R1+0x38], R22 ;  /* 0x0000381601007387 */ /* 0x0081e80000100800 */
[----:B0-----:R-:W3:Y:S04]  /*20760*/  LDL.LU R22, [R1+0x1768] ;  /* 0x0017680001167983 */ /* 0x001ee80000300800 */
[----:B------:R-:W4:Y:S04]  /*20770*/  LDL.LU R10, [R1+0x174] ;  /* 0x00017400010a7983 */ /* 0x000f280000300800 */
[----:B------:R-:W2:Y:S01]  /*20780*/  LDL R11, [R1+0x7e8] ;  /* 0x0007e800010b7983 */ /* 0x000ea20000100800 */
[----:B------:R-:W-:-:S03]  /*20790*/  PRMT R12, RZ, 0x7610, R12 ;  /* 0x00007610ff0c7816 */ /* 0x000fc6000000000c */
[----:B----4-:R0:W-:Y:S02]  /*207a0*/  STS.U16 [R13+UR5+0x3200], R10 ;  /* 0x0032000a0d007988 */ /* 0x0101e40008000405 */
[----:B0-----:R-:W-:Y:S01]  /*207b0*/  @!P3 IMAD.MOV.U32 R10, RZ, RZ, R14 ;  /* 0x000000ffff0ab224 */ /* 0x001fe200078e000e */
[----:B---3--:R-:W-:Y:S01]  /*207c0*/  PRMT R22, RZ, 0x7610, R22 ;  /* 0x00007610ff167816 */ /* 0x008fe20000000016 */
[----:B------:R-:W3:Y:S04]  /*207d0*/  LDL R14, [R1+0x768] ;  /* 0x00076800010e7983 */ /* 0x000ee80000100800 */
[----:B--2---:R0:W2:Y:S04]  /*207e0*/  @!P3 LDG.E.U16 R12, desc[UR10][R10.64] ;  /* 0x0000000a0a0cb981 */ /* 0x0040a8000c1e1500 */
[----:B------:R-:W0:Y:S04]  /*207f0*/  LDL R10, [R1+0x7c8] ;  /* 0x0007c800010a7983 */ /* 0x000e280000100800 */
[----:B------:R-:W0:Y:S02]  /*20800*/  LDL R11, [R1+0x7cc] ;  /* 0x0007cc00010b7983 */ /* 0x000e240000100800 */
[----:B0-----:R-:W-:-:S04]  /*20810*/  @!P3 LOP3.LUT R11, R11, R10, RZ, 0x3c, !PT ;  /* 0x0000000a0b0bb212 */ /* 0x001fc800078e3cff */
[----:B------:R-:W-:-:S04]  /*20820*/  @!P3 LOP3.LUT R10, R11, R10, RZ, 0x3c, !PT ;  /* 0x0000000a0b0ab212 */ /* 0x000fc800078e3cff */
[----:B------:R-:W-:-:S05]  /*20830*/  @!P3 LOP3.LUT R11, R11, R10, RZ, 0x3c, !PT ;  /* 0x0000000a0b0bb212 */ /* 0x000fca00078e3cff */
[----:B------:R-:W4:Y:S04]  /*20840*/  @!P3 LDG.E.U16 R22, desc[UR10][R10.64] ;  /* 0x0000000a0a16b981 */ /* 0x000f28000c1e1500 */
[----:B--2---:R0:W-:Y:S04]  /*20850*/  STL [R1+0x34], R12 ;  /* 0x0000340c01007387 */ /* 0x0041e80000100800 */
[----:B------:R1:W-:Y:S04]  /*20860*/  STS.U16 [R13+UR5+0x3a00], R20 ;  /* 0x003a00140d007988 */ /* 0x0003e80008000405 */
[----:B0-----:R-:W2:Y:S04]  /*20870*/  LDL R12, [R1+0x76c] ;  /* 0x00076c00010c7983 */ /* 0x001ea80000100800 */
[----:B-1----:R-:W2:Y:S04]  /*20880*/  LDL.LU R20, [R1+0x158] ;  /* 0x0001580001147983 */ /* 0x002ea80000300800 */
[----:B----4-:R0:W-:Y:S04]  /*20890*/  STL [R1+0x30], R22 ;  /* 0x0000301601007387 */ /* 0x0101e80000100800 */
[----:B0-----:R-:W4:Y:S04]  /*208a0*/  LDL.LU R22, [R1+0x1764] ;  /* 0x0017640001167983 */ /* 0x001f280000300800 */
[----:B------:R-:W2:Y:S04]  /*208b0*/  LDL R10, [R1+0x7a8] ;  /* 0x0007a800010a7983 */ /* 0x000ea80000100800 */
[----:B------:R-:W2:Y:S04]  /*208c0*/  LDL R11, [R1+0x7ac] ;  /* 0x0007ac00010b7983 */ /* 0x000ea80000100800 */
[----:B------:R0:W-:Y:S04]  /*208d0*/  STS.U16 [R13+UR5+0x4200], R24 ;  /* 0x004200180d007988 */ /* 0x0001e80008000405 */
[----:B0-----:R-:W3:Y:S01]  /*208e0*/  LDL.LU R24, [R1+0x1760] ;  /* 0x0017600001187983 */ /* 0x001ee20000300800 */
[----:B----4-:R-:W-:-:S02]  /*208f0*/  PRMT R22, RZ, 0x7610, R22 ;  /* 0x00007610ff167816 */ /* 0x010fc40000000016 */
[----:B--2---:R-:W-:-:S04]  /*20900*/  @!P3 LOP3.LUT R11, R11, R10, RZ, 0x3c, !PT ;  /* 0x0000000a0b0bb212 */ /* 0x004fc800078e3cff */
[----:B------:R-:W-:-:S04]  /*20910*/  @!P3 LOP3.LUT R10, R11, R10, RZ, 0x3c, !PT ;  /* 0x0000000a0b0ab212 */ /* 0x000fc800078e3cff */
[----:B------:R-:W-:-:S05]  /*20920*/  @!P3 LOP3.LUT R11, R11, R10, RZ, 0x3c, !PT ;  /* 0x0000000a0b0bb212 */ /* 0x000fca00078e3cff */
[----:B------:R0:W2:Y:S04]  /*20930*/  @!P3 LDG.E.U16 R22, desc[UR10][R10.64] ;  /* 0x0000000a0a16b981 */ /* 0x0000a8000c1e1500 */
[----:B------:R-:W0:Y:S04]  /*20940*/  LDL R10, [R1+0x788] ;  /* 0x00078800010a7983 */ /* 0x000e280000100800 */
[----:B------:R-:W0:Y:S01]  /*20950*/  LDL R11, [R1+0x78c] ;  /* 0x00078c00010b7983 */ /* 0x000e220000100800 */
[----:B---3--:R-:W-:Y:S02]  /*20960*/  PRMT R24, RZ, 0x7610, R24 ;  /* 0x00007610ff187816 */ /* 0x008fe40000000018 */
[----:B------:R-:W-:-:S02]  /*20970*/  PRMT R16, RZ, 0x7610, R16 ;  /* 0x00007610ff107816 */ /* 0x000fc40000000010 */
[----:B0-----:R-:W-:-:S04]  /*20980*/  @!P3 LOP3.LUT R11, R11, R10, RZ, 0x3c, !PT ;  /* 0x0000000a0b0bb212 */ /* 0x001fc800078e3cff */
[----:B------:R-:W-:-:S04]  /*20990*/  @!P3 LOP3.LUT R10, R11, R10, RZ, 0x3c, !PT ;  /* 0x0000000a0b0ab212 */ /* 0x000fc800078e3cff */
[----:B------:R-:W-:-:S05]  /*209a0*/  @!P3 LOP3.LUT R11, R11, R10, RZ, 0x3c, !PT ;  /* 0x0000000a0b0bb212 */ /* 0x000fca00078e3cff */
[----:B------:R0:W3:Y:S02]  /*209b0*/  @!P3 LDG.E.U16 R24, desc[UR10][R10.64] ;  /* 0x0000000a0a18b981 */ /* 0x0000e4000c1e1500 */
[----:B0-----:R-:W-:Y:S02]  /*209c0*/  @!P3 IMAD.MOV.U32 R10, RZ, RZ, R12 ;  /* 0x000000ffff0ab224 */ /* 0x001fe400078e000c */
[----:B------:R-:W-:-:S05]  /*209d0*/  @!P3 IMAD.MOV.U32 R11, RZ, RZ, R14 ;  /* 0x000000ffff0bb224 */ /* 0x000fca00078e000e */
[----:B------:R-:W4:Y:S04]  /*209e0*/  @!P3 LDG.E.U16 R16, desc[UR10][R10.64] ;  /* 0x0000000a0a10b981 */ /* 0x000f28000c1e1500 */
[----:B------:R0:W-:Y:S04]  /*209f0*/  STS.U16 [R13+UR5+0x4a00], R26 ;  /* 0x004a001a0d007988 */ /* 0x0001e80008000405 */
[----:B------:R-:W-:Y:S04]  /*20a00*/  STS.U16 [R13+UR5+0x5200], R15 ;  /* 0x0052000f0d007988 */ /* 0x000fe80008000405 */
[----:B0-----:R-:W4:Y:S04]  /*20a10*/  LDL R26, [R1+0x72c] ;  /* 0x00072c00011a7983 */ /* 0x001f280000100800 */
[----:B--2---:R0:W-:Y:S04]  /*20a20*/  STL [R1+0x2c], R22 ;  /* 0x00002c1601007387 */ /* 0x0041e80000100800 */
[----:B0-----:R-:W2:Y:S04]  /*20a30*/  LDL.LU R22, [R1+0x150] ;  /* 0x0001500001167983 */ /* 0x001ea80000300800 */
[----:B------:R-:W-:Y:S04]  /*20a40*/  STS.U16 [R13+UR5+0x5a00], R18 ;  /* 0x005a00120d007988 */ /* 0x000fe80008000405 */
[----:B---3--:R0:W-:Y:S04]  /*20a50*/  STL [R1+0x28], R24 ;  /* 0x0000281801007387 */ /* 0x0081e80000100800 */
[----:B0-----:R-:W3:Y:S04]  /*20a60*/  LDL.LU R24, [R1+0x14c] ;  /* 0x00014c0001187983 */ /* 0x001ee80000300800 */
[----:B------:R-:W2:Y:S04]  /*20a70*/  LDL R15, [R1+0x6e8] ;  /* 0x0006e800010f7983 */ /* 0x000ea80000100800 */
[----:B------:R-:W2:Y:S04]  /*20a80*/  LDL R14, [R1+0x6ec] ;  /* 0x0006ec00010e7983 */ /* 0x000ea80000100800 */
[----:B------:R-:W2:Y:S04]  /*20a90*/  LDL.LU R12, [R1+0x148] ;  /* 0x00014800010c7983 */ /* 0x000ea80000300800 */
[----:B----4-:R0:W-:Y:S04]  /*20aa0*/  STL [R1+0x24], R16 ;  /* 0x0000241001007387 */ /* 0x0101e80000100800 */
[----:B0-----:R-:W4:Y:S04]  /*20ab0*/  LDL.LU R16, [R1+0x175c] ;  /* 0x00175c0001107983 */ /* 0x001f280000300800 */
        /* <DEDUP_REMOVED lines=8> */
[----:B--2---:R0:W-:Y:S04]  /*20b40*/  STL [R1+0x20], R18 ;  /* 0x0000201201007387 */ /* 0x0041e80000100800 */
[----:B0-----:R-:W2:Y:S04]  /*20b50*/  LDL.LU R18, [R1+0x1754] ;  /* 0x0017540001127983 */ /* 0x001ea80000300800 */
[----:B------:R-:W3:Y:S04]  /*20b60*/  LDL.LU R10, [R1+0x15c] ;  /* 0x00015c00010a7983 */ /* 0x000ee80000300800 */
[----:B------:R-:W4:Y:S01]  /*20b70*/  LDL R11, [R1+0x728] ;  /* 0x00072800010b7983 */ /* 0x000f220000100800 */
[----:B--2---:R-:W-:-:S03]  /*20b80*/  PRMT R18, RZ, 0x7610, R18 ;  /* 0x00007610ff127816 */ /* 0x004fc60000000012 */
[----:B---3--:R0:W-:Y:S02]  /*20b90*/  STS.U16 [R13+UR5+0x6200], R10 ;  /* 0x0062000a0d007988 */ /* 0x0081e40008000405 */
[----:B0-----:R-:W-:Y:S02]  /*20ba0*/  @!P3 IMAD.MOV.U32 R10, RZ, RZ, R26 ;  /* 0x000000ffff0ab224 */ /* 0x001fe400078e001a */
[----:B------:R-:W2:Y:S04]  /*20bb0*/  LDL.LU R26, [R1+0x140] ;  /* 0x00014000011a7983 */ /* 0x000ea80000300800 */
[----:B----4-:R-:W3:Y:S04]  /*20bc0*/  @!P3 LDG.E.U16 R18, desc[UR10][R10.64] ;  /* 0x0000000a0a12b981 */ /* 0x010ee8000c1e1500 */
[----:B------:R-:W-:Y:S04]  /*20bd0*/  STS.U16 [R13+UR5+0x6a00], R20 ;  /* 0x006a00140d007988 */ /* 0x000fe80008000405 */
[----:B---3--:R0:W-:Y:S04]  /*20be0*/  STL [R1+0x1c], R18 ;  /* 0x00001c1201007387 */ /* 0x0081e80000100800 */
[----:B0-----:R-:W3:Y:S04]  /*20bf0*/  LDL.LU R18, [R1+0x1750] ;  /* 0x0017500001127983 */ /* 0x001ee80000300800 */
[----:B------:R-:W4:Y:S04]  /*20c00*/  LDL R10, [R1+0x708] ;  /* 0x00070800010a7983 */ /* 0x000f280000100800 */
[----:B------:R-:W4:Y:S04]  /*20c10*/  LDL R11, [R1+0x70c] ;  /* 0x00070c00010b7983 */ /* 0x000f280000100800 */
[----:B------:R-:W2:Y:S01]  /*20c20*/  LDL.LU R20, [R1+0x174c] ;  /* 0x00174c0001147983 */ /* 0x000ea20000300800 */
[----:B----4-:R-:W-:-:S04]  /*20c30*/  @!P3 LOP3.LUT R11, R11, R10, RZ, 0x3c, !PT ;  /* 0x0000000a0b0bb212 */ /* 0x010fc800078e3cff */
[C---:B------:R-:W-:Y:S02]  /*20c40*/  @!P3 LOP3.LUT R10, R11.reuse, R10, RZ, 0x3c, !PT ;  /* 0x0000000a0b0ab212 */ /* 0x040fe400078e3cff */
[----:B--2---:R-:W-:Y:S02]  /*20c50*/  PRMT R20, RZ, 0x7610, R20 ;  /* 0x00007610ff147816 */ /* 0x004fe40000000014 */
[----:B------:R-:W-:-:S05]  /*20c60*/  @!P3 LOP3.LUT R11, R11, R10, RZ, 0x3c, !PT ;  /* 0x0000000a0b0bb212 */ /* 0x000fca00078e3cff */
[----:B------:R-:W2:Y:S04]  /*20c70*/  @!P3 LDG.E.U16 R20, desc[UR10][R10.64] ;  /* 0x0000000a0a14b981 */ /* 0x000ea8000c1e1500 */
[----:B--2---:R0:W-:Y:S04]  /*20c80*/  STL [R1+0x18], R20 ;  /* 0x0000181401007387 */ /* 0x0041e80000100800 */
[----:B0-----:R-:W2:Y:S04]  /*20c90*/  LDL.LU R20, [R1+0x1748] ;  /* 0x0017480001147983 */ /* 0x001ea80000300800 */
[----:B------:R-:W4:Y:S01]  /*20ca0*/  LDL.LU R11, [R1+0x154] ;  /* 0x00015400010b7983 */ /* 0x000f220000300800 */
[----:B------:R-:W-:-:S03]  /*20cb0*/  @!P3 IMAD.MOV.U32 R10, RZ, RZ, R14 ;  /* 0x000000ffff0ab224 */ /* 0x000fc600078e000e */
[----:B------:R-:W3:Y:S01]  /*20cc0*/  LDL R14, [R1+0x66c] ;  /* 0x00066c00010e7983 */ /* 0x000ee20000100800 */
[----:B--2---:R-:W-:-:S03]  /*20cd0*/  PRMT R20, RZ, 0x7610, R20 ;  /* 0x00007610ff147816 */ /* 0x004fc60000000014 */
[----:B----4-:R0:W-:Y:S02]  /*20ce0*/  STS.U16 [R13+UR5+0x7200], R11 ;  /* 0x0072000b0d007988 */ /* 0x0101e40008000405 */
[----:B0-----:R-:W-:Y:S02]  /*20cf0*/  @!P3 IMAD.MOV.U32 R11, RZ, RZ, R15 ;  /* 0x000000ffff0bb224 */ /* 0x001fe400078e000f */
[----:B------:R-:W2:Y:S04]  /*20d00*/  LDL R15, [R1+0x668] ;  /* 0x00066800010f7983 */ /* 0x000ea80000100800 */
[----:B------:R-:W4:Y:S04]  /*20d10*/  @!P3 LDG.E.U16 R20, desc[UR10][R10.64] ;  /* 0x0000000a0a14b981 */ /* 0x000f28000c1e1500 */
[----:B------:R-:W-:Y:S04]  /*20d20*/  STS.U16 [R13+UR5+0x7a00], R22 ;  /* 0x007a00160d007988 */ /* 0x000fe80008000405 */
        /* <DEDUP_REMOVED lines=31> */
[----:B0-----:R-:W3:Y:S04]  /*20f20*/  LDL R12, [R1+0x62c] ;  /* 0x00062c00010c7983 */ /* 0x001ee80000100800 */
[----:B--2---:R0:W-:Y:S04]  /*20f30*/  STL [R1+0x8], R24 ;  /* 0x0000081801007387 */ /* 0x0041e80000100800 */
[----:B0-----:R-:W2:Y:S04]  /*20f40*/  LDL.LU R24, [R1+0x1730] ;  /* 0x0017300001187983 */ /* 0x001ea80000300800 */
[----:B------:R-:W3:Y:S01]  /*20f50*/  LDL.LU R11, [R1+0x144] ;  /* 0x00014400010b7983 */ /* 0x000ee20000300800 */
[----:B------:R-:W-:-:S03]  /*20f60*/  @!P3 IMAD.MOV.U32 R10, RZ, RZ, R14 ;  /* 0x000000ffff0ab224 */ /* 0x000fc600078e000e */
[----:B------:R-:W4:Y:S01]  /*20f70*/  LDL R14, [R1+0x60c] ;  /* 0x00060c00010e7983 */ /* 0x000f220000100800 */
[----:B--2---:R-:W-:-:S03]  /*20f80*/  PRMT R24, RZ, 0x7610, R24 ;  /* 0x00007610ff187816 */ /* 0x004fc60000000018 */
[----:B---3--:R0:W-:Y:S02]  /*20f90*/  STS.U16 [R13+UR5+0x9200], R11 ;  /* 0x0092000b0d007988 */ /* 0x0081e40008000405 */
[----:B0-----:R-:W-:Y:S02]  /*20fa0*/  @!P3 IMAD.MOV.U32 R11, RZ, RZ, R15 ;  /* 0x000000ffff0bb224 */ /* 0x001fe400078e000f */
[----:B------:R-:W2:Y:S04]  /*20fb0*/  LDL R15, [R1+0x608] ;  /* 0x00060800010f7983 */ /* 0x000ea80000100800 */
[----:B------:R-:W3:Y:S04]  /*20fc0*/  @!P3 LDG.E.U16 R24, desc[UR10][R10.64] ;  /* 0x0000000a0a18b981 */ /* 0x000ee8000c1e1500 */
        /* <DEDUP_REMOVED lines=11> */
[----:B------:R-:W2:Y:S04]  /*21080*/  LDL.LU R10, [R1+0x13c] ;  /* 0x00013c00010a7983 */ /* 0x000ea80000300800 */
[----:B------:R-:W3:Y:S01]  /*21090*/  LDL R11, [R1+0x628] ;  /* 0x00062800010b7983 */ /* 0x000ee20000100800 */
[----:B------:R-:W-:-:S03]  /*210a0*/  PRMT R28, RZ, 0x7610, R28 ;  /* 0x00007610ff1c7816 */ /* 0x000fc6000000001c */
[----:B--2---:R0:W-:Y:S02]  /*210b0*/  STS.U16 [R13+UR5+0xa200], R10 ;  /* 0x00a2000a0d007988 */ /* 0x0041e40008000405 */
[----:B0-----:R-:W-:-:S05]  /*210c0*/  @!P3 IMAD.MOV.U32 R10, RZ, RZ, R12 ;  /* 0x000000ffff0ab224 */ /* 0x001fca00078e000c */
[----:B---3--:R4:W2:Y:S04]  /*210d0*/  @!P3 LDG.E.U16 R28, desc[UR10][R10.64] ;  /* 0x0000000a0a1cb981 */ /* 0x0088a8000c1e1500 */
[----:B------:R0:W-:Y:S04]  /*210e0*/  STL [R1+0x16b4], R0 ;  /* 0x0016b40001007387 */ /* 0x0001e80000100800 */
[----:B------:R1:W-:Y:S01]  /*210f0*/  STS.U16 [R13+UR5+0xaa00], R26 ;  /* 0x00aa001a0d007988 */ /* 0x0003e20008000405 */
[----:B----4-:R-:W-:-:S03]  /*21100*/  @!P3 IMAD.MOV.U32 R10, RZ, RZ, R14 ;  /* 0x000000ffff0ab224 */ /* 0x010fc600078e000e */
[----:B------:R-:W3:Y:S01]  /*21110*/  LDL R12, [R1+0x5c8] ;  /* 0x0005c800010c7983 */ /* 0x000ee20000100800 */
[----:B------:R-:W-:-:S03]  /*21120*/  @!P3 IMAD.MOV.U32 R11, RZ, RZ, R15 ;  /* 0x000000ffff0bb224 */ /* 0x000fc600078e000f */
[----:B0-----:R-:W4:Y:S01]  /*21130*/  LDL R0, [R1+0x5cc] ;  /* 0x0005cc0001007983 */ /* 0x001f220000100800 */
[----:B-1----:R-:W-:-:S06]  /*21140*/  PRMT R26, RZ, 0x7610, R26 ;  /* 0x00007610ff1a7816 */ /* 0x002fcc000000001a */
[----:B------:R0:W3:Y:S04]  /*21150*/  @!P3 LDG.E.U16 R26, desc[UR10][R10.64] ;  /* 0x0000000a0a1ab981 */ /* 0x0000e8000c1e1500 */
[----:B--2---:R1:W-:Y:S04]  /*21160*/  STL [R1+0x16b8], R28 ;  /* 0x0016b81c01007387 */ /* 0x0043e80000100800 */
[----:B------:R-:W2:Y:S04]  /*21170*/  LDL R11, [R1+0x5e8] ;  /* 0x0005e800010b7983 */ /* 0x000ea80000100800 */
[----:B------:R0:W-:Y:S04]  /*21180*/  STS.U16 [R13+UR5+0xb200], R24 ;  /* 0x00b200180d007988 */ /* 0x0001e80008000405 */
[----:B-1----:R-:W2:Y:S04]  /*21190*/  LDL R28, [R1+0x5ec] ;  /* 0x0005ec00011c7983 */ /* 0x002ea80000100800 */
[----:B------:R-:W3:Y:S01]  /*211a0*/  LDL R15, [R1+0x5a8] ;  /* 0x0005a800010f7983 */ /* 0x000ee20000100800 */
[----:B0-----:R-:W-:-:S03]  /*211b0*/  PRMT R24, RZ, 0x7610, R24 ;  /* 0x00007610ff187816 */ /* 0x001fc60000000018 */
[----:B------:R0:W-:Y:S04]  /*211c0*/  STS.U16 [R13+UR5+0xba00], R22 ;  /* 0x00ba00160d007988 */ /* 0x0001e80008000405 */
[----:B------:R-:W3:Y:S01]  /*211d0*/  LDL R14, [R1+0x5ac] ;  /* 0x0005ac00010e7983 */ /* 0x000ee20000100800 */
[----:B0-----:R-:W-:Y:S01]  /*211e0*/  PRMT R22, RZ, 0x7610, R22 ;  /* 0x00007610ff167816 */ /* 0x001fe20000000016 */
[----:B--2---:R-:W-:-:S05]  /*211f0*/  @!P3 IMAD.MOV.U32 R10, RZ, RZ, R28 ;  /* 0x000000ffff0ab224 */ /* 0x004fca00078e001c */
[----:B------:R4:W2:Y:S02]  /*21200*/  @!P3 LDG.E.U16 R24, desc[UR10][R10.64] ;  /* 0x0000000a0a18b981 */ /* 0x0008a4000c1e1500 */
[----:B----4-:R-:W-:Y:S02]  /*21210*/  @!P3 IMAD.MOV.U32 R10, RZ, RZ, R0 ;  /* 0x000000ffff0ab224 */ /* 0x010fe400078e0000 */
[----:B---3--:R-:W-:-:S05]  /*21220*/  @!P3 IMAD.MOV.U32 R11, RZ, RZ, R12 ;  /* 0x000000ffff0bb224 */ /* 0x008fca00078e000c */
[----:B------:R-:W3:Y:S04]  /*21230*/  @!P3 LDG.E.U16 R22, desc[UR10][R10.64] ;  /* 0x0000000a0a16b981 */ /* 0x000ee8000c1e1500 */
[----:B------:R-:W-:Y:S04]  /*21240*/  STL [R1+0x16bc], R26 ;  /* 0x0016bc1a01007387 */ /* 0x000fe80000100800 */
[----:B--2---:R-:W-:Y:S04]  /*21250*/  STL [R1+0x16c0], R24 ;  /* 0x0016c01801007387 */ /* 0x004fe80000100800 */
[----:B------:R-:W2:Y:S04]  /*21260*/  LDL R12, [R1+0x588] ;  /* 0x00058800010c7983 */ /* 0x000ea80000100800 */
[----:B------:R-:W4:Y:S04]  /*21270*/  LDL R0, [R1+0x58c] ;  /* 0x00058c0001007983 */ /* 0x000f280000100800 */
[----:B------:R-:W2:Y:S04]  /*21280*/  LDL.LU R13, [R1+0x134] ;  /* 0x00013400010d7983 */ /* 0x000ea80000300800 */
[----:B---3--:R0:W-:Y:S04]  /*21290*/  STL [R1+0x16c4], R22 ;  /* 0x0016c41601007387 */ /* 0x0081e80000100800 */
[----:B0-----:R-:W3:Y:S01]  /*212a0*/  LDL R22, [R1+0xb2c] ;  /* 0x000b2c0001167983 */ /* 0x001ee20000100800 */
[----:B------:R-:W-:-:S02]  /*212b0*/  @!P3 IMAD.MOV.U32 R10, RZ, RZ, R14 ;  /* 0x000000ffff0ab224 */ /* 0x000fc400078e000e */
[----:B------:R-:W-:Y:S01]  /*212c0*/  @!P3 IMAD.MOV.U32 R11, RZ, RZ, R15 ;  /* 0x000000ffff0bb224 */ /* 0x000fe200078e000f */
[----:B------:R-:W2:Y:S04]  /*212d0*/  LDL R14, [R1+0x54c] ;  /* 0x00054c00010e7983 */ /* 0x000ea80000100800 */
[----:B------:R-:W2:Y:S04]  /*212e0*/  LDL R15, [R1+0x548] ;  /* 0x00054800010f7983 */ /* 0x000ea80000100800 */
[----:B------:R-:W2:Y:S04]  /*212f0*/  LDL.LU R24, [R1+0x130] ;  /* 0x0001300001187983 */ /* 0x000ea80000300800 */
[----:B------:R-:W2:Y:S04]  /*21300*/  LDL.LU R26, [R1+0x12c] ;  /* 0x00012c00011a7983 */ /* 0x000ea80000300800 */
[----:B---3--:R0:W-:Y:S02]  /*21310*/  STS.U16 [R22+UR5+0xc200], R20 ;  /* 0x00c2001416007988 */ /* 0x0081e40008000405 */
[----:B0-----:R-:W-:-:S06]  /*21320*/  PRMT R20, RZ, 0x7610, R20 ;  /* 0x00007610ff147816 */ /* 0x001fcc0000000014 */
[----:B------:R4:W3:Y:S04]  /*21330*/  @!P3 LDG.E.U16 R20, desc[UR10][R10.64] ;  /* 0x0000000a0a14b981 */ /* 0x0008e8000c1e1500 */
[----:B------:R0:W-:Y:S01]  /*21340*/  STS.U16 [R22+UR5+0xca00], R18 ;  /* 0x00ca001216007988 */ /* 0x0001e20008000405 */
[----:B----4-:R-:W-:Y:S02]  /*21350*/  @!P3 IMAD.MOV.U32 R10, RZ, RZ, R0 ;  /* 0x000000ffff0ab224 */ /* 0x010fe400078e0000 */
[----:B--2---:R-:W-:Y:S01]  /*21360*/  @!P3 IMAD.MOV.U32 R11, RZ, RZ, R12 ;  /* 0x000000ffff0bb224 */ /* 0x004fe200078e000c */
[----:B0-----:R-:W-:-:S06]  /*21370*/  PRMT R18, RZ, 0x7610, R18 ;  /* 0x00007610ff127816 */ /* 0x001fcc0000000012 */
[----:B------:R-:W2:Y:S04]  /*21380*/  @!P3 LDG.E.U16 R18, desc[UR10][R10.64] ;  /* 0x0000000a0a12b981 */ /* 0x000ea8000c1e1500 */
[----:B---3--:R0:W-:Y:S04]  /*21390*/  STL [R1+0x16c8], R20 ;  /* 0x0016c81401007387 */ /* 0x0081e80000100800 */
[----:B------:R-:W3:Y:S04]  /*213a0*/  LDL R12, [R1+0x528] ;  /* 0x00052800010c7983 */ /* 0x000ee80000100800 */
[----:B------:R-:W4:Y:S04]  /*213b0*/  LDL R0, [R1+0x52c] ;  /* 0x00052c0001007983 */ /* 0x000f280000100800 */
[----:B0-----:R-:W3:Y:S04]  /*213c0*/  LDL R20, [R1+0x56c] ;  /* 0x00056c0001147983 */ /* 0x001ee80000100800 */
[----:B------:R-:W4:Y:S04]  /*213d0*/  LDL.LU R28, [R1+0x128] ;  /* 0x00012800011c7983 */ /* 0x000f280000300800 */
[----:B------:R-:W4:Y:S04]  /*213e0*/  LDL R11, [R1+0x568] ;  /* 0x00056800010b7983 */ /* 0x000f280000100800 */
[----:B------:R0:W-:Y:S04]  /*213f0*/  STS.U16 [R22+UR5+0xd200], R16 ;  /* 0x00d2001016007988 */ /* 0x0001e80008000405 */
[----:B--2---:R1:W-:Y:S01]  /*21400*/  STL [R1+0x16cc], R18 ;  /* 0x0016cc1201007387 */ /* 0x0043e20000100800 */
[----:B0-----:R-:W-:-:S03]  /*21410*/  PRMT R16, RZ, 0x7610, R16 ;  /* 0x00007610ff107816 */ /* 0x001fc60000000010 */
[----:B-1----:R-:W2:Y:S01]  /*21420*/  LDL R18, [R1+0x50c] ;  /* 0x00050c0001127983 */ /* 0x002ea20000100800 */
[----:B---3--:R-:W-:-:S03]  /*21430*/  @!P3 IMAD.MOV.U32 R10, RZ, RZ, R20 ;  /* 0x000000ffff0ab224 */ /* 0x008fc600078e0014 */
[----:B------:R-:W3:Y:S04]  /*21440*/  LDL R20, [R1+0x508] ;  /* 0x0005080001147983 */ /* 0x000ee80000100800 */
[----:B----4-:R0:W4:Y:S04]  /*21450*/  @!P3 LDG.E.U16 R16, desc[UR10][R10.64] ;  /* 0x0000000a0a10b981 */ /* 0x010128000c1e1500 */
[----:B------:R-:W2:Y:S01]  /*21460*/  LDL.LU R11, [R1+0x138] ;  /* 0x00013800010b7983 */ /* 0x000ea20000300800 */
[----:B0-----:R-:W-:Y:S01]  /*21470*/  @!P3 IMAD.MOV.U32 R10, RZ, RZ, R14 ;  /* 0x000000ffff0ab224 */ /* 0x001fe200078e000e */
[----:B------:R-:W-:-:S02]  /*21480*/  PRMT R9, RZ, 0x7610, R9 ;  /* 0x00007610ff097816 */ /* 0x000fc40000000009 */
[----:B----4-:R-:W-:Y:S04]  /*21490*/  STL [R1+0x16d0], R16 ;  /* 0x0016d01001007387 */ /* 0x010fe80000100800 */
[----:B------:R-:W4:Y:S04]  /*214a0*/  LDL R14, [R1+0x4ec] ;  /* 0x0004ec00010e7983 */ /* 0x000f280000100800 */
[----:B--2---:R0:W-:Y:S02]  /*214b0*/  STS.U16 [R22+UR5+0xda00], R11 ;  /* 0x00da000b16007988 */ /* 0x0041e40008000405 */
[----:B0-----:R-:W-:-:S02]  /*214c0*/  @!P3 IMAD.MOV.U32 R11, RZ, RZ, R15 ;  /* 0x000000ffff0bb224 */ /* 0x001fc400078e000f */
[----:B------:R-:W4:Y:S04]  /*214d0*/  LDL R15, [R1+0x4e8] ;  /* 0x0004e800010f7983 */ /* 0x000f280000100800 */
[----:B------:R0:W2:Y:S04]  /*214e0*/  @!P3 LDG.E.U16 R9, desc[UR10][R10.64] ;  /* 0x0000000a0a09b981 */ /* 0x0000a8000c1e1500 */
[----:B------:R1:W-:Y:S01]  /*214f0*/  STS.U16 [R22+UR5+0xe200], R13 ;  /* 0x00e2000d16007988 */ /* 0x0003e20008000405 */
[----:B0-----:R-:W-:Y:S01]  /*21500*/  PRMT R10, RZ, 0x7610, R10 ;  /* 0x00007610ff0a7816 */ /* 0x001fe2000000000a */
[----:B-1----:R-:W-:-:S02]  /*21510*/  @!P3 IMAD.MOV.U32 R13, RZ, RZ, R12 ;  /* 0x000000ffff0db224 */ /* 0x002fc400078e000c */
[----:B------:R-:W-:Y:S01]  /*21520*/  @!P3 IMAD.MOV.U32 R12, RZ, RZ, R0 ;  /* 0x000000ffff0cb224 */ /* 0x000fe200078e0000 */
[----:B------:R-:W-:-:S04]  /*21530*/  PRMT R11, RZ, 0x7610, R11 ;  /* 0x00007610ff0b7816 */ /* 0x000fc8000000000b */
[----:B------:R0:W2:Y:S02]  /*21540*/  @!P3 LDG.E.U16 R10, desc[UR10][R12.64] ;  /* 0x0000000a0c0ab981 */ /* 0x0000a4000c1e1500 */
[----:B0-----:R-:W-:Y:S02]  /*21550*/  @!P3 IMAD.MOV.U32 R12, RZ, RZ, R18 ;  /* 0x000000ffff0cb224 */ /* 0x001fe400078e0012 */
[----:B---3--:R-:W-:-:S05]  /*21560*/  @!P3 IMAD.MOV.U32 R13, RZ, RZ, R20 ;  /* 0x000000ffff0db224 */ /* 0x008fca00078e0014 */
[----:B------:R0:W3:Y:S02]  /*21570*/  @!P3 LDG.E.U16 R11, desc[UR10][R12.64] ;  /* 0x0000000a0c0bb981 */ /* 0x0000e4000c1e1500 */
[----:B0-----:R-:W-:-:S06]  /*21580*/  PRMT R12, RZ, 0x7610, R12 ;  /* 0x00007610ff0c7816 */ /* 0x001fcc000000000c */
[----:B----4-:R-:W4:Y:S04]  /*21590*/  @!P3 LDG.E.U16 R12, desc[UR10][R14.64] ;  /* 0x0000000a0e0cb981 */ /* 0x010f28000c1e1500 */
[----:B--2---:R0:W-:Y:S04]  /*215a0*/  STL [R1+0x16d4], R9 ;  /* 0x0016d40901007387 */ /* 0x0041e80000100800 */
[----:B------:R-:W2:Y:S04]  /*215b0*/  LDL R0, [R1+0x4cc] ;  /* 0x0004cc0001007983 */ /* 0x000ea80000100800 */
[----:B0-----:R-:W2:Y:S04]  /*215c0*/  LDL R9, [R1+0x4c8] ;  /* 0x0004c80001097983 */ /* 0x001ea80000100800 */
[----:B------:R-:W-:Y:S04]  /*215d0*/  STL [R1+0x16d8], R10 ;  /* 0x0016d80a01007387 */ /* 0x000fe80000100800 */
[----:B---3--:R0:W-:Y:S04]  /*215e0*/  STL [R1+0x16dc], R11 ;  /* 0x0016dc0b01007387 */ /* 0x0081e80000100800 */
[----:B------:R-:W3:Y:S04]  /*215f0*/  LDL R18, [R1+0x4a8] ;  /* 0x0004a80001127983 */ /* 0x000ee80000100800 */
[----:B------:R-:W3:Y:S04]  /*21600*/  LDL R16, [R1+0x4ac] ;  /* 0x0004ac0001107983 */ /* 0x000ee80000100800 */
[----:B----4-:R-:W-:Y:S04]  /*21610*/  STL [R1+0x16e0], R12 ;  /* 0x0016e00c01007387 */ /* 0x010fe80000100800 */
[----:B0-----:R-:W4:Y:S04]  /*21620*/  LDL R11, [R1+0x488] ;  /* 0x00048800010b7983 */ /* 0x001f280000100800 */
[----:B------:R-:W4:Y:S01]  /*21630*/  LDL R10, [R1+0x48c] ;  /* 0x00048c00010a7983 */ /* 0x000f220000100800 */
[----:B------:R-:W-:Y:S01]  /*21640*/  PRMT R13, RZ, 0x7610, R13 ;  /* 0x00007610ff0d7816 */ /* 0x000fe2000000000d */
[----:B--2---:R-:W-:-:S02]  /*21650*/  @!P3 IMAD.MOV.U32 R14, RZ, RZ, R0 ;  /* 0x000000ffff0eb224 */ /* 0x004fc400078e0000 */
[----:B------:R-:W-:Y:S01]  /*21660*/  STS.U16 [R22+UR5+0xea00], R24 ;  /* 0x00ea001816007988 */ /* 0x000fe20008000405 */
[----:B------:R-:W-:-:S03]  /*21670*/  @!P3 IMAD.MOV.U32 R15, RZ, RZ, R9 ;  /* 0x000000ffff0fb224 */ /* 0x000fc600078e0009 */
[----:B------:R-:W-:Y:S04]  /*21680*/  STS.U16 [R22+UR5+0xf200], R26 ;  /* 0x00f2001a16007988 */ /* 0x000fe80008000405 */
[----:B------:R-:W-:Y:S04]  /*21690*/  STS.U16 [R22+UR5+0xfa00], R28 ;  /* 0x00fa001c16007988 */ /* 0x000fe80008000405 */
[----:B------:R0:W-:Y:S04]  /*216a0*/  STS.U16 [R22+UR5+0x10200], R17 ;  /* 0x0102001116007988 */ /* 0x0001e80008000405 */
[----:B------:R3:W2:Y:S04]  /*216b0*/  @!P3 LDG.E.U16 R13, desc[UR10][R14.64] ;  /* 0x0000000a0e0db981 */ /* 0x0006a8000c1e1500 */
[----:B------:R-:W2:Y:S01]  /*216c0*/  LDL R9, [R1+0x468] ;  /* 0x0004680001097983 */ /* 0x000ea20000100800 */
[----:B0-----:R-:W-:-:S03]  /*216d0*/  PRMT R17, RZ, 0x7610, R17 ;  /* 0x00007610ff117816 */ /* 0x001fc60000000011 */
[----:B------:R0:W-:Y:S04]  /*216e0*/  STS.U16 [R22+UR5+0x10a00], R19 ;  /* 0x010a001316007988 */ /* 0x0001e80008000405 */
[----:B------:R-:W2:Y:S04]  /*216f0*/  LDL R0, [R1+0x46c] ;  /* 0x00046c0001007983 */ /* 0x000ea80000100800 */
[----:B------:R-:W2:Y:S01]  /*21700*/  LDL.LU R26, [R1+0x124] ;  /* 0x00012400011a7983 */ /* 0x000ea20000300800 */
[----:B---3--:R-:W-:Y:S02]  /*21710*/  @!P3 IMAD.MOV.U32 R15, RZ, RZ, R18 ;  /* 0x000000ffff0fb224 */ /* 0x008fe400078e0012 */
[----:B------:R-:W-:Y:S01]  /*21720*/  @!P3 IMAD.MOV.U32 R14, RZ, RZ, R16 ;  /* 0x000000ffff0eb224 */ /* 0x000fe200078e0010 */
[----:B0-----:R-:W-:Y:S01]  /*21730*/  PRMT R19, RZ, 0x7610, R19 ;  /* 0x00007610ff137816 */ /* 0x001fe20000000013 */
[----:B------:R-:W3:Y:S04]  /*21740*/  LDL.LU R28, [R1+0x120] ;  /* 0x00012000011c7983 */ /* 0x000ee80000300800 */
[----:B------:R4:W3:Y:S02]  /*21750*/  @!P3 LDG.E.U16 R17, desc[UR10][R14.64] ;  /* 0x0000000a0e11b981 */ /* 0x0008e4000c1e1500 */
[----:B----4-:R-:W-:-:S02]  /*21760*/  @!P3 IMAD.MOV.U32 R15, RZ, RZ, R11 ;  /* 0x000000ffff0fb224 */ /* 0x010fc400078e000b */
[----:B------:R-:W-:-:S05]  /*21770*/  @!P3 IMAD.MOV.U32 R14, RZ, RZ, R10 ;  /* 0x000000ffff0eb224 */ /* 0x000fca00078e000a */
[----:B------:R-:W4:Y:S04]  /*21780*/  @!P3 LDG.E.U16 R19, desc[UR10][R14.64] ;  /* 0x0000000a0e13b981 */ /* 0x000f28000c1e1500 */
[----:B--2---:R0:W-:Y:S04]  /*21790*/  STL [R1+0x16e4], R13 ;  /* 0x0016e40d01007387 */ /* 0x0041e80000100800 */
[----:B------:R-:W2:Y:S04]  /*217a0*/  LDL R18, [R1+0x448] ;  /* 0x0004480001127983 */ /* 0x000ea80000100800 */
[----:B------:R-:W2:Y:S04]  /*217b0*/  LDL R16, [R1+0x44c] ;  /* 0x00044c0001107983 */ /* 0x000ea80000100800 */
[----:B---3--:R-:W-:Y:S04]  /*217c0*/  STL [R1+0x16e8], R17 ;  /* 0x0016e81101007387 */ /* 0x008fe80000100800 */
[----:B0-----:R-:W3:Y:S04]  /*217d0*/  LDL R13, [R1+0x428] ;  /* 0x00042800010d7983 */ /* 0x001ee80000100800 */
[----:B------:R-:W3:Y:S04]  /*217e0*/  LDL R12, [R1+0x42c] ;  /* 0x00042c00010c7983 */ /* 0x000ee80000100800 */
[----:B----4-:R-:W-:Y:S04]  /*217f0*/  STL [R1+0x16ec], R19 ;  /* 0x0016ec1301007387 */ /* 0x010fe80000100800 */
[----:B------:R-:W4:Y:S04]  /*21800*/  LDL R11, [R1+0x408] ;  /* 0x00040800010b7983 */ /* 0x000f280000100800 */
[----:B------:R-:W4:Y:S01]  /*21810*/  LDL R10, [R1+0x40c] ;  /* 0x00040c00010a7983 */ /* 0x000f220000100800 */
[----:B------:R-:W-:-:S02]  /*21820*/  @!P3 IMAD.MOV.U32 R14, RZ, RZ, R0 ;  /* 0x000000ffff0eb224 */ /* 0x000fc400078e0000 */
[----:B------:R-:W-:Y:S01]  /*21830*/  @!P3 IMAD.MOV.U32 R15, RZ, RZ, R9 ;  /* 0x000000ffff0fb224 */ /* 0x000fe200078e0009 */
[----:B------:R-:W4:Y:S04]  /*21840*/  LDL R0, [R1+0x3ec] ;  /* 0x0003ec0001007983 */ /* 0x000f280000100800 */
[----:B------:R-:W4:Y:S04]  /*21850*/  LDL R9, [R1+0x3e8] ;  /* 0x0003e80001097983 */ /* 0x000f280000100800 */
[----:B------:R0:W-:Y:S04]  /*21860*/  STS.U16 [R22+UR5+0x11200], R21 ;  /* 0x0112001516007988 */ /* 0x0001e80008000405 */
[----:B------:R1:W-:Y:S01]  /*21870*/  STS.U16 [R22+UR5+0x11a00], R23 ;  /* 0x011a001716007988 */ /* 0x0003e20008000405 */
[----:B0-----:R-:W-:-:S02]  /*21880*/  PRMT R21, RZ, 0x7610, R21 ;  /* 0x00007610ff157816 */ /* 0x001fc40000000015 */
[----:B-1----:R-:W-:-:S04]  /*21890*/  PRMT R23, RZ, 0x7610, R23 ;  /* 0x00007610ff177816 */ /* 0x002fc80000000017 */
[----:B------:R2:W4:Y:S04]  /*218a0*/  @!P3 LDG.E.U16 R21, desc[UR10][R14.64] ;  /* 0x0000000a0e15b981 */ /* 0x000528000c1e1500 */
[----:B------:R0:W-:Y:S01]  /*218b0*/  STS.U16 [R22+UR5+0x12200], R25 ;  /* 0x0122001916007988 */ /* 0x0001e20008000405 */
[----:B--2---:R-:W-:Y:S02]  /*218c0*/  @!P3 IMAD.MOV.U32 R14, RZ, RZ, R16 ;  /* 0x000000ffff0eb224 */ /* 0x004fe400078e0010 */
[----:B------:R-:W-:Y:S01]  /*218d0*/  @!P3 IMAD.MOV.U32 R15, RZ, RZ, R18 ;  /* 0x000000ffff0fb224 */ /* 0x000fe200078e0012 */
[----:B0-----:R-:W-:-:S04]  /*218e0*/  PRMT R25, RZ, 0x7610, R25 ;  /* 0x00007610ff197816 */ /* 0x001fc80000000019 */
[----:B------:R3:W2:Y:S01]  /*218f0*/  @!P3 LDG.E.U16 R23, desc[UR10][R14.64] ;  /* 0x0000000a0e17b981 */ /* 0x0006a2000c1e1500 */
[----:B------:R-:W-:Y:S01]  /*21900*/  PRMT R27, RZ, 0x7610, R27 ;  /* 0x00007610ff1b7816 */ /* 0x000fe2000000001b */
[----:B---3--:R-:W-:Y:S02]  /*21910*/  @!P3 IMAD.MOV.U32 R14, RZ, RZ, R12 ;  /* 0x000000ffff0eb224 */ /* 0x008fe400078e000c */
[----:B------:R-:W-:-:S05]  /*21920*/  @!P3 IMAD.MOV.U32 R15, RZ, RZ, R13 ;  /* 0x000000ffff0fb224 */ /* 0x000fca00078e000d */
[----:B------:R4:W3:Y:S02]  /*21930*/  @!P3 LDG.E.U16 R25, desc[UR10][R14.64] ;  /* 0x0000000a0e19b981 */ /* 0x0008e4000c1e1500 */
[----:B----4-:R-:W-:Y:S02]  /*21940*/  @!P3 IMAD.MOV.U32 R15, RZ, RZ, R11 ;  /* 0x000000ffff0fb224 */ /* 0x010fe400078e000b */
[----:B------:R-:W-:-:S05]  /*21950*/  @!P3 IMAD.MOV.U32 R14, RZ, RZ, R10 ;  /* 0x000000ffff0eb224 */ /* 0x000fca00078e000a */
[----:B------:R0:W4:Y:S01]  /*21960*/  @!P3 LDG.E.U16 R27, desc[UR10][R14.64] ;  /* 0x0000000a0e1bb981 */ /* 0x000122000c1e1500 */
[----:B------:R-:W-:Y:S01]  /*21970*/  PRMT R29, RZ, 0x7610, R29 ;  /* 0x00007610ff1d7816 */ /* 0x000fe2000000001d */
[----:B0-----:R-:W-:Y:S02]  /*21980*/  @!P3 IMAD.MOV.U32 R14, RZ, RZ, R0 ;  /* 0x000000ffff0eb224 */ /* 0x001fe400078e0000 */
[----:B------:R-:W-:-:S05]  /*21990*/  @!P3 IMAD.MOV.U32 R15, RZ, RZ, R9 ;  /* 0x000000ffff0fb224 */ /* 0x000fca00078e0009 */
[----:B------:R-:W4:Y:S04]  /*219a0*/  @!P3 LDG.E.U16 R29, desc[UR10][R14.64] ;  /* 0x0000000a0e1db981 */ /* 0x000f28000c1e1500 */
[----:B------:R-:W-:Y:S04]  /*219b0*/  STL [R1+0x16f0], R21 ;  /* 0x0016f01501007387 */ /* 0x000fe80000100800 */
[----:B------:R-:W-:Y:S04]  /*219c0*/  STS.U16 [R22+UR5+0x12a00], R26 ;  /* 0x012a001a16007988 */ /* 0x000fe80008000405 */
[----:B--2---:R-:W-:Y:S04]  /*219d0*/  STL [R1+0x16f4], R23 ;  /* 0x0016f41701007387 */ /* 0x004fe80000100800 */
[----:B------:R-:W-:Y:S04]  /*219e0*/  STS.U16 [R22+UR5+0x13200], R28 ;  /* 0x0132001c16007988 */ /* 0x000fe80008000405 */
[----:B---3--:R-:W-:Y:S04]  /*219f0*/  STL [R1+0x16f8], R25 ;  /* 0x0016f81901007387 */ /* 0x008fe80000100800 */
[----:B----4-:R0:W-:Y:S04]  /*21a00*/  STL [R1+0x16fc], R27 ;  /* 0x0016fc1b01007387 */ /* 0x0101e80000100800 */
[----:B0-----:R-:W2:Y:S04]  /*21a10*/  LDL.LU R27, [R1+0x11c] ;  /* 0x00011c00011b7983 */ /* 0x001ea80000300800 */
[----:B------:R-:W3:Y:S04]  /*21a20*/  LDL.LU R25, [R1+0x10c] ;  /* 0x00010c0001197983 */ /* 0x000ee80000300800 */
[----:B------:R-:W4:Y:S04]  /*21a30*/  LDL.LU R23, [R1+0xfc] ;  /* 0x0000fc0001177983 */ /* 0x000f280000300800 */
        /* <DEDUP_REMOVED lines=47> */
[----:B--2---:R-:W-:Y:S04]  /*21d30*/  STS.U16 [R22+UR5+0x13a00], R27 ;  /* 0x013a001b16007988 */ /* 0x004fe80008000405 */
[----:B---3--:R-:W-:Y:S04]  /*21d40*/  STS.U16 [R22+UR5+0x14200], R25 ;  /* 0x0142001916007988 */ /* 0x008fe80008000405 */
[----:B----4-:R-:W-:Y:S04]  /*21d50*/  STS.U16 [R22+UR5+0x14a00], R23 ;  /* 0x014a001716007988 */ /* 0x010fe80008000405 */
[----:B------:R-:W-:Y:S04]  /*21d60*/  STS.U16 [R22+UR5+0x15200], R21 ;  /* 0x0152001516007988 */ /* 0x000fe80008000405 */
[----:B------:R-:W-:Y:S04]  /*21d70*/  STS.U16 [R22+UR5+0x15a00], R19 ;  /* 0x015a001316007988 */ /* 0x000fe80008000405 */
[----:B------:R-:W-:Y:S04]  /*21d80*/  STS.U16 [R22+UR5+0x16200], R17 ;  /* 0x0162001116007988 */ /* 0x000fe80008000405 */
[----:B------:R0:W-:Y:S04]  /*21d90*/  STS.U16 [R22+UR5+0x16a00], R24 ;  /* 0x016a001816007988 */ /* 0x0001e80008000405 */
[----:B------:R1:W-:Y:S04]  /*21da0*/  STS.U16 [R22+UR5+0x17200], R26 ;  /* 0x0172001a16007988 */ /* 0x0003e80008000405 */
[----:B------:R2:W-:Y:S04]  /*21db0*/  STS.U16 [R22+UR5+0x17a00], R28 ;  /* 0x017a001c16007988 */ /* 0x0005e80008000405 */
[----:B0-----:R-:W3:Y:S04]  /*21dc0*/  LDL.LU R24, [R1+0x8c] ;  /* 0x00008c0001187983 */ /* 0x001ee80000300800 */
[----:B-1----:R-:W4:Y:S04]  /*21dd0*/  LDL.LU R26, [R1+0x88] ;  /* 0x00008800011a7983 */ /* 0x002f280000300800 */
[----:B------:R0:W-:Y:S04]  /*21de0*/  STS.U16 [R22+UR5+0x18200], R0 ;  /* 0x0182000016007988 */ /* 0x0001e80008000405 */
[----:B--2---:R-:W2:Y:S04]  /*21df0*/  LDL.LU R28, [R1+0x84] ;  /* 0x00008400011c7983 */ /* 0x004ea80000300800 */
[----:B------:R-:W-:Y:S04]  /*21e00*/  STS.U16 [R22+UR5+0x18a00], R13 ;  /* 0x018a000d16007988 */ /* 0x000fe80008000405 */
[----:B0-----:R-:W2:Y:S04]  /*21e10*/  LDL.LU R0, [R1+0x80] ;  /* 0x0000800001007983 */ /* 0x001ea80000300800 */
[----:B------:R-:W-:Y:S04]  /*21e20*/  STS.U16 [R22+UR5+0x19200], R12 ;  /* 0x0192000c16007988 */ /* 0x000fe80008000405 */
[----:B------:R-:W3:Y:S04]  /*21e30*/  LDL R15, [R1+0xb28] ;  /* 0x000b2800010f7983 */ /* 0x000ee80000100800 */
[----:B------:R-:W-:Y:S04]  /*21e40*/  STS.U16 [R22+UR5+0x19a00], R11 ;  /* 0x019a000b16007988 */ /* 0x000fe80008000405 */
[----:B------:R-:W-:Y:S04]  /*21e50*/  STL [R1+0x1624], R8 ;  /* 0x0016240801007387 */ /* 0x000fe80000100800 */
        /* <DEDUP_REMOVED lines=19> */
[----:B------:R0:W-:Y:S04]  /*21f90*/  STL [R1+0x1718], R4 ;  /* 0x0017180401007387 */ /* 0x0001e80000100800 */
[----:B0-----:R-:W2:Y:S04]  /*21fa0*/  LDL.LU R4, [R1+0x70] ;  /* 0x0000700001047983 */ /* 0x001ea80000300800 */
[----:B--2---:R0:W-:Y:S04]  /*21fb0*/  STL [R1+0x171c], R4 ;  /* 0x00171c0401007387 */ /* 0x0041e80000100800 */
[----:B0-----:R-:W2:Y:S04]  /*21fc0*/  LDL.LU R4, [R1+0x74] ;  /* 0x0000740001047983 */ /* 0x001ea80000300800 */
[----:B--2---:R0:W-:Y:S04]  /*21fd0*/  STL [R1+0x1720], R4 ;  /* 0x0017200401007387 */ /* 0x0041e80000100800 */
[----:B0-----:R-:W2:Y:S04]  /*21fe0*/  LDL.LU R4, [R1+0x78] ;  /* 0x0000780001047983 */ /* 0x001ea80000300800 */
[----:B------:R-:W-:Y:S04]  /*21ff0*/  STS.U16 [R22+UR5+0x1f200], R3 ;  /* 0x01f2000316007988 */ /* 0x000fe80008000405 */
[----:B--2---:R0:W-:Y:S04]  /*22000*/  STL [R1+0x1724], R4 ;  /* 0x0017240401007387 */ /* 0x0041e80000100800 */
[----:B0-----:R-:W2:Y:S04]  /*22010*/  LDL.LU R4, [R1+0x7c] ;  /* 0x00007c0001047983 */ /* 0x001ea80000300800 */
        /* <DEDUP_REMOVED lines=19> */
[----:B------:R0:W-:Y:S04]  /*22150*/  STS.U16 [R22+UR5+0x1fa00], R2 ;  /* 0x01fa000216007988 */ /* 0x0001e80008000405 */
[----:B------:R-:W2:Y:S04]  /*22160*/  LDL.LU R20, [R1+0x20] ;  /* 0x0000200001147983 */ /* 0x000ea80000300800 */
[----:B---3--:R1:W-:Y:S04]  /*22170*/  STS.U16 [R15+UR5+0x400], R24 ;  /* 0x000400180f007988 */ /* 0x0083e80008000405 */
[----:B0-----:R-:W3:Y:S04]  /*22180*/  LDL.LU R22, [R1+0x1c] ;  /* 0x00001c0001167983 */ /* 0x001ee80000300800 */
[----:B----4-:R0:W-:Y:S04]  /*22190*/  STS.U16 [R15+UR5+0xc00], R26 ;  /* 0x000c001a0f007988 */ /* 0x0101e80008000405 */
[----:B-1----:R-:W4:Y:S04]  /*221a0*/  LDL.LU R24, [R1+0x18] ;  /* 0x0000180001187983 */ /* 0x002f280000300800 */
[----:B------:R1:W-:Y:S04]  /*221b0*/  STS.U16 [R15+UR5+0x1400], R28 ;  /* 0x0014001c0f007988 */ /* 0x0003e80008000405 */
[----:B0-----:R-:W3:Y:S04]  /*221c0*/  LDL.LU R26, [R1+0x14] ;  /* 0x00001400011a7983 */ /* 0x001ee80000300800 */
[----:B------:R0:W-:Y:S04]  /*221d0*/  STS.U16 [R15+UR5+0x1c00], R0 ;  /* 0x001c00000f007988 */ /* 0x0001e80008000405 */
[----:B-1----:R-:W3:Y:S04]  /*221e0*/  LDL.LU R28, [R1+0x10] ;  /* 0x00001000011c7983 */ /* 0x002ee80000300800 */
[----:B0-----:R-:W3:Y:S04]  /*221f0*/  LDL.LU R0, [R1+0xc] ;  /* 0x00000c0001007983 */ /* 0x001ee80000300800 */
[----:B------:R-:W3:Y:S04]  /*22200*/  LDL.LU R2, [R1+0x8] ;  /* 0x0000080001027983 */ /* 0x000ee80000300800 */
[----:B------:R-:W3:Y:S04]  /*22210*/  LDL.LU R3, [R1+0x4] ;  /* 0x0000040001037983 */ /* 0x000ee80000300800 */
[----:B--2---:R0:W-:Y:S04]  /*22220*/  STS.U16 [R15+UR5+0x2400], R4 ;  /* 0x002400040f007988 */ /* 0x0041e80008000405 */
[----:B0-----:R-:W2:Y:S04]  /*22230*/  LDL.LU R4, [R1+0x1724] ;  /* 0x0017240001047983 */ /* 0x001ea80000300800 */
[----:B--2---:R0:W-:Y:S04]  /*22240*/  STS.U16 [R15+UR5+0x2c00], R4 ;  /* 0x002c00040f007988 */ /* 0x0041e80008000405 */
[----:B0-----:R-:W2:Y:S04]  /*22250*/  LDL.LU R4, [R1+0x1720] ;  /* 0x0017200001047983 */ /* 0x001ea80000300800 */
[----:B--2---:R0:W-:Y:S04]  /*22260*/  STS.U16 [R15+UR5+0x3400], R4 ;  /* 0x003400040f007988 */ /* 0x0041e80008000405 */
[----:B0-----:R-:W2:Y:S04]  /*22270*/  LDL.LU R4, [R1+0x171c] ;  /* 0x00171c0001047983 */ /* 0x001ea80000300800 */
[----:B--2---:R0:W-:Y:S04]  /*22280*/  STS.U16 [R15+UR5+0x3c00], R4 ;  /* 0x003c00040f007988 */ /* 0x0041e80008000405 */
[----:B------:R1:W-:Y:S04]  /*22290*/  STS.U16 [R15+UR5+0x4400], R5 ;  /* 0x004400050f007988 */ /* 0x0003e80008000405 */
[----:B------:R2:W-:Y:S04]  /*222a0*/  STS.U16 [R15+UR5+0x4c00], R6 ;  /* 0x004c00060f007988 */ /* 0x0005e80008000405 */
[----:B0-----:R-:W4:Y:S04]  /*222b0*/  LDL.LU R4, [R1+0x1718] ;  /* 0x0017180001047983 */ /* 0x001f280000300800 */
[----:B-1----:R-:W4:Y:S04]  /*222c0*/  LDL.LU R5, [R1+0x1714] ;  /* 0x0017140001057983 */ /* 0x002f280000300800 */
[----:B------:R0:W-:Y:S04]  /*222d0*/  STS.U16 [R15+UR5+0x5400], R7 ;  /* 0x005400070f007988 */ /* 0x0001e80008000405 */
[----:B--2---:R-:W2:Y:S04]  /*222e0*/  LDL.LU R6, [R1+0x1710] ;  /* 0x0017100001067983 */ /* 0x004ea80000300800 */
[----:B------:R1:W-:Y:S04]  /*222f0*/  STS.U16 [R15+UR5+0x5c00], R8 ;  /* 0x005c00080f007988 */ /* 0x0003e80008000405 */
[----:B0-----:R-:W2:Y:S04]  /*22300*/  LDL.LU R7, [R1+0x170c] ;  /* 0x00170c0001077983 */ /* 0x001ea80000300800 */
[----:B------:R0:W-:Y:S04]  /*22310*/  STS.U16 [R15+UR5+0x6400], R14 ;  /* 0x0064000e0f007988 */ /* 0x0001e80008000405 */
[----:B-1----:R-:W2:Y:S04]  /*22320*/  LDL.LU R8, [R1+0x1708] ;  /* 0x0017080001087983 */ /* 0x002ea80000300800 */
        /* <DEDUP_REMOVED lines=30> */
[----:B---3--:R0:W-:Y:S04]  /*22510*/  STS.U16 [R15+UR5+0xe400], R22 ;  /* 0x00e400160f007988 */ /* 0x0081e80008000405 */
[----:B-1----:R-:W3:Y:S04]  /*22520*/  LDL.LU R20, [R1+0x16c8] ;  /* 0x0016c80001147983 */ /* 0x002ee80000300800 */
[----:B----4-:R1:W-:Y:S04]  /*22530*/  STS.U16 [R15+UR5+0xec00], R24 ;  /* 0x00ec00180f007988 */ /* 0x0103e80008000405 */
[----:B0-----:R-:W4:Y:S04]  /*22540*/  LDL.LU R22, [R1+0x16c4] ;  /* 0x0016c40001167983 */ /* 0x001f280000300800 */
[----:B------:R0:W-:Y:S04]  /*22550*/  STS.U16 [R15+UR5+0xf400], R26 ;  /* 0x00f4001a0f007988 */ /* 0x0001e80008000405 */
[----:B-1----:R-:W3:Y:S04]  /*22560*/  LDL.LU R24, [R1+0x16c0] ;  /* 0x0016c00001187983 */ /* 0x002ee80000300800 */
[----:B------:R1:W-:Y:S04]  /*22570*/  STS.U16 [R15+UR5+0xfc00], R28 ;  /* 0x00fc001c0f007988 */ /* 0x0003e80008000405 */
[----:B0-----:R-:W3:Y:S04]  /*22580*/  LDL.LU R26, [R1+0x16bc] ;  /* 0x0016bc00011a7983 */ /* 0x001ee80000300800 */
[----:B------:R0:W-:Y:S04]  /*22590*/  STS.U16 [R15+UR5+0x10400], R0 ;  /* 0x010400000f007988 */ /* 0x0001e80008000405 */
[----:B-1----:R-:W3:Y:S04]  /*225a0*/  LDL.LU R28, [R1+0x16b8] ;  /* 0x0016b800011c7983 */ /* 0x002ee80000300800 */
[----:B------:R1:W-:Y:S04]  /*225b0*/  STS.U16 [R15+UR5+0x10c00], R2 ;  /* 0x010c00020f007988 */ /* 0x0003e80008000405 */
[----:B0-----:R-:W3:Y:S04]  /*225c0*/  LDL.LU R0, [R1+0x16b4] ;  /* 0x0016b40001007983 */ /* 0x001ee80000300800 */
[----:B------:R0:W-:Y:S04]  /*225d0*/  STS.U16 [R15+UR5+0x11400], R3 ;  /* 0x011400030f007988 */ /* 0x0001e80008000405 */
[----:B-1----:R-:W3:Y:S04]  /*225e0*/  LDL R2, [R1+0xa90] ;  /* 0x000a900001027983 */ /* 0x002ee80000100800 */
[----:B0-----:R-:W3:Y:S01]  /*225f0*/  LDL R3, [R1+0x338] ;  /* 0x0003380001037983 */ /* 0x001ee20000100800 */
[----:B--2---:R-:W-:-:S06]  /*22600*/  PRMT R8, RZ, 0x7610, R8 ;  /* 0x00007610ff087816 */ /* 0x004fcc0000000008 */
[----:B---3--:R-:W2:Y:S04]  /*22610*/  @!P3 LDG.E.U16 R8, desc[UR10][R2.64] ;  /* 0x0000000a0208b981 */ /* 0x008ea8000c1e1500 */
[----:B------:R0:W-:Y:S04]  /*22620*/  STS.U16 [R15+UR5+0x11c00], R0 ;  /* 0x011c00000f007988 */ /* 0x0001e80008000405 */
[----:B------:R-:W-:Y:S04]  /*22630*/  STS.U16 [R15+UR5+0x12400], R28 ;  /* 0x0124001c0f007988 */ /* 0x000fe80008000405 */
[----:B------:R-:W-:Y:S04]  /*22640*/  STS.U16 [R15+UR5+0x12c00], R26 ;  /* 0x012c001a0f007988 */ /* 0x000fe80008000405 */
[----:B------:R-:W-:Y:S04]  /*22650*/  STS.U16 [R15+UR5+0x13400], R24 ;  /* 0x013400180f007988 */ /* 0x000fe80008000405 */
[----:B----4-:R-:W-:Y:S04]  /*22660*/  STS.U16 [R15+UR5+0x13c00], R22 ;  /* 0x013c00160f007988 */ /* 0x010fe80008000405 */
[----:B------:R-:W-:Y:S04]  /*22670*/  STS.U16 [R15+UR5+0x14400], R20 ;  /* 0x014400140f007988 */ /* 0x000fe80008000405 */
        /* <DEDUP_REMOVED lines=13> */
[----:B0-----:R-:W3:Y:S04]  /*22750*/  LDL.LU R0, [R1+0xb00] ;  /* 0x000b000001007983 */ /* 0x001ee80000300800 */
[----:B------:R0:W-:Y:S04]  /*22760*/  STS.U16 [R15+UR5+0x1b400], R29 ;  /* 0x01b4001d0f007988 */ /* 0x0001e80008000405 */
[----:B0-----:R-:W4:Y:S04]  /*22770*/  LDL.LU R15, [R1+0x16b0] ;  /* 0x0016b000010f7983 */ /* 0x001f280000300800 */
        /* <DEDUP_REMOVED lines=58> */
[----:B---3--:R-:W-:-:S02]  /*22b20*/  PRMT R14, RZ, 0x7610, R14 ;  /* 0x00007610ff0e7816 */ /* 0x008fc4000000000e */
[----:B----4-:R-:W-:-:S04]  /*22b30*/  @!P3 LOP3.LUT R3, R3, R2, RZ, 0x3c, !PT ;  /* 0x000000020303b212 */ /* 0x010fc800078e3cff */
        /* <DEDUP_REMOVED lines=199> */
[----:B--2---:R0:W-:Y:S04]  /*237b0*/  STL [R1+0x48], R15 ;  /* 0x0000480f01007387 */ /* 0x0041e80000100800 */
[----:B0-----:R-:W2:Y:S04]  /*237c0*/  LDL R15, [R1+0x664] ;  /* 0x00066400010f7983 */ /* 0x001ea80000100800 */
        /* <DEDUP_REMOVED lines=25> */
[----:B---3--:R0:W-:Y:S04]  /*23960*/  STL [R1+0x3c], R13 ;  /* 0x00003c0d01007387 */ /* 0x0081e80000100800 */
[----:B0-----:R-:W3:Y:S04]  /*23970*/  LDL R13, [R1+0x604] ;  /* 0x00060400010d7983 */ /* 0x001ee80000100800 */
        /* <DEDUP_REMOVED lines=8> */
[----:B------:R-:W2:Y:S01]  /*23a00*/  @!P3 LDG.E.U16 R14, desc[UR10][R2.64] ;  /* 0x0000000a020eb981 */ /* 0x000ea2000c1e1500 */
[----:B----4-:R-:W-:-:S03]  /*23a10*/  PRMT R8, RZ, 0x7610, R8 ;  /* 0x00007610ff087816 */ /* 0x010fc60000000008 */
[----:B--2---:R0:W-:Y:S04]  /*23a20*/  STL [R1+0x34], R14 ;  /* 0x0000340e01007387 */ /* 0x0041e80000100800 */
[----:B0-----:R-:W2:Y:S04]  /*23a30*/  LDL.LU R14, [R1+0x1630] ;  /* 0x00163000010e7983 */ /* 0x001ea80000300800 */
[----:B------:R-:W3:Y:S01]  /*23a40*/  LDL R3, [R1+0x660] ;  /* 0x0006600001037983 */ /* 0x000ee20000100800 */
[----:B------:R-:W-:-:S03]  /*23a50*/  @!P3 IMAD.MOV.U32 R2, RZ, RZ, R15 ;  /* 0x000000ffff02b224 */ /* 0x000fc600078e000f */
[----:B------:R-:W4:Y:S04]  /*23a60*/  LDL R15, [R1+0x5c4] ;  /* 0x0005c400010f7983 */ /* 0x000f280000100800 */
[----:B---3--:R-:W3:Y:S04]  /*23a70*/  @!P3 LDG.E.U16 R8, desc[UR10][R2.64] ;  /* 0x0000000a0208b981 */ /* 0x008ee8000c1e1500 */
        /* <DEDUP_REMOVED lines=21> */
[----:B------:R-:W-:-:S03]  /*23bd0*/  @!P3 IMAD.MOV.U32 R2, RZ, RZ, R13 ;  /* 0x000000ffff02b224 */ /* 0x000fc600078e000d */
[----:B------:R-:W4:Y:S01]  /*23be0*/  LDL R13, [R1+0x584] ;  /* 0x00058400010d7983 */ /* 0x000f220000100800 */
[----:B---3--:R-:W-:-:S06]  /*23bf0*/  PRMT R8, RZ, 0x7610, R8 ;  /* 0x00007610ff087816 */ /* 0x008fcc0000000008 */
[----:B--2---:R-:W2:Y:S04]  /*23c00*/  @!P3 LDG.E.U16 R8, desc[UR10][R2.64] ;  /* 0x0000000a0208b981 */ /* 0x004ea8000c1e1500 */
        /* <DEDUP_REMOVED lines=9> */
[----:B------:R-:W2:Y:S01]  /*23ca0*/  LDL R3, [R1+0x5c0] ;  /* 0x0005c00001037983 */ /* 0x000ea20000100800 */
[----:B------:R-:W-:Y:S01]  /*23cb0*/  PRMT R7, RZ, 0x7610, R7 ;  /* 0x00007610ff077816 */ /* 0x000fe20000000007 */
[----:B----4-:R-:W-:Y:S02]  /*23cc0*/  @!P3 IMAD.MOV.U32 R2, RZ, RZ, R15 ;  /* 0x000000ffff02b224 */ /* 0x010fe400078e000f */
[----:B---3--:R0:W-:Y:S01]  /*23cd0*/  STL [R1+0x20], R12 ;  /* 0x0000200c01007387 */ /* 0x0081e20000100800 */
[----:B------:R-:W-:-:S03]  /*23ce0*/  PRMT R11, RZ, 0x7610, R11 ;  /* 0x00007610ff0b7816 */ /* 0x000fc6000000000b */
[----:B------:R-:W3:Y:S04]  /*23cf0*/  LDL R15, [R1+0x540] ;  /* 0x00054000010f7983 */ /* 0x000ee80000100800 */
[----:B--2---:R1:W2:Y:S04]  /*23d00*/  @!P3 LDG.E.U16 R7, desc[UR10][R2.64] ;  /* 0x0000000a0207b981 */ /* 0x0042a8000c1e1500 */
[----:B0-----:R-:W4:Y:S04]  /*23d10*/  LDL R12, [R1+0x564] ;  /* 0x00056400010c7983 */ /* 0x001f280000100800 */
[----:B------:R-:W3:Y:S01]  /*23d20*/  LDL R3, [R1+0x5a0] ;  /* 0x0005a00001037983 */ /* 0x000ee20000100800 */
[----:B-1----:R-:W-:-:S03]  /*23d30*/  @!P3 IMAD.MOV.U32 R2, RZ, RZ, R14 ;  /* 0x000000ffff02b224 */ /* 0x002fc600078e000e */
[----:B--2---:R0:W-:Y:S01]  /*23d40*/  STL [R1+0x1c], R7 ;  /* 0x00001c0701007387 */ /* 0x0041e20000100800 */
[----:B------:R-:W-:-:S03]  /*23d50*/  PRMT R9, RZ, 0x7610, R9 ;  /* 0x00007610ff097816 */ /* 0x000fc60000000009 */
[----:B------:R-:W2:Y:S04]  /*23d60*/  LDL R14, [R1+0x520] ;  /* 0x00052000010e7983 */ /* 0x000ea80000100800 */
[----:B---3--:R1:W3:Y:S04]  /*23d70*/  @!P3 LDG.E.U16 R11, desc[UR10][R2.64] ;  /* 0x0000000a020bb981 */ /* 0x0082e8000c1e1500 */
[----:B0-----:R-:W2:Y:S04]  /*23d80*/  LDL R7, [R1+0x544] ;  /* 0x0005440001077983 */ /* 0x001ea80000100800 */
[----:B------:R-:W2:Y:S01]  /*23d90*/  LDL R3, [R1+0x580] ;  /* 0x0005800001037983 */ /* 0x000ea20000100800 */
[----:B-1----:R-:W-:-:S03]  /*23da0*/  @!P3 IMAD.MOV.U32 R2, RZ, RZ, R13 ;  /* 0x000000ffff02b224 */ /* 0x002fc600078e000d */
[----:B---3--:R0:W-:Y:S01]  /*23db0*/  STL [R1+0x18], R11 ;  /* 0x0000180b01007387 */ /* 0x0081e20000100800 */
[----:B------:R-:W-:Y:S02]  /*23dc0*/  PRMT R4, RZ, 0x7610, R4 ;  /* 0x00007610ff047816 */ /* 0x000fe40000000004 */
[----:B------:R-:W-:Y:S02]  /*23dd0*/  PRMT R6, RZ, 0x7610, R6 ;  /* 0x00007610ff067816 */ /* 0x000fe40000000006 */
[----:B------:R-:W-:Y:S01]  /*23de0*/  PRMT R10, RZ, 0x7610, R10 ;  /* 0x00007610ff0a7816 */ /* 0x000fe2000000000a */
[----:B------:R-:W3:Y:S04]  /*23df0*/  LDL R13, [R1+0x500] ;  /* 0x00050000010d7983 */ /* 0x000ee80000100800 */
[----:B--2---:R4:W2:Y:S04]  /*23e00*/  @!P3 LDG.E.U16 R9, desc[UR10][R2.64] ;  /* 0x0000000a0209b981 */ /* 0x0048a8000c1e1500 */
[----:B0-----:R-:W2:Y:S04]  /*23e10*/  LDL R11, [R1+0x524] ;  /* 0x00052400010b7983 */ /* 0x001ea80000100800 */
[----:B------:R-:W2:Y:S01]  /*23e20*/  LDL R3, [R1+0x560] ;  /* 0x0005600001037983 */ /* 0x000ea20000100800 */
[----:B----4-:R-:W-:-:S05]  /*23e30*/  @!P3 IMAD.MOV.U32 R2, RZ, RZ, R12 ;  /* 0x000000ffff02b224 */ /* 0x010fca00078e000c */
[----:B--2---:R0:W2:Y:S02]  /*23e40*/  @!P3 LDG.E.U16 R4, desc[UR10][R2.64] ;  /* 0x0000000a0204b981 */ /* 0x0040a4000c1e1500 */
[----:B0-----:R-:W-:Y:S02]  /*23e50*/  @!P3 IMAD.MOV.U32 R2, RZ, RZ, R7 ;  /* 0x000000ffff02b224 */ /* 0x001fe400078e0007 */
[----:B------:R-:W-:-:S05]  /*23e60*/  @!P3 IMAD.MOV.U32 R3, RZ, RZ, R15 ;  /* 0x000000ffff03b224 */ /* 0x000fca00078e000f */
[----:B------:R0:W4:Y:S04]  /*23e70*/  @!P3 LDG.E.U16 R6, desc[UR10][R2.64] ;  /* 0x0000000a0206b981 */ /* 0x000128000c1e1500 */
[----:B------:R1:W-:Y:S04]  /*23e80*/  STL [R1+0x14], R9 ;  /* 0x0000140901007387 */ /* 0x0003e80000100800 */
[----:B------:R-:W3:Y:S01]  /*23e90*/  LDL R12, [R1+0x4e0] ;  /* 0x0004e000010c7983 */ /* 0x000ee20000100800 */
[----:B0-----:R-:W-:Y:S02]  /*23ea0*/  @!P3 IMAD.MOV.U32 R2, RZ, RZ, R11 ;  /* 0x000000ffff02b224 */ /* 0x001fe400078e000b */
[----:B------:R-:W-:Y:S01]  /*23eb0*/  @!P3 IMAD.MOV.U32 R3, RZ, RZ, R14 ;  /* 0x000000ffff03b224 */ /* 0x000fe200078e000e */
[----:B-1----:R-:W3:Y:S04]  /*23ec0*/  LDL R9, [R1+0x504] ;  /* 0x0005040001097983 */ /* 0x002ee80000100800 */
[----:B------:R3:W3:Y:S04]  /*23ed0*/  @!P3 LDG.E.U16 R10, desc[UR10][R2.64] ;  /* 0x0000000a020ab981 */ /* 0x0006e8000c1e1500 */
[----:B--2---:R0:W-:Y:S04]  /*23ee0*/  STL [R1+0x10], R4 ;  /* 0x0000100401007387 */ /* 0x0041e80000100800 */
[----:B------:R-:W2:Y:S04]  /*23ef0*/  LDL R7, [R1+0x4c0] ;  /* 0x0004c00001077983 */ /* 0x000ea80000100800 */
[----:B0-----:R-:W2:Y:S01]  /*23f00*/  LDL R4, [R1+0x4e4] ;  /* 0x0004e40001047983 */ /* 0x001ea20000100800 */
[----:B------:R-:W-:-:S03]  /*23f10*/  PRMT R8, RZ, 0x7610, R8 ;  /* 0x00007610ff087816 */ /* 0x000fc60000000008 */
[----:B----4-:R0:W-:Y:S04]  /*23f20*/  STL [R1+0xc], R6 ;  /* 0x00000c0601007387 */ /* 0x0101e80000100800 */
[----:B------:R-:W4:Y:S01]  /*23f30*/  LDL R11, [R1+0x4a0] ;  /* 0x0004a000010b7983 */ /* 0x000f220000100800 */
[----:B---3--:R-:W-:-:S03]  /*23f40*/  @!P3 IMAD.MOV.U32 R3, RZ, RZ, R13 ;  /* 0x000000ffff03b224 */ /* 0x008fc600078e000d */
[----:B0-----:R-:W3:Y:S01]  /*23f50*/  LDL R6, [R1+0x4c4] ;  /* 0x0004c40001067983 */ /* 0x001ee20000100800 */
[----:B------:R-:W-:-:S03]  /*23f60*/  @!P3 IMAD.MOV.U32 R2, RZ, RZ, R9 ;  /* 0x000000ffff02b224 */ /* 0x000fc600078e0009 */
[----:B------:R0:W-:Y:S04]  /*23f70*/  STL [R1+0x8], R10 ;  /* 0x0000080a01007387 */ /* 0x0001e80000100800 */
[----:B------:R1:W4:Y:S01]  /*23f80*/  @!P3 LDG.E.U16 R8, desc[UR10][R2.64] ;  /* 0x0000000a0208b981 */ /* 0x000322000c1e1500 */
[----:B------:R-:W-:Y:S02]  /*23f90*/  PRMT R5, RZ, 0x7610, R5 ;  /* 0x00007610ff057816 */ /* 0x000fe40000000005 */
[----:B------:R-:W-:Y:S02]  /*23fa0*/  PRMT R28, RZ, 0x7610, R28 ;  /* 0x00007610ff1c7816 */ /* 0x000fe4000000001c */
[----:B------:R-:W-:Y:S01]  /*23fb0*/  PRMT R26, RZ, 0x7610, R26 ;  /* 0x00007610ff1a7816 */ /* 0x000fe2000000001a */
[----:B------:R-:W4:Y:S04]  /*23fc0*/  LDL R9, [R1+0x480] ;  /* 0x0004800001097983 */ /* 0x000f280000100800 */
[----:B0-----:R-:W4:Y:S01]  /*23fd0*/  LDL R10, [R1+0x4a4] ;  /* 0x0004a400010a7983 */ /* 0x001f220000100800 */
[----:B-1----:R-:W-:-:S02]  /*23fe0*/  @!P3 IMAD.MOV.U32 R3, RZ, RZ, R12 ;  /* 0x000000ffff03b224 */ /* 0x002fc400078e000c */
[----:B--2---:R-:W-:-:S05]  /*23ff0*/  @!P3 IMAD.MOV.U32 R2, RZ, RZ, R4 ;  /* 0x000000ffff02b224 */ /* 0x004fca00078e0004 */
[----:B------:R0:W2:Y:S02]  /*24000*/  @!P3 LDG.E.U16 R5, desc[UR10][R2.64] ;  /* 0x0000000a0205b981 */ /* 0x0000a4000c1e1500 */
[----:B0-----:R-:W-:Y:S02]  /*24010*/  @!P3 IMAD.MOV.U32 R3, RZ, RZ, R7 ;  /* 0x000000ffff03b224 */ /* 0x001fe400078e0007 */
[----:B---3--:R-:W-:-:S05]  /*24020*/  @!P3 IMAD.MOV.U32 R2, RZ, RZ, R6 ;  /* 0x000000ffff02b224 */ /* 0x008fca00078e0006 */
[----:B------:R0:W3:Y:S04]  /*24030*/  @!P3 LDG.E.U16 R28, desc[UR10][R2.64] ;  /* 0x0000000a021cb981 */ /* 0x0000e8000c1e1500 */
[----:B----4-:R1:W-:Y:S04]  /*24040*/  STL [R1+0x4], R8 ;  /* 0x0000040801007387 */ /* 0x0103e80000100800 */
[----:B------:R-:W4:Y:S01]  /*24050*/  LDL R4, [R1+0x464] ;  /* 0x0004640001047983 */ /* 0x000f220000100800 */
[----:B0-----:R-:W-:Y:S02]  /*24060*/  @!P3 IMAD.MOV.U32 R3, RZ, RZ, R11 ;  /* 0x000000ffff03b224 */ /* 0x001fe400078e000b */
[----:B------:R-:W-:Y:S01]  /*24070*/  @!P3 IMAD.MOV.U32 R2, RZ, RZ, R10 ;  /* 0x000000ffff02b224 */ /* 0x000fe200078e000a */
[----:B-1----:R-:W4:Y:S04]  /*24080*/  LDL R8, [R1+0x484] ;  /* 0x0004840001087983 */ /* 0x002f280000100800 */
[----:B------:R0:W4:Y:S04]  /*24090*/  @!P3 LDG.E.U16 R26, desc[UR10][R2.64] ;  /* 0x0000000a021ab981 */ /* 0x000128000c1e1500 */
[----:B--2---:R1:W-:Y:S04]  /*240a0*/  STL [R1], R5 ;  /* 0x0000000501007387 */ /* 0x0043e80000100800 */
[----:B------:R-:W2:Y:S04]  /*240b0*/  LDL R7, [R1+0x440] ;  /* 0x0004400001077983 */ /* 0x000ea80000100800 */
[----:B------:R-:W2:Y:S04]  /*240c0*/  LDL R6, [R1+0x444] ;  /* 0x0004440001067983 */ /* 0x000ea80000100800 */
[----:B-1----:R-:W2:Y:S01]  /*240d0*/  LDL R5, [R1+0x460] ;  /* 0x0004600001057983 */ /* 0x002ea20000100800 */
[----:B0-----:R-:W-:-:S03]  /*240e0*/  @!P3 IMAD.MOV.U32 R3, RZ, RZ, R9 ;  /* 0x000000ffff03b224 */ /* 0x001fc600078e0009 */
[----:B---3--:R-:W-:Y:S01]  /*240f0*/  STL [R1+0x15d4], R28 ;  /* 0x0015d41c01007387 */ /* 0x008fe20000100800 */
[----:B------:R-:W-:Y:S01]  /*24100*/  PRMT R24, RZ, 0x7610, R24 ;  /* 0x00007610ff187816 */ /* 0x000fe20000000018 */
[----:B----4-:R-:W-:Y:S02]  /*24110*/  @!P3 IMAD.MOV.U32 R2, RZ, RZ, R8 ;  /* 0x000000ffff02b224 */ /* 0x010fe400078e0008 */
[----:B------:R-:W-:Y:S04]  /*24120*/  STL [R1+0x15d8], R26 ;  /* 0x0015d81a01007387 */ /* 0x000fe80000100800 */
[----:B------:R-:W3:Y:S04]  /*24130*/  LDL R9, [R1+0x420] ;  /* 0x0004200001097983 */ /* 0x000ee80000100800 */
[----:B------:R-:W4:Y:S04]  /*24140*/  LDL R8, [R1+0x424] ;  /* 0x0004240001087983 */ /* 0x000f280000100800 */
[----:B------:R0:W3:Y:S01]  /*24150*/  @!P3 LDG.E.U16 R24, desc[UR10][R2.64] ;  /* 0x0000000a0218b981 */ /* 0x0000e2000c1e1500 */
[----:B------:R-:W-:Y:S01]  /*24160*/  PRMT R22, RZ, 0x7610, R22 ;  /* 0x00007610ff167816 */ /* 0x000fe20000000016 */
[----:B0-----:R-:W-:Y:S01]  /*24170*/  @!P3 IMAD.MOV.U32 R2, RZ, RZ, R4 ;  /* 0x000000ffff02b224 */ /* 0x001fe200078e0004 */
[----:B------:R-:W-:Y:S01]  /*24180*/  PRMT R20, RZ, 0x7610, R20 ;  /* 0x00007610ff147816 */ /* 0x000fe20000000014 */
[----:B--2---:R-:W-:-:S05]  /*24190*/  @!P3 IMAD.MOV.U32 R3, RZ, RZ, R5 ;  /* 0x000000ffff03b224 */ /* 0x004fca00078e0005 */
[----:B------:R0:W2:Y:S02]  /*241a0*/  @!P3 LDG.E.U16 R22, desc[UR10][R2.64] ;  /* 0x0000000a0216b981 */ /* 0x0000a4000c1e1500 */
[----:B0-----:R-:W-:Y:S02]  /*241b0*/  @!P3 IMAD.MOV.U32 R2, RZ, RZ, R6 ;  /* 0x000000ffff02b224 */ /* 0x001fe400078e0006 */
[----:B------:R-:W-:-:S05]  /*241c0*/  @!P3 IMAD.MOV.U32 R3, RZ, RZ, R7 ;  /* 0x000000ffff03b224 */ /* 0x000fca00078e0007 */
[----:B------:R4:W2:Y:S01]  /*241d0*/  @!P3 LDG.E.U16 R20, desc[UR10][R2.64] ;  /* 0x0000000a0214b981 */ /* 0x0008a2000c1e1500 */
[----:B------:R-:W-:Y:S01]  /*241e0*/  PRMT R18, RZ, 0x7610, R18 ;  /* 0x00007610ff127816 */ /* 0x000fe20000000012 */
[----:B----4-:R-:W-:Y:S02]  /*241f0*/  @!P3 IMAD.MOV.U32 R2, RZ, RZ, R8 ;  /* 0x000000ffff02b224 */ /* 0x010fe400078e0008 */
[----:B---3--:R-:W-:-:S05]  /*24200*/  @!P3 IMAD.MOV.U32 R3, RZ, RZ, R9 ;  /* 0x000000ffff03b224 */ /* 0x008fca00078e0009 */
[----:B------:R0:W3:Y:S04]  /*24210*/  @!P3 LDG.E.U16 R18, desc[UR10][R2.64] ;  /* 0x0000000a0212b981 */ /* 0x0000e8000c1e1500 */
[----:B------:R-:W-:Y:S04]  /*24220*/  STL [R1+0x15dc], R24 ;  /* 0x0015dc1801007387 */ /* 0x000fe80000100800 */
[----:B------:R-:W4:Y:S04]  /*24230*/  LDL R5, [R1+0x3c8] ;  /* 0x0003c80001057983 */ /* 0x000f280000100800 */
[----:B------:R-:W4:Y:S04]  /*24240*/  LDL R4, [R1+0x3cc] ;  /* 0x0003cc0001047983 */ /* 0x000f280000100800 */
[----:B--2---:R-:W-:Y:S04]  /*24250*/  STL [R1+0x15e0], R22 ;  /* 0x0015e01601007387 */ /* 0x004fe80000100800 */
[----:B------:R-:W2:Y:S04]  /*24260*/  LDL R11, [R1+0x3a8] ;  /* 0x0003a800010b7983 */ /* 0x000ea80000100800 */
[----:B------:R-:W2:Y:S04]  /*24270*/  LDL R10, [R1+0x3ac] ;  /* 0x0003ac00010a7983 */ /* 0x000ea80000100800 */
[----:B------:R-:W2:Y:S04]  /*24280*/  LDL R7, [R1+0x388] ;  /* 0x0003880001077983 */ /* 0x000ea80000100800 */
[----:B------:R-:W2:Y:S04]  /*24290*/  LDL R6, [R1+0x38c] ;  /* 0x00038c0001067983 */ /* 0x000ea80000100800 */
[----:B------:R1:W-:Y:S04]  /*242a0*/  STL [R1+0x15e4], R20 ;  /* 0x0015e41401007387 */ /* 0x0003e80000100800 */
[----:B------:R-:W2:Y:S04]  /*242b0*/  LDL R13, [R1+0x368] ;  /* 0x00036800010d7983 */ /* 0x000ea80000100800 */
[----:B------:R-:W2:Y:S01]  /*242c0*/  LDL R12, [R1+0x36c] ;  /* 0x00036c00010c7983 */ /* 0x000ea20000100800 */
[----:B0-----:R-:W-:-:S02]  /*242d0*/  PRMT R2, RZ, 0x7610, R2 ;  /* 0x00007610ff027816 */ /* 0x001fc40000000002 */
[----:B------:R-:W-:Y:S01]  /*242e0*/  PRMT R3, RZ, 0x7610, R3 ;  /* 0x00007610ff037816 */ /* 0x000fe20000000003 */
[----:B---3--:R0:W-:Y:S04]  /*242f0*/  STL [R1+0x15e8], R18 ;  /* 0x0015e81201007387 */ /* 0x0081e80000100800 */
[----:B------:R-:W3:Y:S04]  /*24300*/  LDL R9, [R1+0x354] ;  /* 0x0003540001097983 */ /* 0x000ee80000100800 */
[----:B------:R-:W3:Y:S04]  /*24310*/  LDL R8, [R1+0xab4] ;  /* 0x000ab40001087983 */ /* 0x000ee80000100800 */
[----:B-1----:R-:W3:Y:S04]  /*24320*/  LDL R20, [R1+0x344] ;  /* 0x0003440001147983 */ /* 0x002ee80000100800 */
[----:B----4-:R2:W4:Y:S04]  /*24330*/  @!P3 LDG.E.U16 R2, desc[UR10][R4.64] ;  /* 0x0000000a0402b981 */ /* 0x010528000c1e1500 */
[----:B------:R-:W3:Y:S04]  /*24340*/  LDL R15, [R1+0xad8] ;  /* 0x000ad800010f7983 */ /* 0x000ee80000100800 */
[----:B------:R-:W3:Y:S04]  /*24350*/  LDL R14, [R1+0xb1c] ;  /* 0x000b1c00010e7983 */ /* 0x000ee80000100800 */
[----:B------:R-:W3:Y:S04]  /*24360*/  LDL R28, [R1+0x400] ;  /* 0x00040000011c7983 */ /* 0x000ee80000100800 */
[----:B0-----:R-:W3:Y:S04]  /*24370*/  LDL R18, [R1+0xad4] ;  /* 0x000ad40001127983 */ /* 0x001ee80000100800 */
[----:B------:R-:W3:Y:S04]  /*24380*/  LDL R26, [R1+0x404] ;  /* 0x00040400011a7983 */ /* 0x000ee80000100800 */
[----:B------:R-:W4:Y:S04]  /*24390*/  LDL R24, [R1+0x3e0] ;  /* 0x0003e00001187983 */ /* 0x000f280000100800 */
[----:B------:R-:W4:Y:S01]  /*243a0*/  LDL R22, [R1+0x3e4] ;  /* 0x0003e40001167983 */ /* 0x000f220000100800 */
[----:B--2---:R-:W-:-:S02]  /*243b0*/  @!P3 IMAD.MOV.U32 R5, RZ, RZ, R11 ;  /* 0x000000ffff05b224 */ /* 0x004fc400078e000b */
[----:B------:R-:W-:Y:S01]  /*243c0*/  @!P3 IMAD.MOV.U32 R4, RZ, RZ, R10 ;  /* 0x000000ffff04b224 */ /* 0x000fe200078e000a */
[----:B------:R-:W2:Y:S04]  /*243d0*/  LDL R11, [R1+0xab8] ;  /* 0x000ab800010b7983 */ /* 0x000ea80000100800 */
[----:B------:R-:W2:Y:S04]  /*243e0*/  LDL R10, [R1+0xaf4] ;  /* 0x000af400010a7983 */ /* 0x000ea80000100800 */
[----:B------:R0:W4:Y:S02]  /*243f0*/  @!P3 LDG.E.U16 R3, desc[UR10][R4.64] ;  /* 0x0000000a0403b981 */ /* 0x000124000c1e1500 */
[----:B0-----:R-:W-:-:S06]  /*24400*/  PRMT R4, RZ, 0x7610, R4 ;  /* 0x00007610ff047816 */ /* 0x001fcc0000000004 */
[----:B------:R0:W4:Y:S02]  /*24410*/  @!P3 LDG.E.U16 R4, desc[UR10][R6.64] ;  /* 0x0000000a0604b981 */ /* 0x000124000c1e1500 */
[----:B0-----:R-:W-:Y:S02]  /*24420*/  @!P3 IMAD.MOV.U32 R6, RZ, RZ, R12 ;  /* 0x000000ffff06b224 */ /* 0x001fe400078e000c */
[----:B------:R-:W-:Y:S01]  /*24430*/  @!P3 IMAD.MOV.U32 R7, RZ, RZ, R13 ;  /* 0x000000ffff07b224 */ /* 0x000fe200078e000d */
[----:B------:R-:W4:Y:S04]  /*24440*/  LDL R12, [R1+0xb0c] ;  /* 0x000b0c00010c7983 */ /* 0x000f280000100800 */
[----:B------:R-:W4:Y:S01]  /*24450*/  LDL R13, [R1+0xaf8] ;  /* 0x000af800010d7983 */ /* 0x000f220000100800 */
[----:B------:R-:W-:-:S06]  /*24460*/  PRMT R5, RZ, 0x7610, R5 ;  /* 0x00007610ff057816 */ /* 0x000fcc0000000005 */
[----:B------:R0:W4:Y:S02]  /*24470*/  @!P3 LDG.E.U16 R5, desc[UR10][R6.64] ;  /* 0x0000000a0605b981 */ /* 0x000124000c1e1500 */
[----:B0-----:R-:W-:Y:S02]  /*24480*/  PRMT R6, RZ, 0x7610, R6 ;  /* 0x00007610ff067816 */ /* 0x001fe40000000006 */
[----:B------:R-:W-:-:S04]  /*24490*/  PRMT R7, RZ, 0x7610, R7 ;  /* 0x00007610ff077816 */ /* 0x000fc80000000007 */
[----:B---3--:R0:W3:Y:S02]  /*244a0*/  @!P3 LDG.E.U16 R6, desc[UR10][R8.64] ;  /* 0x0000000a0806b981 */ /* 0x0080e4000c1e1500 */
[----:B0-----:R-:W-:Y:S02]  /*244b0*/  @!P3 IMAD.MOV.U32 R8, RZ, RZ, R18 ;  /* 0x000000ffff08b224 */ /* 0x001fe400078e0012 */
[----:B------:R-:W-:Y:S01]  /*244c0*/  @!P3 IMAD.MOV.U32 R9, RZ, RZ, R20 ;  /* 0x000000ffff09b224 */ /* 0x000fe200078e0014 */
[----:B------:R-:W-:Y:S01]  /*244d0*/  PRMT R16, RZ, 0x7610, R16 ;  /* 0x00007610ff107816 */ /* 0x000fe20000000010 */
[----:B------:R-:W3:Y:S04]  /*244e0*/  LDL R20, [R1+0x3a0] ;  /* 0x0003a00001147983 */ /* 0x000ee80000100800 */
[----:B------:R0:W3:Y:S04]  /*244f0*/  @!P3 LDG.E.U16 R7, desc[UR10][R8.64] ;  /* 0x0000000a0807b981 */ /* 0x0000e8000c1e1500 */
[----:B------:R-:W3:Y:S01]  /*24500*/  LDL R18, [R1+0x3a4] ;  /* 0x0003a40001127983 */ /* 0x000ee20000100800 */
[----:B0-----:R-:W-:-:S02]  /*24510*/  PRMT R8, RZ, 0x7610, R8 ;  /* 0x00007610ff087816 */ /* 0x001fc40000000008 */
[----:B------:R-:W-:-:S04]  /*24520*/  PRMT R9, RZ, 0x7610, R9 ;  /* 0x00007610ff097816 */ /* 0x000fc80000000009 */
[----:B--2---:R0:W2:Y:S02]  /*24530*/  @!P3 LDG.E.U16 R8, desc[UR10][R10.64] ;  /* 0x0000000a0a08b981 */ /* 0x0040a4000c1e1500 */
[----:B0-----:R-:W-:Y:S02]  /*24540*/  @!P3 IMAD.MOV.U32 R10, RZ, RZ, R14 ;  /* 0x000000ffff0ab224 */ /* 0x001fe400078e000e */
[----:B------:R-:W-:Y:S01]  /*24550*/  @!P3 IMAD.MOV.U32 R11, RZ, RZ, R15 ;  /* 0x000000ffff0bb224 */ /* 0x000fe200078e000f */
[----:B------:R-:W2:Y:S04]  /*24560*/  LDL R14, [R1+0x3c4] ;  /* 0x0003c400010e7983 */ /* 0x000ea80000100800 */
[----:B------:R-:W2:Y:S04]  /*24570*/  LDL R15, [R1+0x3c0] ;  /* 0x0003c000010f7983 */ /* 0x000ea80000100800 */
[----:B------:R0:W3:Y:S02]  /*24580*/  @!P3 LDG.E.U16 R9, desc[UR10][R10.64] ;  /* 0x0000000a0a09b981 */ /* 0x0000e4000c1e1500 */
[----:B0-----:R-:W-:-:S06]  /*24590*/  PRMT R10, RZ, 0x7610, R10 ;  /* 0x00007610ff0a7816 */ /* 0x001fcc000000000a */
[----:B----4-:R0:W4:Y:S02]  /*245a0*/  @!P3 LDG.E.U16 R10, desc[UR10][R12.64] ;  /* 0x0000000a0c0ab981 */ /* 0x010124000c1e1500 */
[----:B0-----:R-:W-:Y:S02]  /*245b0*/  @!P3 IMAD.MOV.U32 R12, RZ, RZ, R26 ;  /* 0x000000ffff0cb224 */ /* 0x001fe400078e001a */
[----:B------:R-:W-:-:S05]  /*245c0*/  @!P3 IMAD.MOV.U32 R13, RZ, RZ, R28 ;  /* 0x000000ffff0db224 */ /* 0x000fca00078e001c */
[----:B------:R0:W4:Y:S01]  /*245d0*/  @!P3 LDG.E.U16 R16, desc[UR10][R12.64] ;  /* 0x0000000a0c10b981 */ /* 0x000122000c1e1500 */
[----:B------:R-:W-:Y:S01]  /*245e0*/  PRMT R11, RZ, 0x7610, R11 ;  /* 0x00007610ff0b7816 */ /* 0x000fe2000000000b */
[----:B0-----:R-:W-:Y:S02]  /*245f0*/  @!P3 IMAD.MOV.U32 R12, RZ, RZ, R22 ;  /* 0x000000ffff0cb224 */ /* 0x001fe400078e0016 */
[----:B------:R-:W-:-:S05]  /*24600*/  @!P3 IMAD.MOV.U32 R13, RZ, RZ, R24 ;  /* 0x000000ffff0db224 */ /* 0x000fca00078e0018 */
[----:B------:R0:W4:Y:S02]  /*24610*/  @!P3 LDG.E.U16 R11, desc[UR10][R12.64] ;  /* 0x0000000a0c0bb981 */ /* 0x000124000c1e1500 */
[----:B0-----:R-:W-:Y:S02]  /*24620*/  PRMT R12, RZ, 0x7610, R12 ;  /* 0x00007610ff0c7816 */ /* 0x001fe4000000000c */
[----:B------:R-:W-:-:S04]  /*24630*/  PRMT R13, RZ, 0x7610, R13 ;  /* 0x00007610ff0d7816 */ /* 0x000fc8000000000d */
[----:B--2---:R3:W2:Y:S02]  /*24640*/  @!P3 LDG.E.U16 R12, desc[UR10][R14.64] ;  /* 0x0000000a0e0cb981 */ /* 0x0046a4000c1e1500 */
[----:B---3--:R-:W-:Y:S02]  /*24650*/  @!P3 IMAD.MOV.U32 R14, RZ, RZ, R18 ;  /* 0x000000ffff0eb224 */ /* 0x008fe400078e0012 */
[----:B------:R-:W-:-:S05]  /*24660*/  @!P3 IMAD.MOV.U32 R15, RZ, RZ, R20 ;  /* 0x000000ffff0fb224 */ /* 0x000fca00078e0014 */
[----:B------:R-:W3:Y:S04]  /*24670*/  @!P3 LDG.E.U16 R13, desc[UR10][R14.64] ;  /* 0x0000000a0e0db981 */ /* 0x000ee8000c1e1500 */
[----:B----4-:R0:W-:Y:S04]  /*24680*/  STL [R1+0x15ec], R16 ;  /* 0x0015ec1001007387 */ /* 0x0101e80000100800 */
[----:B0-----:R-:W4:Y:S04]  /*24690*/  LDL R16, [R1+0x384] ;  /* 0x0003840001107983 */ /* 0x001f280000100800 */
[----:B------:R0:W-:Y:S04]  /*246a0*/  STL [R1+0x15f0], R11 ;  /* 0x0015f00b01007387 */ /* 0x0001e80000100800 */
[----:B------:R-:W4:Y:S04]  /*246b0*/  LDL R28, [R1+0x360] ;  /* 0x00036000011c7983 */ /* 0x000f280000100800 */
[----:B------:R-:W4:Y:S04]  /*246c0*/  LDL R26, [R1+0x364] ;  /* 0x00036400011a7983 */ /* 0x000f280000100800 */
[----:B0-----:R-:W4:Y:S04]  /*246d0*/  LDL R11, [R1+0x380] ;  /* 0x00038000010b7983 */ /* 0x001f280000100800 */
[----:B--2---:R0:W-:Y:S04]  /*246e0*/  STL [R1+0x15f4], R12 ;  /* 0x0015f40c01007387 */ /* 0x0041e80000100800 */
[----:B------:R-:W2:Y:S04]  /*246f0*/  LDL R24, [R1+0x350] ;  /* 0x0003500001187983 */ /* 0x000ea80000100800 */
[----:B------:R-:W2:Y:S04]  /*24700*/  LDL R22, [R1+0xabc] ;  /* 0x000abc0001167983 */ /* 0x000ea80000100800 */
[----:B------:R-:W2:Y:S04]  /*24710*/  LDL R20, [R1+0xaa0] ;  /* 0x000aa00001147983 */ /* 0x000ea80000100800 */
[----:B------:R-:W2:Y:S04]  /*24720*/  LDL R18, [R1+0xadc] ;  /* 0x000adc0001127983 */ /* 0x000ea80000100800 */
[----:B---3--:R1:W-:Y:S01]  /*24730*/  STL [R1+0x15f8], R13 ;  /* 0x0015f80d01007387 */ /* 0x0083e20000100800 */
[----:B------:R-:W-:-:S02]  /*24740*/  PRMT R17, RZ, 0x7610, R17 ;  /* 0x00007610ff117816 */ /* 0x000fc40000000011 */
[----:B------:R-:W-:Y:S02]  /*24750*/  PRMT R19, RZ, 0x7610, R19 ;  /* 0x00007610ff137816 */ /* 0x000fe40000000013 */
[----:B------:R-:W-:Y:S02]  /*24760*/  PRMT R21, RZ, 0x7610, R21 ;  /* 0x00007610ff157816 */ /* 0x000fe40000000015 */
[----:B------:R-:W-:Y:S02]  /*24770*/  PRMT R23, RZ, 0x7610, R23 ;  /* 0x00007610ff177816 */ /* 0x000fe40000000017 */
[----:B------:R-:W-:Y:S01]  /*24780*/  PRMT R25, RZ, 0x7610, R25 ;  /* 0x00007610ff197816 */ /* 0x000fe20000000019 */
[----:B0-----:R-:W3:Y:S04]  /*24790*/  LDL R12, [R1+0xae0] ;  /* 0x000ae000010c7983 */ /* 0x001ee80000100800 */
[----:B-1----:R-:W3:Y:S01]  /*247a0*/  LDL R13, [R1+0xafc] ;  /* 0x000afc00010d7983 */ /* 0x002ee20000100800 */
[----:B----4-:R-:W-:-:S03]  /*247b0*/  @!P3 IMAD.MOV.U32 R14, RZ, RZ, R16 ;  /* 0x000000ffff0eb224 */ /* 0x010fc600078e0010 */
[----:B------:R-:W4:Y:S01]  /*247c0*/  LDL R16, [R1+0xac0] ;  /* 0x000ac00001107983 */ /* 0x000f220000100800 */
[----:B------:R-:W-:-:S03]  /*247d0*/  @!P3 IMAD.MOV.U32 R15, RZ, RZ, R11 ;  /* 0x000000ffff0fb224 */ /* 0x000fc600078e000b */
[----:B------:R-:W4:Y:S04]  /*247e0*/  LDL R11, [R1+0xb18] ;  /* 0x000b1800010b7983 */ /* 0x000f280000100800 */
[----:B------:R0:W4:Y:S02]  /*247f0*/  @!P3 LDG.E.U16 R17, desc[UR10][R14.64] ;  /* 0x0000000a0e11b981 */ /* 0x000124000c1e1500 */
[----:B0-----:R-:W-:Y:S02]  /*24800*/  @!P3 IMAD.MOV.U32 R14, RZ, RZ, R26 ;  /* 0x000000ffff0eb224 */ /* 0x001fe400078e001a */
[----:B------:R-:W-:-:S05]  /*24810*/  @!P3 IMAD.MOV.U32 R15, RZ, RZ, R28 ;  /* 0x000000ffff0fb224 */ /* 0x000fca00078e001c */
[----:B------:R2:W4:Y:S02]  /*24820*/  @!P3 LDG.E.U16 R19, desc[UR10][R14.64] ;  /* 0x0000000a0e13b981 */ /* 0x000524000c1e1500 */
[----:B--2---:R-:W-:Y:S02]  /*24830*/  @!P3 IMAD.MOV.U32 R15, RZ, RZ, R24 ;  /* 0x000000ffff0fb224 */ /* 0x004fe400078e0018 */
[----:B------:R-:W-:-:S05]  /*24840*/  @!P3 IMAD.MOV.U32 R14, RZ, RZ, R22 ;  /* 0x000000ffff0eb224 */ /* 0x000fca00078e0016 */
[----:B------:R0:W2:Y:S02]  /*24850*/  @!P3 LDG.E.U16 R21, desc[UR10][R14.64] ;  /* 0x0000000a0e15b981 */ /* 0x0000a4000c1e1500 */
[----:B0-----:R-:W-:Y:S02]  /*24860*/  @!P3 IMAD.MOV.U32 R14, RZ, RZ, R18 ;  /* 0x000000ffff0eb224 */ /* 0x001fe400078e0012 */
[----:B------:R-:W-:-:S05]  /*24870*/  @!P3 IMAD.MOV.U32 R15, RZ, RZ, R20 ;  /* 0x000000ffff0fb224 */ /* 0x000fca00078e0014 */
[----:B------:R3:W2:Y:S02]  /*24880*/  @!P3 LDG.E.U16 R23, desc[UR10][R14.64] ;  /* 0x0000000a0e17b981 */ /* 0x0006a4000c1e1500 */
[----:B---3--:R-:W-:Y:S02]  /*24890*/  @!P3 IMAD.MOV.U32 R14, RZ, RZ, R13 ;  /* 0x000000ffff0eb224 */ /* 0x008fe400078e000d */
[----:B----4-:R-:W-:-:S05]  /*248a0*/  @!P3 IMAD.MOV.U32 R15, RZ, RZ, R16 ;  /* 0x000000ffff0fb224 */ /* 0x010fca00078e0010 */
[----:B------:R0:W3:Y:S04]  /*248b0*/  @!P3 LDG.E.U16 R25, desc[UR10][R14.64] ;  /* 0x0000000a0e19b981 */ /* 0x0000e8000c1e1500 */
[----:B------:R-:W-:Y:S01]  /*248c0*/  STL [R1+0x15fc], R17 ;  /* 0x0015fc1101007387 */ /* 0x000fe20000100800 */
[----:B0-----:R-:W-:Y:S02]  /*248d0*/  @!P3 IMAD.MOV.U32 R15, RZ, RZ, R12 ;  /* 0x000000ffff0fb224 */ /* 0x001fe400078e000c */
[----:B------:R-:W-:Y:S01]  /*248e0*/  @!P3 IMAD.MOV.U32 R14, RZ, RZ, R11 ;  /* 0x000000ffff0eb224 */ /* 0x000fe200078e000b */
[----:B------:R-:W-:-:S06]  /*248f0*/  PRMT R27, RZ, 0x7610, R27 ;  /* 0x00007610ff1b7816 */ /* 0x000fcc000000001b */
[----:B------:R0:W4:Y:S04]  /*24900*/  @!P3 LDG.E.U16 R27, desc[UR10][R14.64] ;  /* 0x0000000a0e1bb981 */ /* 0x000128000c1e1500 */
[----:B------:R-:W-:Y:S04]  /*24910*/  STL [R1+0x1600], R19 ;  /* 0x0016001301007387 */ /* 0x000fe80000100800 */
[----:B--2---:R-:W-:Y:S04]  /*24920*/  STL [R1+0x1604], R21 ;  /* 0x0016041501007387 */ /* 0x004fe80000100800 */
[----:B------:R-:W-:Y:S04]  /*24930*/  STL [R1+0x1608], R23 ;  /* 0x0016081701007387 */ /* 0x000fe80000100800 */
[----:B---3--:R1:W-:Y:S04]  /*24940*/  STL [R1+0x160c], R25 ;  /* 0x00160c1901007387 */ /* 0x0083e80000100800 */
[----:B-1----:R-:W2:Y:S04]  /*24950*/  LDL.LU R25, [R1+0xb4] ;  /* 0x0000b40001197983 */ /* 0x002ea80000300800 */
[----:B------:R-:W3:Y:S04]  /*24960*/  LDL.LU R23, [R1+0xb0] ;  /* 0x0000b00001177983 */ /* 0x000ee80000300800 */
        /* <DEDUP_REMOVED lines=13> */
[----:B------:R-:W0:Y:S01]  /*24a40*/  LDL R15, [R1+0xb08] ;  /* 0x000b0800010f7983 */ /* 0x000e220000100800 */
[----:B------:R-:W-:Y:S01]  /*24a50*/  PRMT R29, RZ, 0x7610, R29 ;  /* 0x00007610ff1d7816 */ /* 0x000fe2000000001d */
[----:B0-----:R-:W-:-:S02]  /*24a60*/  @!P3 IMAD.MOV.U32 R14, RZ, RZ, R15 ;  /* 0x000000ffff0eb224 */ /* 0x001fc400078e000f */
[----:B------:R-:W-:-:S05]  /*24a70*/  @!P3 IMAD.MOV.U32 R15, RZ, RZ, R0 ;  /* 0x000000ffff0fb224 */ /* 0x000fca00078e0000 */
[----:B------:R-:W2:Y:S04]  /*24a80*/  @!P3 LDG.E.U16 R29, desc[UR10][R14.64] ;  /* 0x0000000a0e1db981 */ /* 0x000ea8000c1e1500 */
[----:B----4-:R0:W-:Y:S04]  /*24a90*/  STL [R1+0x1610], R27 ;  /* 0x0016101b01007387 */ /* 0x0101e80000100800 */
[----:B0-----:R-:W4:Y:S04]  /*24aa0*/  LDL.LU R27, [R1+0xb8] ;  /* 0x0000b800011b7983 */ /* 0x001f280000300800 */
[----:B------:R0:W-:Y:S04]  /*24ab0*/  STL [R1+0xba8], R0 ;  /* 0x000ba80001007387 */ /* 0x0001e80000100800 */
[----:B0-----:R-:W3:Y:S04]  /*24ac0*/  LDL R0, [R1+0xb28] ;  /* 0x000b280001007983 */ /* 0x001ee80000100800 */
[----:B--2---:R0:W-:Y:S04]  /*24ad0*/  STL [R1+0x1614], R29 ;  /* 0x0016141d01007387 */ /* 0x0041e80000100800 */
[----:B------:R-:W4:Y:S04]  /*24ae0*/  LDL R15, [R1+0xb24] ;  /* 0x000b2400010f7983 */ /* 0x000f280000100800 */
[----:B0-----:R-:W2:Y:S04]  /*24af0*/  LDL.LU R29, [R1+0x6c] ;  /* 0x00006c00011d7983 */ /* 0x001ea80000300800 */
[----:B--2---:R0:W-:Y:S04]  /*24b00*/  STL [R1+0x1618], R29 ;  /* 0x0016181d01007387 */ /* 0x0041e80000100800 */
[----:B0-----:R-:W2:Y:S04]  /*24b10*/  LDL.LU R29, [R1+0x70] ;  /* 0x00007000011d7983 */ /* 0x001ea80000300800 */
[----:B--2---:R0:W-:Y:S04]  /*24b20*/  STL [R1+0x161c], R29 ;  /* 0x00161c1d01007387 */ /* 0x0041e80000100800 */
[----:B0-----:R-:W2:Y:S04]  /*24b30*/  LDL.LU R29, [R1+0x74] ;  /* 0x00007400011d7983 */ /* 0x001ea80000300800 */
[----:B---3--:R-:W-:Y:S04]  /*24b40*/  STS.U16 [R0+UR5+0x1bc00], R2 ;  /* 0x01bc000200007988 */ /* 0x008fe80008000405 */
        /* <DEDUP_REMOVED lines=19> */
[----:B------:R-:W3:Y:S04]  /*24c80*/  LDL.LU R27, [R1+0x68] ;  /* 0x00006800011b7983 */ /* 0x000ee80000300800 */
[----:B------:R-:W4:Y:S04]  /*24c90*/  LDL.LU R25, [R1+0x64] ;  /* 0x0000640001197983 */ /* 0x000f280000300800 */
[----:B------:R-:W3:Y:S04]  /*24ca0*/  LDL.LU R23, [R1+0x60] ;  /* 0x0000600001177983 */ /* 0x000ee80000300800 */
[----:B------:R-:W3:Y:S04]  /*24cb0*/  LDL.LU R21, [R1+0x5c] ;  /* 0x00005c0001157983 */ /* 0x000ee80000300800 */
[----:B------:R-:W3:Y:S04]  /*24cc0*/  LDL.LU R19, [R1+0x58] ;  /* 0x0000580001137983 */ /* 0x000ee80000300800 */
[----:B------:R-:W3:Y:S04]  /*24cd0*/  LDL.LU R17, [R1+0x54] ;  /* 0x0000540001117983 */ /* 0x000ee80000300800 */
[----:B------:R-:W3:Y:S04]  /*24ce0*/  LDL.LU R13, [R1+0x50] ;  /* 0x00005000010d7983 */ /* 0x000ee80000300800 */
[----:B------:R-:W3:Y:S04]  /*24cf0*/  LDL.LU R12, [R1+0x4c] ;  /* 0x00004c00010c7983 */ /* 0x000ee80000300800 */
[----:B------:R0:W-:Y:S04]  /*24d00*/  STS.U16 [R15+UR5+0x4e00], R16 ;  /* 0x004e00100f007988 */ /* 0x0001e80008000405 */
[----:B------:R-:W3:Y:S04]  /*24d10*/  LDL.LU R11, [R1+0x48] ;  /* 0x00004800010b7983 */ /* 0x000ee80000300800 */
[----:B------:R1:W-:Y:S04]  /*24d20*/  STS.U16 [R15+UR5+0x5600], R18 ;  /* 0x005600120f007988 */ /* 0x0003e80008000405 */
[----:B------:R0:W-:Y:S04]  /*24d30*/  STS.U16 [R15+UR5+0x5e00], R20 ;  /* 0x005e00140f007988 */ /* 0x0001e80008000405 */
[----:B------:R0:W-:Y:S04]  /*24d40*/  STS.U16 [R15+UR5+0x6600], R22 ;  /* 0x006600160f007988 */ /* 0x0001e80008000405 */
[----:B------:R1:W-:Y:S04]  /*24d50*/  STS.U16 [R15+UR5+0x6e00], R24 ;  /* 0x006e00180f007988 */ /* 0x0003e80008000405 */
[----:B------:R1:W-:Y:S04]  /*24d60*/  STS.U16 [R15+UR5+0x7600], R26 ;  /* 0x0076001a0f007988 */ /* 0x0003e80008000405 */
[----:B0-----:R-:W3:Y:S04]  /*24d70*/  LDL.LU R16, [R1+0x44] ;  /* 0x0000440001107983 */ /* 0x001ee80000300800 */
[----:B-1----:R-:W3:Y:S04]  /*24d80*/  LDL.LU R18, [R1+0x40] ;  /* 0x0000400001127983 */ /* 0x002ee80000300800 */
[----:B------:R-:W3:Y:S04]  /*24d90*/  LDL.LU R20, [R1+0x3c] ;  /* 0x00003c0001147983 */ /* 0x000ee80000300800 */
[----:B------:R-:W3:Y:S04]  /*24da0*/  LDL.LU R22, [R1+0x38] ;  /* 0x0000380001167983 */ /* 0x000ee80000300800 */
[----:B------:R-:W3:Y:S04]  /*24db0*/  LDL.LU R24, [R1+0x34] ;  /* 0x0000340001187983 */ /* 0x000ee80000300800 */
[----:B------:R0:W-:Y:S04]  /*24dc0*/  STS.U16 [R15+UR5+0x7e00], R28 ;  /* 0x007e001c0f007988 */ /* 0x0001e80008000405 */
[----:B------:R-:W3:Y:S04]  /*24dd0*/  LDL.LU R26, [R1+0x30] ;  /* 0x00003000011a7983 */ /* 0x000ee80000300800 */
[----:B0-----:R-:W3:Y:S04]  /*24de0*/  LDL.LU R28, [R1+0x2c] ;  /* 0x00002c00011c7983 */ /* 0x001ee80000300800 */
        /* <DEDUP_REMOVED lines=10> */
[----:B------:R-:W3:Y:S04]  /*24e90*/  LDL.LU R0, [R1] ;  /* 0x0000000001007983 */ /* 0x000ee80000300800 */
[----:B--2---:R0:W-:Y:S04]  /*24ea0*/  STS.U16 [R15+UR5+0x8600], R29 ;  /* 0x0086001d0f007988 */ /* 0x0041e80008000405 */
[----:B0-----:R-:W2:Y:S04]  /*24eb0*/  LDL.LU R29, [R1+0x1620] ;  /* 0x00162000011d7983 */ /* 0x001ea80000300800 */
[----:B--2---:R0:W-:Y:S04]  /*24ec0*/  STS.U16 [R15+UR5+0x8e00], R29 ;  /* 0x008e001d0f007988 */ /* 0x0041e80008000405 */
[----:B0-----:R-:W2:Y:S04]  /*24ed0*/  LDL.LU R29, [R1+0x161c] ;  /* 0x00161c00011d7983 */ /* 0x001ea80000300800 */
[----:B--2---:R0:W-:Y:S04]  /*24ee0*/  STS.U16 [R15+UR5+0x9600], R29 ;  /* 0x0096001d0f007988 */ /* 0x0041e80008000405 */
[----:B0-----:R-:W2:Y:S04]  /*24ef0*/  LDL.LU R29, [R1+0x1618] ;  /* 0x00161800011d7983 */ /* 0x001ea80000300800 */
[----:B--2---:R0:W-:Y:S04]  /*24f00*/  STS.U16 [R15+UR5+0x9e00], R29 ;  /* 0x009e001d0f007988 */ /* 0x0041e80008000405 */
[----:B---3--:R1:W-:Y:S04]  /*24f10*/  STS.U16 [R15+UR5+0xa600], R27 ;  /* 0x00a6001b0f007988 */ /* 0x0083e80008000405 */
[----:B----4-:R2:W-:Y:S04]  /*24f20*/  STS.U16 [R15+UR5+0xae00], R25 ;  /* 0x00ae00190f007988 */ /* 0x0105e80008000405 */
[----:B------:R3:W-:Y:S04]  /*24f30*/  STS.U16 [R15+UR5+0xb600], R23 ;  /* 0x00b600170f007988 */ /* 0x0007e80008000405 */
[----:B------:R4:W-:Y:S04]  /*24f40*/  STS.U16 [R15+UR5+0xbe00], R21 ;  /* 0x00be00150f007988 */ /* 0x0009e80008000405 */
[----:B------:R2:W-:Y:S04]  /*24f50*/  STS.U16 [R15+UR5+0xc600], R19 ;  /* 0x00c600130f007988 */ /* 0x0005e80008000405 */
[----:B0-----:R-:W4:Y:S04]  /*24f60*/  LDL.LU R29, [R1+0x1614] ;  /* 0x00161400011d7983 */ /* 0x001f280000300800 */
[----:B-1----:R-:W4:Y:S04]  /*24f70*/  LDL.LU R27, [R1+0x1610] ;  /* 0x00161000011b7983 */ /* 0x002f280000300800 */
[----:B--2---:R-:W2:Y:S04]  /*24f80*/  LDL.LU R25, [R1+0x160c] ;  /* 0x00160c0001197983 */ /* 0x004ea80000300800 */
[----:B---3--:R-:W3:Y:S04]  /*24f90*/  LDL.LU R23, [R1+0x1608] ;  /* 0x0016080001177983 */ /* 0x008ee80000300800 */
[----:B----4-:R-:W4:Y:S04]  /*24fa0*/  LDL.LU R21, [R1+0x1604] ;  /* 0x0016040001157983 */ /* 0x010f280000300800 */
[----:B------:R-:W2:Y:S04]  /*24fb0*/  LDL.LU R19, [R1+0x1600] ;  /* 0x0016000001137983 */ /* 0x000ea80000300800 */
[----:B------:R0:W-:Y:S04]  /*24fc0*/  STS.U16 [R15+UR5+0xce00], R17 ;  /* 0x00ce00110f007988 */ /* 0x0001e80008000405 */
[----:B------:R1:W-:Y:S04]  /*24fd0*/  STS.U16 [R15+UR5+0xd600], R13 ;  /* 0x00d6000d0f007988 */ /* 0x0003e80008000405 */
[----:B------:R0:W-:Y:S04]  /*24fe0*/  STS.U16 [R15+UR5+0xde00], R12 ;  /* 0x00de000c0f007988 */ /* 0x0001e80008000405 */
[----:B------:R0:W-:Y:S04]  /*24ff0*/  STS.U16 [R15+UR5+0xe600], R11 ;  /* 0x00e6000b0f007988 */ /* 0x0001e80008000405 */
[----:B------:R1:W-:Y:S04]  /*25000*/  STS.U16 [R15+UR5+0xee00], R16 ;  /* 0x00ee00100f007988 */ /* 0x0003e80008000405 */
[----:B------:R1:W-:Y:S04]  /*25010*/  STS.U16 [R15+UR5+0xf600], R18 ;  /* 0x00f600120f007988 */ /* 0x0003e80008000405 */
[----:B0-----:R-:W2:Y:S04]  /*25020*/  LDL.LU R17, [R1+0x15fc] ;  /* 0x0015fc0001117983 */ /* 0x001ea80000300800 */
[----:B-1----:R-:W2:Y:S04]  /*25030*/  LDL.LU R13, [R1+0x15f8] ;  /* 0x0015f800010d7983 */ /* 0x002ea80000300800 */
[----:B------:R-:W2:Y:S04]  /*25040*/  LDL.LU R12, [R1+0x15f4] ;  /* 0x0015f400010c7983 */ /* 0x000ea80000300800 */
[----:B------:R-:W2:Y:S04]  /*25050*/  LDL.LU R11, [R1+0x15f0] ;  /* 0x0015f000010b7983 */ /* 0x000ea80000300800 */
[----:B------:R-:W2:Y:S04]  /*25060*/  LDL.LU R16, [R1+0x15ec] ;  /* 0x0015ec0001107983 */ /* 0x000ea80000300800 */
[----:B------:R-:W2:Y:S04]  /*25070*/  LDL.LU R18, [R1+0x15e8] ;  /* 0x0015e80001127983 */ /* 0x000ea80000300800 */
        /* <DEDUP_REMOVED lines=20> */
[----:B------:R0:W-:Y:S04]  /*251c0*/  STS.U16 [R15+UR5+0x17600], R0 ;  /* 0x017600000f007988 */ /* 0x0001e80008000405 */
[----:B0-----:R-:W3:Y:S04]  /*251d0*/  LDL R0, [R1+0x190] ;  /* 0x0001900001007983 */ /* 0x001ee80000100800 */
[----:B--2---:R-:W-:Y:S04]  /*251e0*/  STS.U16 [R15+UR5+0x17e00], R28 ;  /* 0x017e001c0f007988 */ /* 0x004fe80008000405 */
[----:B------:R-:W-:Y:S04]  /*251f0*/  STS.U16 [R15+UR5+0x18600], R26 ;  /* 0x0186001a0f007988 */ /* 0x000fe80008000405 */
[----:B------:R-:W-:Y:S04]  /*25200*/  STS.U16 [R15+UR5+0x18e00], R24 ;  /* 0x018e00180f007988 */ /* 0x000fe80008000405 */
[----:B------:R0:W-:Y:S04]  /*25210*/  STS.U16 [R15+UR5+0x19600], R22 ;  /* 0x019600160f007988 */ /* 0x0001e80008000405 */
[----:B0-----:R-:W2:Y:S04]  /*25220*/  LDL R22, [R1+0x198] ;  /* 0x0001980001167983 */ /* 0x001ea80000100800 */
        /* <DEDUP_REMOVED lines=9> */
[----:B---3--:R-:W-:Y:S04]  /*252c0*/  STS.U16 [R15+UR5+0x1e600], R23 ;  /* 0x01e600170f007988 */ /* 0x008fe80008000405 */
[----:B------:R-:W-:Y:S04]  /*252d0*/  STS.U16 [R15+UR5+0x1ee00], R25 ;  /* 0x01ee00190f007988 */ /* 0x000fe80008000405 */
[----:B------:R-:W-:Y:S04]  /*252e0*/  STS.U16 [R15+UR5+0x1f600], R27 ;  /* 0x01f6001b0f007988 */ /* 0x000fe80008000405 */
[----:B------:R0:W-:Y:S01]  /*252f0*/  STS.U16 [R15+UR5+0x1fe00], R29 ;  /* 0x01fe001d0f007988 */ /* 0x0001e20008000405 */
[----:B------:R-:W-:Y:S06]  /*25300*/  BAR.SYNC.DEFER_BLOCKING 0x0 ;  /* 0x0000000000007b1d */ /* 0x000fec0000010000 */
[----:B0-----:R-:W3:Y:S04]  /*25310*/  LDL R29, [R1+0x19c] ;  /* 0x00019c00011d7983 */ /* 0x001ee80000100800 */
[----:B------:R-:W0:Y:S04]  /*25320*/  LDSM.16.M88.4 R12, [R0+UR5] ;  /* 0x00000005000c783b */ /* 0x000e280008000200 */
[----:B------:R-:W1:Y:S04]  /*25330*/  LDSM.16.M88.4 R8, [R0+UR5+0x4000] ;  /* 0x004000050008783b */ /* 0x000e680008000200 */
[----:B------:R-:W4:Y:S04]  /*25340*/  LDSM.16.M88.4 R24, [R0+UR5+0xc000] ;  /* 0x00c000050018783b */ /* 0x000f280008000200 */
[----:B------:R-:W0:Y:S04]  /*25350*/  LDSM.16.M88.4 R4, [R0+UR5+0x8000] ;  /* 0x008000050004783b */ /* 0x000e280008000200 */
[----:B--2---:R-:W-:Y:S04]  /*25360*/  STL [R1+0x15d0], R22 ;  /* 0x0015d01601007387 */ /* 0x004fe80000100800 */
[----:B0-----:R-:W-:Y:S04]  /*25370*/  STL.64 [R1+0x20], R12 ;  /* 0x0000200c01007387 */ /* 0x001fe80000100a00 */
[----:B------:R-:W-:Y:S04]  /*25380*/  STL.64 [R1+0x28], R14 ;  /* 0x0000280e01007387 */ /* 0x000fe80000100a00 */
[----:B-1----:R-:W-:Y:S04]  /*25390*/  STL.64 [R1+0x10], R8 ;  /* 0x0000100801007387 */ /* 0x002fe80000100a00 */
[----:B------:R-:W-:Y:S04]  /*253a0*/  STL.64 [R1+0x18], R10 ;  /* 0x0000180a01007387 */ /* 0x000fe80000100a00 */
[----:B----4-:R-:W-:Y:S04]  /*253b0*/  STL [R1+0x14c4], R26 ;  /* 0x0014c41a01007387 */ /* 0x010fe80000100800 */
[----:B------:R-:W-:Y:S04]  /*253c0*/  STL.64 [R1], R4 ;  /* 0x0000000401007387 */ /* 0x000fe80000100a00 */
[----:B------:R-:W-:Y:S04]  /*253d0*/  STL.64 [R1+0x8], R6 ;  /* 0x0000080601007387 */ /* 0x000fe80000100a00 */
[----:B------:R-:W-:Y:S04]  /*253e0*/  STL [R1+0x14c0], R27 ;  /* 0x0014c01b01007387 */ /* 0x000fe80000100800 */
[----:B------:R0:W-:Y:S04]  /*253f0*/  STL.64 [R1+0x15a0], R24 ;  /* 0x0015a01801007387 */ /* 0x0001e80000100a00 */
[----:B------:R-:W1:Y:S04]  /*25400*/  LDSM.16.M88.4 R4, [R0+UR5+0x10000] ;  /* 0x010000050004783b */ /* 0x000e680008000200 */
[----:B------:R-:W2:Y:S04]  /*25410*/  LDSM.16.M88.4 R8, [R0+UR5+0x14000] ;  /* 0x014000050008783b */ /* 0x000ea80008000200 */
[----:B------:R-:W-:Y:S04]  /*25420*/  LDSM.16.MT88.4 R16, [R22+UR5+0x20000] ;  /* 0x020000051610783b */ /* 0x000fe80008004200 */
[----:B------:R-:W4:Y:S04]  /*25430*/  LDSM.16.M88.4 R20, [R0+UR5+0x1c000] ;  /* 0x01c000050014783b */ /* 0x000f280008000200 */
[----:B------:R-:W1:Y:S04]  /*25440*/  LDSM.16.M88.4 R12, [R0+UR5+0x18000] ;  /* 0x01800005000c783b */ /* 0x000e680008000200 */
[----:B0-----:R-:W2:Y:S04]  /*25450*/  LDL.LU.64 R24, [R1] ;  /* 0x0000000001187983 */ /* 0x001ea80000300a00 */
[----:B--2---:R0:W-:Y:S04]  /*25460*/  STL.64 [R1+0x15b8], R24 ;  /* 0x0015b81801007387 */ /* 0x0041e80000100a00 */
[----:B0-----:R-:W2:Y:S04]  /*25470*/  LDL.LU.64 R24, [R1+0x10] ;  /* 0x0000100001187983 */ /* 0x001ea80000300a00 */
[----:B-1----:R-:W-:Y:S04]  /*25480*/  STL [R1+0x14a4], R6 ;  /* 0x0014a40601007387 */ /* 0x002fe80000100800 */
[----:B------:R-:W-:Y:S04]  /*25490*/  STL [R1+0x14a0], R7 ;  /* 0x0014a00701007387 */ /* 0x000fe80000100800 */
[----:B------:R0:W-:Y:S04]  /*254a0*/  STL.64 [R1+0x1598], R4 ;  /* 0x0015980401007387 */ /* 0x0001e80000100a00 */
[----:B0-----:R-:W2:Y:S04]  /*254b0*/  LDL.LU.64 R4, [R1+0x20] ;  /* 0x0000200001047983 */ /* 0x001ea80000300a00 */
[----:B------:R-:W-:Y:S04]  /*254c0*/  STL.64 [R1+0x1590], R10 ;  /* 0x0015900a01007387 */ /* 0x000fe80000100a00 */
[----:B------:R0:W-:Y:S04]  /*254d0*/  STL.64 [R1+0x1588], R8 ;  /* 0x0015880801007387 */ /* 0x0001e80000100a00 */
[----:B0-----:R-:W2:Y:S04]  /*254e0*/  LDL.LU.64 R8, [R1+0x290] ;  /* 0x0002900001087983 */ /* 0x001ea80000300a00 */
[----:B------:R-:W2:Y:S04]  /*254f0*/  LDL.LU.64 R10, [R1+0x298] ;  /* 0x00029800010a7983 */ /* 0x000ea80000300a00 */
[----:B----4-:R-:W-:Y:S04]  /*25500*/  STL.64 [R1+0x70], R20 ;  /* 0x0000701401007387 */ /* 0x010fe80000100a00 */
[----:B------:R0:W-:Y:S04]  /*25510*/  STL.64 [R1+0x78], R22 ;  /* 0x0000781601007387 */ /* 0x0001e80000100a00 */
[----:B0-----:R-:W4:Y:S01]  /*25520*/  LDL.LU R22, [R1+0x15d0] ;  /* 0x0015d00001167983 */ /* 0x001f220000300800 */
[----:B--2---:R-:W-:Y:S01]  /*25530*/  HMMA.16816.F32 R8, R16, R4, R8 ;  /* 0x000000041008723c */ /* 0x004fe20000001808 */
[----:B------:R-:W-:-:S02]  /*25540*/  IMAD.MOV.U32 R21, RZ, RZ, R4 ;  /* 0x000000ffff157224 */ /* 0x000fc400078e0004 */
[----:B------:R-:W-:-:S15]  /*25550*/  IMAD.MOV.U32 R20, RZ, RZ, R5 ;  /* 0x000000ffff147224 */ /* 0x000fde00078e0005 */
[----:B------:R-:W-:Y:S01]  /*25560*/  NOP ;  /* 0x0000000000007918 */ /* 0x000fe20000000000 */
[----:B------:R-:W-:Y:S04]  /*25570*/  STL.64 [R1+0x120], R8 ;  /* 0x0001200801007387 */ /* 0x000fe80000100a00 */
[----:B------:R-:W-:Y:S04]  /*25580*/  STL.64 [R1+0x128], R10 ;  /* 0x0001280a01007387 */ /* 0x000fe80000100a00 */
[----:B------:R-:W2:Y:S04]  /*25590*/  LDL.LU.64 R4, [R1+0x260] ;  /* 0x0002600001047983 */ /* 0x000ea80000300a00 */
[----:B------:R-:W2:Y:S04]  /*255a0*/  LDL.LU.64 R6, [R1+0x268] ;  /* 0x0002680001067983 */ /* 0x000ea80000300a00 */
[----:B--2---:R-:W-:Y:S04]  /*255b0*/  STL.64 [R1+0x15b0], R6 ;  /* 0x0015b00601007387 */ /* 0x004fe80000100a00 */
[----:B------:R0:W-:Y:S04]  /*255c0*/  STL.64 [R1+0x15a8], R4 ;  /* 0x0015a80401007387 */ /* 0x0001e80000100a00 */
[----:B0-----:R-:W2:Y:S04]  /*255d0*/  LDL.LU.64 R4, [R1+0x270] ;  /* 0x0002700001047983 */ /* 0x001ea80000300a00 */
[----:B------:R-:W2:Y:S04]  /*255e0*/  LDL.LU.64 R6, [R1+0x278] ;  /* 0x0002780001067983 */ /* 0x000ea80000300a00 */
[----:B--2---:R-:W-:Y:S04]  /*255f0*/  STL.64 [R1+0x15c8], R6 ;  /* 0x0015c80601007387 */ /* 0x004fe80000100a00 */
[----:B------:R0:W-:Y:S04]  /*25600*/  STL.64 [R1+0x15c0], R4 ;  /* 0x0015c00401007387 */ /* 0x0001e80000100a00 */
[----:B0-----:R-:W2:Y:S04]  /*25610*/  LDL.LU.64 R4, [R1+0x280] ;  /* 0x0002800001047983 */ /* 0x001ea80000300a00 */
[----:B------:R-:W2:Y:S04]  /*25620*/  LDL.LU.64 R6, [R1+0x288] ;  /* 0x0002880001067983 */ /* 0x000ea80000300a00 */
[----:B------:R-:W2:Y:S04]  /*25630*/  LDL.LU.64 R8, [R1+0x250] ;  /* 0x0002500001087983 */ /* 0x000ea80000300a00 */
[----:B------:R-:W2:Y:S04]  /*25640*/  LDL.LU.64 R10, [R1+0x258] ;  /* 0x00025800010a7983 */ /* 0x000ea80000300a00 */
[----:B------:R-:W-:Y:S04]  /*25650*/  STL [R1+0x80], R12 ;  /* 0x0000800c01007387 */ /* 0x000fe80000100800 */
[----:B------:R-:W-:Y:S04]  /*25660*/  STL.64 [R1+0x88], R14 ;  /* 0x0000880e01007387 */ /* 0x000fe80000100a00 */
[----:B----4-:R-:W-:Y:S04]  /*25670*/  STL [R1+0x1568], R22 ;  /* 0x0015681601007387 */ /* 0x010fe80000100800 */
[----:B------:R0:W-:Y:S04]  /*25680*/  STL.64 [R1+0x1560], R20 ;  /* 0x0015601401007387 */ /* 0x0001e80000100a00 */
[----:B0-----:R-:W4:Y:S01]  /*25690*/  LDL.LU.64 R20, [R1+0x70] ;  /* 0x0000700001147983 */ /* 0x001f220000300a00 */
[----:B------:R-:W-:-:S03]  /*256a0*/  IMAD.MOV.U32 R28, RZ, RZ, R23 ;  /* 0x000000ffff1c7224 */ /* 0x000fc600078e0017 */
[----:B----4-:R0:W-:Y:S04]  /*256b0*/  STL.64 [R1+0x1570], R20 ;  /* 0x0015701401007387 */ /* 0x0101e80000100a00 */
[----:B0-----:R-:W4:Y:S04]  /*256c0*/  LDL.LU.64 R20, [R1+0x230] ;  /* 0x0002300001147983 */ /* 0x001f280000300a00 */
[----:B------:R-:W3:Y:S01]  /*256d0*/  LDL.LU.64 R22, [R1+0x238] ;  /* 0x0002380001167983 */ /* 0x000ee20000300a00 */
[----:B--2---:R-:W-:Y:S01]  /*256e0*/  HMMA.16816.F32 R4, R16, R24, R4 ;  /* 0x000000181004723c */ /* 0x004fe20000001804 */
[----:B------:R-:W-:-:S02]  /*256f0*/  IMAD.MOV.U32 R14, RZ, RZ, R24 ;  /* 0x000000ffff0e7224 */ /* 0x000fc400078e0018 */
[----:B------:R-:W-:Y:S01]  /*25700*/  IMAD.MOV.U32 R3, RZ, RZ, R25 ;  /* 0x000000ffff037224 */ /* 0x000fe200078e0019 */
[----:B---3--:R-:W-:Y:S04]  /*25710*/  STL.64 [R1+0x1580], R22 ;  /* 0x0015801601007387 */ /* 0x008fe80000100a00 */
[----:B----4-:R0:W-:Y:S04]  /*25720*/  STL.64 [R1+0x1578], R20 ;  /* 0x0015781401007387 */ /* 0x0101e80000100a00 */
[----:B0-----:R-:W2:Y:S04]  /*25730*/  LDL.LU.64 R20, [R1+0x240] ;  /* 0x0002400001147983 */ /* 0x001ea80000300a00 */
[----:B------:R-:W2:Y:S04]  /*25740*/  LDL.LU.64 R22, [R1+0x248] ;  /* 0x0002480001167983 */ /* 0x000ea80000300a00 */
[----:B------:R-:W-:Y:S04]  /*25750*/  STL.64 [R1+0x110], R4 ;  /* 0x0001100401007387 */ /* 0x000fe80000100a00 */
[----:B------:R0:W-:Y:S04]  /*25760*/  STL.64 [R1+0x118], R6 ;  /* 0x0001180601007387 */ /* 0x0001e80000100a00 */
[----:B0-----:R-:W3:Y:S04]  /*25770*/  LDL.LU.64 R6, [R1+0x15c8] ;  /* 0x0015c80001067983 */ /* 0x001ee80000300a00 */
[----:B------:R-:W3:Y:S04]  /*25780*/  LDL.LU.64 R4, [R1+0x15c0] ;  /* 0x0015c00001047983 */ /* 0x000ee80000300a00 */
[----:B------:R-:W3:Y:S02]  /*25790*/  LDL.LU.64 R24, [R1+0x15b8] ;  /* 0x0015b80001187983 */ /* 0x000ee40000300a00 */
[----:B---3--:R-:W-:Y:S01]  /*257a0*/  HMMA.16816.F32 R4, R16, R24, R4 ;  /* 0x000000181004723c */ /* 0x008fe20000001804 */
[----:B------:R-:W-:-:S02]  /*257b0*/  IMAD.MOV.U32 R2, RZ, RZ, R24 ;  /* 0x000000ffff027224 */ /* 0x000fc400078e0018 */
[----:B------:R-:W-:-:S15]  /*257c0*/  IMAD.MOV.U32 R0, RZ, RZ, R25 ;  /* 0x000000ffff007224 */ /* 0x000fde00078e0019 */
[----:B------:R-:W-:Y:S01]  /*257d0*/  NOP ;  /* 0x0000000000007918 */ /* 0x000fe20000000000 */
[----:B------:R-:W-:Y:S04]  /*257e0*/  STL.64 [R1+0x100], R4 ;  /* 0x0001000401007387 */ /* 0x000fe80000100a00 */
[----:B------:R0:W-:Y:S04]  /*257f0*/  STL.64 [R1+0x108], R6 ;  /* 0x0001080601007387 */ /* 0x0001e80000100a00 */
[----:B0-----:R-:W3:Y:S04]  /*25800*/  LDL.LU.64 R6, [R1+0x15b0] ;  /* 0x0015b00001067983 */ /* 0x001ee80000300a00 */
[----:B------:R-:W3:Y:S04]  /*25810*/  LDL.LU.64 R4, [R1+0x15a8] ;  /* 0x0015a80001047983 */ /* 0x000ee80000300a00 */
[----:B------:R-:W3:Y:S02]  /*25820*/  LDL.LU.64 R24, [R1+0x15a0] ;  /* 0x0015a00001187983 */ /* 0x000ee40000300a00 */
[----:B---3--:R-:W-:-:S15]  /*25830*/  HMMA.16816.F32 R4, R16, R24, R4 ;  /* 0x000000181004723c */ /* 0x008fde0000001804 */
[----:B------:R-:W-:-:S04]  /*25840*/  NOP ;  /* 0x0000000000007918 */ /* 0x000fc80000000000 */
[----:B------:R0:W-:Y:S04]  /*25850*/  STL.64 [R1+0xf0], R4 ;  /* 0x0000f00401007387 */ /* 0x0001e80000100a00 */
[----:B------:R-:W-:Y:S04]  /*25860*/  STL.64 [R1+0xf8], R6 ;  /* 0x0000f80601007387 */ /* 0x000fe80000100a00 */
[----:B0-----:R-:W3:Y:S02]  /*25870*/  LDL.LU.64 R4, [R1+0x1598] ;  /* 0x0015980001047983 */ /* 0x001ee40000300a00 */
[----:B---3--:R-:W-:-:S15]  /*25880*/  HMMA.16816.F32 R8, R16, R4, R8 ;  /* 0x000000041008723c */ /* 0x008fde0000001808 */
[----:B------:R-:W-:-:S04]  /*25890*/  NOP ;  /* 0x0000000000007918 */ /* 0x000fc80000000000 */
[----:B------:R-:W-:Y:S04]  /*258a0*/  STL.64 [R1+0xe0], R8 ;  /* 0x0000e00801007387 */ /* 0x000fe80000100a00 */
[----:B------:R0:W-:Y:S04]  /*258b0*/  STL.64 [R1+0xe8], R10 ;  /* 0x0000e80a01007387 */ /* 0x0001e80000100a00 */
[----:B0-----:R-:W3:Y:S04]  /*258c0*/  LDL.LU.64 R10, [R1+0x1590] ;  /* 0x00159000010a7983 */ /* 0x001ee80000300a00 */
[----:B------:R-:W2:Y:S04]  /*258d0*/  LDL.LU.64 R8, [R1+0x1588] ;  /* 0x0015880001087983 */ /* 0x000ea80000300a00 */
[----:B------:R0:W-:Y:S04]  /*258e0*/  STL.64 [R1+0x1558], R4 ;  /* 0x0015580401007387 */ /* 0x0001e80000100a00 */
[----:B0-----:R-:W4:Y:S04]  /*258f0*/  LDL.LU.64 R4, [R1+0x220] ;  /* 0x0002200001047983 */ /* 0x001f280000300a00 */
[----:B------:R-:W4:Y:S01]  /*25900*/  LDL.LU.64 R6, [R1+0x228] ;  /* 0x0002280001067983 */ /* 0x000f220000300a00 */
[----:B--2---:R-:W-:-:S15]  /*25910*/  HMMA.16816.F32 R20, R16, R8, R20 ;  /* 0x000000081014723c */ /* 0x004fde0000001814 */
[----:B------:R-:W-:-:S04]  /*25920*/  NOP ;  /* 0x0000000000007918 */ /* 0x000fc80000000000 */
[----:B------:R-:W-:Y:S04]  /*25930*/  STL.64 [R1+0xd0], R20 ;  /* 0x0000d01401007387 */ /* 0x000fe80000100a00 */
[----:B------:R0:W-:Y:S04]  /*25940*/  STL.64 [R1+0xd8], R22 ;  /* 0x0000d81601007387 */ /* 0x0001e80000100a00 */
[----:B0-----:R-:W2:Y:S04]  /*25950*/  LDL.LU.64 R22, [R1+0x1580] ;  /* 0x0015800001167983 */ /* 0x001ea80000300a00 */
[----:B------:R-:W2:Y:S04]  /*25960*/  LDL.LU.64 R20, [R1+0x1578] ;  /* 0x0015780001147983 */ /* 0x000ea80000300a00 */
[----:B---3--:R-:W-:Y:S04]  /*25970*/  STL.64 [R1+0x1530], R10 ;  /* 0x0015300a01007387 */ /* 0x008fe80000100a00 */
[----:B------:R-:W-:Y:S01]  /*25980*/  STL.64 [R1+0x1528], R8 ;  /* 0x0015280801007387 */ /* 0x000fe20000100a00 */
[----:B--2---:R-:W-:-:S15]  /*25990*/  HMMA.16816.F32 R20, R16, R12, R20 ;  /* 0x0000000c1014723c */ /* 0x004fde0000001814 */
[----:B------:R-:W-:-:S04]  /*259a0*/  NOP ;  /* 0x0000000000007918 */ /* 0x000fc80000000000 */
[----:B------:R0:W-:Y:S04]  /*259b0*/  STL.64 [R1+0xc0], R20 ;  /* 0x0000c01401007387 */ /* 0x0001e80000100a00 */
[----:B------:R1:W-:Y:S04]  /*259c0*/  STL.64 [R1+0xc8], R22 ;  /* 0x0000c81601007387 */ /* 0x0003e80000100a00 */
[----:B0-----:R-:W4:Y:S04]  /*259d0*/  LDL.LU.64 R20, [R1+0x1570] ;  /* 0x0015700001147983 */ /* 0x001f280000300a00 */
[----:B-1----:R-:W2:Y:S01]  /*259e0*/  LDL.LU R22, [R1+0x1568] ;  /* 0x0015680001167983 */ /* 0x002ea20000300800 */
[----:B----4-:R-:W-:Y:S01]  /*259f0*/  HMMA.16816.F32 R4, R16, R20, R4 ;  /* 0x000000141004723c */ /* 0x010fe20000001804 */
[----:B------:R-:W-:-:S02]  /*25a00*/  IMAD.MOV.U32 R11, RZ, RZ, R20 ;  /* 0x000000ffff0b7224 */ /* 0x000fc400078e0014 */
[----:B------:R-:W-:Y:S01]  /*25a10*/  IMAD.MOV.U32 R10, RZ, RZ, R21 ;  /* 0x000000ffff0a7224 */ /* 0x000fe200078e0015 */
[----:B--2---:R-:W0:Y:S04]  /*25a20*/  LDSM.16.MT88.4 R16, [R22+UR5+0x20400] ;  /* 0x020400051610783b */ /* 0x004e280008004200 */
[----:B------:R-:W2:Y:S11]  /*25a30*/  LDL.LU.64 R20, [R1+0x1560] ;  /* 0x0015600001147983 */ /* 0x000eb60000300a00 */
[----:B------:R-:W-:-:S02]  /*25a40*/  IMAD.MOV.U32 R26, RZ, RZ, R6 ;  /* 0x000000ffff1a7224 */ /* 0x000fc400078e0006 */
[----:B------:R-:W-:Y:S01]  /*25a50*/  IMAD.MOV.U32 R27, RZ, RZ, R7 ;  /* 0x000000ffff1b7224 */ /* 0x000fe200078e0007 */
[----:B------:R1:W-:Y:S04]  /*25a60*/  STL.64 [R1+0xb0], R4 ;  /* 0x0000b00401007387 */ /* 0x0003e80000100a00 */
[----:B-1----:R-:W3:Y:S04]  /*25a70*/  LDL.LU.64 R4, [R1+0x210] ;  /* 0x0002100001047983 */ /* 0x002ee80000300a00 */
[----:B------:R-:W3:Y:S04]  /*25a80*/  LDL.LU.64 R6, [R1+0x218] ;  /* 0x0002180001067983 */ /* 0x000ee80000300a00 */
[----:B------:R-:W-:Y:S04]  /*25a90*/  STL.64 [R1+0x1550], R26 ;  /* 0x0015501a01007387 */ /* 0x000fe80000100a00 */
[----:B------:R2:W-:Y:S04]  /*25aa0*/  STL.64 [R1+0x1548], R24 ;  /* 0x0015481801007387 */ /* 0x0005e80000100a00 */
[----:B0-----:R-:W-:Y:S04]  /*25ab0*/  STL [R1+0x14ec], R18 ;  /* 0x0014ec1201007387 */ /* 0x001fe80000100800 */
[----:B------:R-:W-:Y:S01]  /*25ac0*/  STL [R1+0x14e8], R19 ;  /* 0x0014e81301007387 */ /* 0x000fe20000100800 */
[----:B--2---:R-:W-:-:S02]  /*25ad0*/  IMAD.MOV.U32 R24, RZ, RZ, R21 ;  /* 0x000000ffff187224 */ /* 0x004fc400078e0015 */
[----:B------:R-:W-:Y:S02]  /*25ae0*/  IMAD.MOV.U32 R25, RZ, RZ, R20 ;  /* 0x000000ffff197224 */ /* 0x000fe400078e0014 */
[----:B------:R-:W0:Y:S04]  /*25af0*/  LDSM.16.MT88.4 R20, [R29+UR5+0x20400] ;  /* 0x020400051d14783b */ /* 0x000e280008004200 */
[----:B0-----:R0:W-:Y:S04]  /*25b00*/  STL.64 [R1+0x1468], R22 ;  /* 0x0014681601007387 */ /* 0x0011e80000100a00 */
[----:B------:R1:W-:Y:S04]  /*25b10*/  STL.64 [R1+0x1460], R20 ;  /* 0x0014601401007387 */ /* 0x0003e80000100a00 */
[----:B0-----:R-:W2:Y:S01]  /*25b20*/  LDL R22, [R1+0x78] ;  /* 0x0000780001167983 */ /* 0x001ea20000100800 */
[----:B------:R-:W-:-:S02]  /*25b30*/  IMAD.MOV.U32 R9, RZ, RZ, R3 ;  /* 0x000000ffff097224 */ /* 0x000fc400078e0003 */
[----:B------:R-:W-:Y:S02]  /*25b40*/  IMAD.MOV.U32 R8, RZ, RZ, R14 ;  /* 0x000000ffff087224 */ /* 0x000fe400078e000e */
[----:B------:R-:W-:Y:S02]  /*25b50*/  IMAD.MOV.U32 R3, RZ, RZ, R13 ;  /* 0x000000ffff037224 */ /* 0x000fe400078e000d */
[----:B------:R-:W3:Y:S01]  /*25b60*/  LDSM.16.MT88.4 R12, [R29+UR5+0x20000] ;  /* 0x020000051d0c783b */ /* 0x000ee20008004200 */
[----:B------:R-:W-:Y:S02]  /*25b70*/  IMAD.MOV.U32 R23, RZ, RZ, R28 ;  /* 0x000000ffff177224 */ /* 0x000fe400078e001c */
[----:B-1----:R-:W-:Y:S02]  /*25b80*/  IMAD.MOV.U32 R20, RZ, RZ, R11 ;  /* 0x000000ffff147224 */ /* 0x002fe400078e000b */
[----:B------:R-:W-:Y:S01]  /*25b90*/  IMAD.MOV.U32 R21, RZ, RZ, R10 ;  /* 0x000000ffff157224 */ /* 0x000fe200078e000a */
[----:B---3--:R-:W-:Y:S01]  /*25ba0*/  HMMA.16816.F32 R24, R12, R24, R4 ;  /* 0x000000180c18723c */ /* 0x008fe20000001804 */
[----:B--2---:R-:W-:Y:S04]  /*25bb0*/  STL.64 [R1+0x1508], R22 ;  /* 0x0015081601007387 */ /* 0x004fe80000100a00 */
[----:B------:R0:W-:Y:S04]  /*25bc0*/  STL.64 [R1+0x1500], R20 ;  /* 0x0015001401007387 */ /* 0x0001e80000100a00 */
[----:B0-----:R-:W2:Y:S04]  /*25bd0*/  LDL.LU.64 R20, [R1+0x200] ;  /* 0x0002000001147983 */ /* 0x001ea80000300a00 */
[----:B------:R-:W2:Y:S04]  /*25be0*/  LDL.LU.64 R22, [R1+0x208] ;  /* 0x0002080001167983 */ /* 0x000ea80000300a00 */
[----:B------:R0:W-:Y:S04]  /*25bf0*/  STL [R1+0x1348], R29 ;  /* 0x0013481d01007387 */ /* 0x0001e80000100800 */
[----:B------:R-:W3:Y:S01]  /*25c00*/  LDL.LU.64 R4, [R1+0x1558] ;  /* 0x0015580001047983 */ /* 0x000ee20000300a00 */
[----:B------:R-:W-:-:S03]  /*25c10*/  IMAD.MOV.U32 R28, RZ, RZ, R27 ;  /* 0x000000ffff1c7224 */ /* 0x000fc600078e001b */
[----:B------:R1:W-:Y:S01]  /*25c20*/  STL.64 [R1+0xa0], R24 ;  /* 0x0000a01801007387 */ /* 0x0003e20000100a00 */
[----:B0-----:R-:W-:-:S03]  /*25c30*/  IMAD.MOV.U32 R29, RZ, RZ, R26 ;  /* 0x000000ffff1d7224 */ /* 0x001fc600078e001a */
[----:B-1----:R-:W4:Y:S04]  /*25c40*/  LDL.LU.64 R24, [R1+0x1f0] ;  /* 0x0001f00001187983 */ /* 0x002f280000300a00 */
[----:B------:R-:W4:Y:S04]  /*25c50*/  LDL.LU.64 R26, [R1+0x1f8] ;  /* 0x0001f800011a7983 */ /* 0x000f280000300a00 */
[----:B------:R-:W-:Y:S04]  /*25c60*/  STL [R1+0x14ac], R28 ;  /* 0x0014ac1c01007387 */ /* 0x000fe80000100800 */
[----:B------:R-:W-:Y:S01]  /*25c70*/  STL [R1+0x14a8], R29 ;  /* 0x0014a81d01007387 */ /* 0x000fe20000100800 */
[----:B--2---:R-:W-:-:S15]  /*25c80*/  HMMA.16816.F32 R8, R12, R8, R20 ;  /* 0x000000080c08723c */ /* 0x004fde0000001814 */
[----:B------:R-:W-:-:S04]  /*25c90*/  NOP ;  /* 0x0000000000007918 */ /* 0x000fc80000000000 */
[----:B------:R-:W-:Y:S02]  /*25ca0*/  IMAD.MOV.U32 R6, RZ, RZ, R9 ;  /* 0x000000ffff067224 */ /* 0x000fe400078e0009 */
[----:B------:R-:W-:Y:S01]  /*25cb0*/  IMAD.MOV.U32 R7, RZ, RZ, R10 ;  /* 0x000000ffff077224 */ /* 0x000fe200078e000a */
[----:B------:R-:W-:Y:S04]  /*25cc0*/  STL [R1+0x90], R8 ;  /* 0x0000900801007387 */ /* 0x000fe80000100800 */
[----:B------:R-:W-:Y:S04]  /*25cd0*/  STL [R1+0x9c], R11 ;  /* 0x00009c0b01007387 */ /* 0x000fe80000100800 */
[----:B------:R-:W-:Y:S04]  /*25ce0*/  STL.64 [R1+0x1540], R6 ;  /* 0x0015400601007387 */ /* 0x000fe80000100a00 */
[----:B---3--:R0:W-:Y:S04]  /*25cf0*/  STL.64 [R1+0x1538], R4 ;  /* 0x0015380401007387 */ /* 0x0081e80000100a00 */
[----:B0-----:R-:W2:Y:S04]  /*25d00*/  LDL.LU.64 R4, [R1+0x1e0] ;  /* 0x0001e00001047983 */ /* 0x001ea80000300a00 */
[----:B------:R-:W2:Y:S04]  /*25d10*/  LDL.LU.64 R6, [R1+0x1e8] ;  /* 0x0001e80001067983 */ /* 0x000ea80000300a00 */
[----:B------:R-:W3:Y:S04]  /*25d20*/  LDL.LU.64 R8, [R1+0x1d0] ;  /* 0x0001d00001087983 */ /* 0x000ee80000300a00 */
[----:B------:R-:W3:Y:S04]  /*25d30*/  LDL.LU.64 R10, [R1+0x1d8] ;  /* 0x0001d800010a7983 */ /* 0x000ee80000300a00 */
[----:B------:R-:W2:Y:S01]  /*25d40*/  LDL.LU R20, [R1+0x80] ;  /* 0x0000800001147983 */ /* 0x000ea20000300800 */
[----:B------:R-:W-:-:S05]  /*25d50*/  IMAD.MOV.U32 R21, RZ, RZ, R3 ;  /* 0x000000ffff157224 */ /* 0x000fca00078e0003 */
[----:B--2---:R0:W-:Y:S02]  /*25d60*/  STL.64 [R1+0x1520], R20 ;  /* 0x0015201401007387 */ /* 0x0041e40000100a00 */
[----:B0-----:R-:W-:Y:S02]  /*25d70*/  IMAD.MOV.U32 R20, RZ, RZ, R2 ;  /* 0x000000ffff147224 */ /* 0x001fe400078e0002 */
[----:B------:R-:W-:-:S07]  /*25d80*/  IMAD.MOV.U32 R21, RZ, RZ, R0 ;  /* 0x000000ffff157224 */ /* 0x000fce00078e0000 */
[----:B----4-:R-:W-:Y:S01]  /*25d90*/  HMMA.16816.F32 R20, R12, R20, R24 ;  /* 0x000000140c14723c */ /* 0x010fe20000001818 */
[----:B------:R-:W2:Y:S04]  /*25da0*/  LDL.LU.64 R26, [R1+0x1550] ;  /* 0x00155000011a7983 */ /* 0x000ea80000300a00 */
[----:B------:R-:W4:-:S14]  /*25db0*/  LDL.LU.64 R24, [R1+0x1548] ;  /* 0x0015480001187983 */ /* 0x000f1c0000300a00 */
[----:B------:R0:W-:Y:S01]  /*25dc0*/  STL.64 [R1+0x60], R20 ;  /* 0x0000601401007387 */ /* 0x0001e20000100a00 */
[----:B------:R-:W-:Y:S02]  /*25dd0*/  IMAD.MOV.U32 R28, RZ, RZ, R22 ;  /* 0x000000ffff1c7224 */ /* 0x000fe400078e0016 */
[----:B------:R-:W-:Y:S01]  /*25de0*/  IMAD.MOV.U32 R29, RZ, RZ, R23 ;  /* 0x000000ffff1d7224 */ /* 0x000fe200078e0017 */
[----:B0-----:R-:W2:Y:S04]  /*25df0*/  LDL.LU.64 R20, [R1+0x1c0] ;  /* 0x0001c00001147983 */ /* 0x001ea80000300a00 */
[----:B------:R-:W2:Y:S01]  /*25e00*/  LDL.LU.64 R22, [R1+0x1c8] ;  /* 0x0001c80001167983 */ /* 0x000ea20000300a00 */
[----:B----4-:R-:W-:-:S15]  /*25e10*/  HMMA.16816.F32 R4, R12, R24, R4 ;  /* 0x000000180c04723c */ /* 0x010fde0000001804 */
[----:B------:R-:W-:-:S04]  /*25e20*/  NOP ;  /* 0x0000000000007918 */ /* 0x000fc80000000000 */
[----:B------:R-:W-:Y:S04]  /*25e30*/  STL [R1+0x54], R5 ;  /* 0x0000540501007387 */ /* 0x000fe80000100800 */
[----:B------:R0:W-:Y:S01]  /*25e40*/  STL [R1+0x58], R6 ;  /* 0x0000580601007387 */ /* 0x0001e20000100800 */
[----:B------:R-:W-:Y:S02]  /*25e50*/  IMAD.MOV.U32 R24, RZ, RZ, R7 ;  /* 0x000000ffff187224 */ /* 0x000fe400078e0007 */
[----:B------:R-:W-:Y:S01]  /*25e60*/  IMAD.MOV.U32 R19, RZ, RZ, R4 ;  /* 0x000000ffff137224 */ /* 0x000fe200078e0004 */
[----:B0-----:R-:W4:Y:S04]  /*25e70*/  LDL.LU.64 R6, [R1+0x1540] ;  /* 0x0015400001067983 */ /* 0x001f280000300a00 */
[----:B------:R-:W3:Y:S04]  /*25e80*/  LDL.LU.64 R4, [R1+0x1538] ;  /* 0x0015380001047983 */ /* 0x000ee80000300a00 */
[----:B------:R-:W4:Y:S04]  /*25e90*/  LDL R25, [R1+0x198] ;  /* 0x0001980001197983 */ /* 0x000f280000100800 */
[----:B--2---:R0:W-:Y:S01]  /*25ea0*/  STL.64 [R1+0x14d0], R26 ;  /* 0x0014d01a01007387 */ /* 0x0041e20000100a00 */
[----:B---3--:R-:W-:Y:S03]  /*25eb0*/  HMMA.16816.F32 R8, R12, R4, R8 ;  /* 0x000000040c08723c */ /* 0x008fe60000001808 */
[----:B----4-:R-:W-:-:S15]  /*25ec0*/  STL [R1+0x14c8], R25 ;  /* 0x0014c81901007387 */ /* 0x010fde0000100800 */
[----:B------:R-:W-:Y:S01]  /*25ed0*/  NOP ;  /* 0x0000000000007918 */ /* 0x000fe20000000000 */
[----:B------:R-:W-:Y:S02]  /*25ee0*/  IMAD.MOV.U32 R2, RZ, RZ, R10 ;  /* 0x000000ffff027224 */ /* 0x000fe400078e000a */
[----:B------:R-:W-:Y:S02]  /*25ef0*/  IMAD.MOV.U32 R0, RZ, RZ, R11 ;  /* 0x000000ffff007224 */ /* 0x000fe400078e000b */
[----:B------:R-:W-:Y:S02]  /*25f00*/  IMAD.MOV.U32 R4, RZ, RZ, R8 ;  /* 0x000000ffff047224 */ /* 0x000fe400078e0008 */
[----:B------:R-:W-:Y:S01]  /*25f10*/  IMAD.MOV.U32 R3, RZ, RZ, R9 ;  /* 0x000000ffff037224 */ /* 0x000fe200078e0009 */
[----:B------:R-:W2:Y:S04]  /*25f20*/  LDL.LU.64 R10, [R1+0x1530] ;  /* 0x00153000010a7983 */ /* 0x000ea80000300a00 */
[----:B------:R-:W3:Y:S04]  /*25f30*/  LDL.LU.64 R8, [R1+0x1528] ;  /* 0x0015280001087983 */ /* 0x000ee80000300a00 */
[----:B0-----:R-:W4:Y:S04]  /*25f40*/  LDL.LU.64 R26, [R1+0x18] ;  /* 0x00001800011a7983 */ /* 0x001f280000300a00 */
[----:B------:R0:W-:Y:S04]  /*25f50*/  STL.64 [R1+0x14b8], R6 ;  /* 0x0014b80601007387 */ /* 0x0001e80000100a00 */
[----:B------:R-:W-:Y:S04]  /*25f60*/  STL [R1+0x14b0], R4 ;  /* 0x0014b00401007387 */ /* 0x000fe80000100800 */
[----:B0-----:R-:W2:Y:S01]  /*25f70*/  LDL.LU.64 R6, [R1+0x28] ;  /* 0x0000280001067983 */ /* 0x001ea20000300a00 */
[----:B---3--:R-:W-:-:S15]  /*25f80*/  HMMA.16816.F32 R20, R12, R8, R20 ;  /* 0x000000080c14723c */ /* 0x008fde0000001814 */
[----:B------:R-:W-:-:S04]  /*25f90*/  NOP ;  /* 0x0000000000007918 */ /* 0x000fc80000000000 */
[----:B------:R-:W-:Y:S02]  /*25fa0*/  IMAD.MOV.U32 R25, RZ, RZ, R21 ;  /* 0x000000ffff197224 */ /* 0x000fe400078e0015 */
[----:B------:R-:W-:Y:S02]  /*25fb0*/  IMAD.MOV.U32 R18, RZ, RZ, R20 ;  /* 0x000000ffff127224 */ /* 0x000fe400078e0014 */
[----:B------:R-:W3:Y:S04]  /*25fc0*/  LDL.LU.64 R20, [R1+0x1520] ;  /* 0x0015200001147983 */ /* 0x000ee80000300a00 */
[----:B----4-:R-:W-:Y:S04]  /*25fd0*/  STL.64 [R1+0x1518], R26 ;  /* 0x0015181a01007387 */ /* 0x010fe80000100a00 */
[----:B------:R0:W-:Y:S04]  /*25fe0*/  STL.64 [R1+0x1510], R24 ;  /* 0x0015101801007387 */ /* 0x0001e80000100a00 */
[----:B0-----:R-:W3:Y:S04]  /*25ff0*/  LDL.LU.64 R24, [R1+0x1b0] ;  /* 0x0001b00001187983 */ /* 0x001ee80000300a00 */
[----:B------:R-:W3:Y:S01]  /*26000*/  LDL.LU.64 R26, [R1+0x1b8] ;  /* 0x0001b800011a7983 */ /* 0x000ee20000300a00 */
[----:B------:R-:W-:-:S02]  /*26010*/  IMAD.MOV.U32 R5, RZ, RZ, R22 ;  /* 0x000000ffff057224 */ /* 0x000fc400078e0016 */
[----:B------:R-:W-:Y:S01]  /*26020*/  IMAD.MOV.U32 R4, RZ, RZ, R23 ;  /* 0x000000ffff047224 */ /* 0x000fe200078e0017 */
[----:B------:R-:W-:Y:S04]  /*26030*/  STL.64 [R1+0x14f8], R18 ;  /* 0x0014f81201007387 */ /* 0x000fe80000100a00 */
[----:B------:R0:W-:Y:S04]  /*26040*/  STL.64 [R1+0x14f0], R16 ;  /* 0x0014f01001007387 */ /* 0x0001e80000100a00 */
[----:B0-----:R-:W4:Y:S04]  /*26050*/  LDL.LU.64 R16, [R1+0x1a0] ;  /* 0x0001a00001107983 */ /* 0x001f280000300a00 */
[----:B------:R-:W4:Y:S04]  /*26060*/  LDL.LU.64 R18, [R1+0x1a8] ;  /* 0x0001a80001127983 */ /* 0x000f280000300a00 */
[----:B--2---:R0:W-:Y:S04]  /*26070*/  STL.64 [R1+0x1498], R10 ;  /* 0x0014980a01007387 */ /* 0x0041e80000100a00 */
[----:B------:R-:W2:Y:S04]  /*26080*/  LDL.LU R8, [R1+0x120] ;  /* 0x0001200001087983 */ /* 0x000ea80000300800 */
[----:B------:R-:W2:Y:S04]  /*26090*/  LDL.LU R9, [R1+0x124] ;  /* 0x0001240001097983 */ /* 0x000ea80000300800 */
[----:B0-----:R-:W2:Y:S04]  /*260a0*/  LDL.LU R10, [R1+0x128] ;  /* 0x00012800010a7983 */ /* 0x001ea80000300800 */
[----:B------:R-:W2:Y:S01]  /*260b0*/  LDL.LU R11, [R1+0x12c] ;  /* 0x00012c00010b7983 */ /* 0x000ea20000300800 */
[----:B---3--:R-:W-:Y:S03]  /*260c0*/  HMMA.16816.F32 R20, R12, R20, R24 ;  /* 0x000000140c14723c */ /* 0x008fe60000001818 */
[----:B------:R-:W3:Y:S04]  /*260d0*/  LDL.LU.64 R26, [R1+0x1518] ;  /* 0x00151800011a7983 */ /* 0x000ee80000300a00 */
[----:B------:R-:W2:-:S12]  /*260e0*/  LDL.LU.64 R24, [R1+0x1510] ;  /* 0x0015100001187983 */ /* 0x000e980000300a00 */
[----:B------:R-:W-:Y:S04]  /*260f0*/  STL.64 [R1+0x140], R20 ;  /* 0x0001401401007387 */ /* 0x000fe80000100a00 */
[----:B------:R0:W-:Y:S04]  /*26100*/  STL.64 [R1+0x148], R22 ;  /* 0x0001481601007387 */ /* 0x0001e80000100a00 */
[----:B0-----:R-:W2:Y:S04]  /*26110*/  LDL.LU.64 R22, [R1+0x1508] ;  /* 0x0015080001167983 */ /* 0x001ea80000300a00 */
[----:B------:R-:W4:Y:S02]  /*26120*/  LDL.LU.64 R20, [R1+0x1500] ;  /* 0x0015000001147983 */ /* 0x000f240000300a00 */
[----:B----4-:R-:W-:Y:S02]  /*26130*/  HMMA.16816.F32 R12, R12, R20, R16 ;  /* 0x000000140c0c723c */ /* 0x010fe40000001810 */
[----:B------:R-:W4:Y:S04]  /*26140*/  LDL.LU.64 R18, [R1+0x14f8] ;  /* 0x0014f80001127983 */ /* 0x000f280000300a00 */
[----:B------:R-:W3:Y:S04]  /*26150*/  LDL.LU.64 R16, [R1+0x14f0] ;  /* 0x0014f00001107983 */ /* 0x000ee80000300a00 */
[----:B--2---:R0:W-:Y:S04]  /*26160*/  STL.64 [R1+0x1478], R22 ;  /* 0x0014781601007387 */ /* 0x0041e80000100a00 */
[----:B------:R-:W2:Y:S05]  /*26170*/  LDL.LU R20, [R1+0x100] ;  /* 0x0001000001147983 */ /* 0x000eaa0000300800 */
[----:B------:R1:W-:Y:S04]  /*26180*/  STL.64 [R1+0x130], R12 ;  /* 0x0001300c01007387 */ /* 0x0003e80000100a00 */
[----:B------:R1:W-:Y:S04]  /*26190*/  STL.64 [R1+0x138], R14 ;  /* 0x0001380e01007387 */ /* 0x0003e80000100a00 */
[----:B------:R-:W2:Y:S04]  /*261a0*/  LDL.LU R21, [R1+0x104] ;  /* 0x0001040001157983 */ /* 0x000ea80000300800 */
[----:B0-----:R-:W2:Y:S04]  /*261b0*/  LDL.LU R22, [R1+0x108] ;  /* 0x0001080001167983 */ /* 0x001ea80000300800 */
[----:B------:R-:W2:Y:S01]  /*261c0*/  LDL.LU R23, [R1+0x10c] ;  /* 0x00010c0001177983 */ /* 0x000ea20000300800 */
[----:B-1----:R-:W-:-:S02]  /*261d0*/  IMAD.MOV.U32 R13, RZ, RZ, R25 ;  /* 0x000000ffff0d7224 */ /* 0x002fc400078e0019 */
[----:B------:R-:W-:Y:S02]  /*261e0*/  IMAD.MOV.U32 R14, RZ, RZ, R5 ;  /* 0x000000ffff0e7224 */ /* 0x000fe400078e0005 */
[----:B------:R-:W-:Y:S02]  /*261f0*/  IMAD.MOV.U32 R15, RZ, RZ, R4 ;  /* 0x000000ffff0f7224 */ /* 0x000fe400078e0004 */
[----:B----4-:R-:W-:Y:S01]  /*26200*/  IMAD.MOV.U32 R12, RZ, RZ, R18 ;  /* 0x000000ffff0c7224 */ /* 0x010fe200078e0012 */
[----:B--2---:R-:W-:Y:S04]  /*26210*/  STL.64 [R1+0x14e0], R22 ;  /* 0x0014e01601007387 */ /* 0x004fe80000100a00 */
[----:B------:R0:W-:Y:S04]  /*26220*/  STL.64 [R1+0x14d8], R20 ;  /* 0x0014d81401007387 */ /* 0x0001e80000100a00 */
[----:B0-----:R-:W2:Y:S04]  /*26230*/  LDL.LU R20, [R1+0x110] ;  /* 0x0001100001147983 */ /* 0x001ea80000300800 */
[----:B------:R-:W2:Y:S04]  /*26240*/  LDL.LU R21, [R1+0x114] ;  /* 0x0001140001157983 */ /* 0x000ea80000300800 */
[----:B------:R-:W2:Y:S04]  /*26250*/  LDL.LU R22, [R1+0x118] ;  /* 0x0001180001167983 */ /* 0x000ea80000300800 */
[----:B------:R-:W2:Y:S04]  /*26260*/  LDL.LU R23, [R1+0x11c] ;  /* 0x00011c0001177983 */ /* 0x000ea80000300800 */
[----:B------:R-:W3:Y:S04]  /*26270*/  LDL.LU R18, [R1+0x14ec] ;  /* 0x0014ec0001127983 */ /* 0x000ee80000300800 */
[----:B------:R-:W-:Y:S04]  /*26280*/  STL.64 [R1+0x1408], R14 ;  /* 0x0014080e01007387 */ /* 0x000fe80000100a00 */
[----:B------:R0:W-:Y:S02]  /*26290*/  STL.64 [R1+0x1400], R12 ;  /* 0x0014000c01007387 */ /* 0x0001e40000100a00 */
[----:B0-----:R-:W-:-:S02]  /*262a0*/  IMAD.MOV.U32 R12, RZ, RZ, R19 ;  /* 0x000000ffff0c7224 */ /* 0x001fc400078e0013 */
[----:B------:R-:W3:Y:S04]  /*262b0*/  LDL.LU R19, [R1+0x14e8] ;  /* 0x0014e80001137983 */ /* 0x000ee80000300800 */
[----:B------:R-:W4:Y:S04]  /*262c0*/  LDL.LU R13, [R1+0x54] ;  /* 0x00005400010d7983 */ /* 0x000f280000300800 */
[----:B------:R-:W2:Y:S01]  /*262d0*/  LDL.LU R14, [R1+0x58] ;  /* 0x00005800010e7983 */ /* 0x000ea20000300800 */
[----:B------:R-:W-:Y:S01]  /*262e0*/  IMAD.MOV.U32 R15, RZ, RZ, R24 ;  /* 0x000000ffff0f7224 */ /* 0x000fe200078e0018 */
[C---:B---3--:R-:W-:Y:S08]  /*262f0*/  HMMA.16816.F32 R8, R16.reuse, R6, R8 ;  /* 0x000000061008723c */ /* 0x048ff00000001808 */
[----:B--2---:R-:W-:Y:S01]  /*26300*/  HMMA.16816.F32 R20, R16, R26, R20 ;  /* 0x0000001a1014723c */ /* 0x004fe20000001814 */
[----:B------:R0:W-:Y:S04]  /*26310*/  STL.64 [R1+0x1418], R14 ;  /* 0x0014180e01007387 */ /* 0x0001e80000100a00 */
[----:B----4-:R-:W-:Y:S04]  /*26320*/  STL.64 [R1+0x1410], R12 ;  /* 0x0014100c01007387 */ /* 0x010fe80000100a00 */
[----:B0-----:R-:W2:Y:S04]  /*26330*/  LDL.LU R14, [R1+0x8] ;  /* 0x00000800010e7983 */ /* 0x001ea80000300800 */
[----:B------:R-:W2:Y:S04]  /*26340*/  LDL.LU R15, [R1+0xc] ;  /* 0x00000c00010f7983 */ /* 0x000ea80000300800 */
[----:B------:R0:W-:Y:S04]  /*26350*/  STL.64 [R1+0x120], R8 ;  /* 0x0001200801007387 */ /* 0x0001e80000100a00 */
[----:B------:R-:W-:Y:S04]  /*26360*/  STL.64 [R1+0x128], R10 ;  /* 0x0001280a01007387 */ /* 0x000fe80000100a00 */
[----:B------:R-:W3:Y:S04]  /*26370*/  LDL.LU R4, [R1+0xf0] ;  /* 0x0000f00001047983 */ /* 0x000ee80000300800 */
[----:B------:R-:W3:Y:S01]  /*26380*/  LDL.LU R5, [R1+0xf4] ;  /* 0x0000f40001057983 */ /* 0x000ee20000300800 */
[----:B0-----:R-:W-:-:S02]  /*26390*/  IMAD.MOV.U32 R9, RZ, RZ, R6 ;  /* 0x000000ffff097224 */ /* 0x001fc400078e0006 */
[----:B------:R-:W-:Y:S01]  /*263a0*/  IMAD.MOV.U32 R8, RZ, RZ, R7 ;  /* 0x000000ffff087224 */ /* 0x000fe200078e0007 */
[----:B------:R-:W3:Y:S04]  /*263b0*/  LDL.LU R6, [R1+0xf8] ;  /* 0x0000f80001067983 */ /* 0x000ee80000300800 */
[----:B------:R-:W3:Y:S04]  /*263c0*/  LDL.LU R7, [R1+0xfc] ;  /* 0x0000fc0001077983 */ /* 0x000ee80000300800 */
[----:B------:R-:W-:Y:S04]  /*263d0*/  STL.64 [R1+0x110], R20 ;  /* 0x0001101401007387 */ /* 0x000fe80000100a00 */
[----:B------:R0:W-:Y:S04]  /*263e0*/  STL.64 [R1+0x118], R22 ;  /* 0x0001181601007387 */ /* 0x0001e80000100a00 */
[----:B0-----:R-:W2:Y:S04]  /*263f0*/  LDL.LU.64 R22, [R1+0x14e0] ;  /* 0x0014e00001167983 */ /* 0x001ea80000300a00 */
[----:B------:R-:W2:Y:S01]  /*26400*/  LDL.LU.64 R20, [R1+0x14d8] ;  /* 0x0014d80001147983 */ /* 0x000ea20000300a00 */
[----:B------:R-:W-:-:S02]  /*26410*/  IMAD.MOV.U32 R11, RZ, RZ, R26 ;  /* 0x000000ffff0b7224 */ /* 0x000fc400078e001a */
[----:B------:R-:W-:Y:S02]  /*26420*/  IMAD.MOV.U32 R10, RZ, RZ, R27 ;  /* 0x000000ffff0a7224 */ /* 0x000fe400078e001b */
[----:B------:R-:W4:Y:S04]  /*26430*/  LDL.LU.64 R26, [R1+0x14d0] ;  /* 0x0014d000011a7983 */ /* 0x000f280000300a00 */
[----:B------:R-:W3:Y:S01]  /*26440*/  LDL.LU R25, [R1+0x14c8] ;  /* 0x0014c80001197983 */ /* 0x000ee20000300800 */
[----:B--2---:R-:W-:-:S15]  /*26450*/  HMMA.16816.F32 R20, R16, R14, R20 ;  /* 0x0000000e1014723c */ /* 0x004fde0000001814 */
[----:B------:R-:W-:-:S04]  /*26460*/  NOP ;  /* 0x0000000000007918 */ /* 0x000fc80000000000 */
[----:B------:R-:W-:Y:S04]  /*26470*/  STL.64 [R1+0x100], R20 ;  /* 0x0001001401007387 */ /* 0x000fe80000100a00 */
[----:B------:R0:W-:Y:S04]  /*26480*/  STL.64 [R1+0x108], R22 ;  /* 0x0001081601007387 */ /* 0x0001e80000100a00 */
[----:B0-----:R-:W2:Y:S04]  /*26490*/  LDL R22, [R1+0x88] ;  /* 0x0000880001167983 */ /* 0x001ea80000100800 */
[----:B------:R-:W2:Y:S04]  /*264a0*/  LDL R23, [R1+0x8c] ;  /* 0x00008c0001177983 */ /* 0x000ea80000100800 */
[----:B--2---:R-:W-:Y:S04]  /*264b0*/  STL.64 [R1+0x1490], R22 ;  /* 0x0014901601007387 */ /* 0x004fe80000100a00 */
[----:B------:R0:W-:Y:S02]  /*264c0*/  STL.64 [R1+0x1430], R14 ;  /* 0x0014300e01007387 */ /* 0x0001e40000100a00 */
[----:B0-----:R-:W-:-:S02]  /*264d0*/  IMAD.MOV.U32 R14, RZ, RZ, R11 ;  /* 0x000000ffff0e7224 */ /* 0x001fc400078e000b */
[----:B------:R-:W-:-:S05]  /*264e0*/  IMAD.MOV.U32 R15, RZ, RZ, R10 ;  /* 0x000000ffff0f7224 */ /* 0x000fca00078e000a */
[----:B------:R0:W-:Y:S04]  /*264f0*/  STL.64 [R1+0x1448], R14 ;  /* 0x0014480e01007387 */ /* 0x0001e80000100a00 */
[----:B------:R-:W2:Y:S04]  /*26500*/  LDL.LU R20, [R1+0xd0] ;  /* 0x0000d00001147983 */ /* 0x000ea80000300800 */
[----:B------:R-:W2:Y:S04]  /*26510*/  LDL.LU R21, [R1+0xd4] ;  /* 0x0000d40001157983 */ /* 0x000ea80000300800 */
[----:B------:R-:W2:Y:S04]  /*26520*/  LDL.LU R22, [R1+0xd8] ;  /* 0x0000d80001167983 */ /* 0x000ea80000300800 */
[----:B------:R-:W2:Y:S01]  /*26530*/  LDL.LU R23, [R1+0xdc] ;  /* 0x0000dc0001177983 */ /* 0x000ea20000300800 */
[----:B0-----:R-:W-:-:S02]  /*26540*/  IMAD.MOV.U32 R14, RZ, RZ, R9 ;  /* 0x000000ffff0e7224 */ /* 0x001fc400078e0009 */
[----:B------:R-:W-:Y:S02]  /*26550*/  IMAD.MOV.U32 R15, RZ, RZ, R8 ;  /* 0x000000ffff0f7224 */ /* 0x000fe400078e0008 */
[----:B------:R-:W2:Y:S04]  /*26560*/  LDL.LU R8, [R1+0xe0] ;  /* 0x0000e00001087983 */ /* 0x000ea80000300800 */
[----:B------:R-:W2:Y:S04]  /*26570*/  LDL.LU R9, [R1+0xe4] ;  /* 0x0000e40001097983 */ /* 0x000ea80000300800 */
[----:B------:R-:W2:Y:S04]  /*26580*/  LDL.LU R10, [R1+0xe8] ;  /* 0x0000e800010a7983 */ /* 0x000ea80000300800 */
[----:B------:R-:W2:Y:S04]  /*26590*/  LDL.LU R11, [R1+0xec] ;  /* 0x0000ec00010b7983 */ /* 0x000ea80000300800 */
[----:B------:R4:W-:Y:S04]  /*265a0*/  STL.64 [R1+0x1470], R14 ;  /* 0x0014700e01007387 */ /* 0x0009e80000100a00 */
[----:B------:R-:W2:Y:S04]  /*265b0*/  LDL.LU R12, [R1+0xb0] ;  /* 0x0000b000010c7983 */ /* 0x000ea80000300800 */
[----:B------:R-:W2:Y:S01]  /*265c0*/  LDL.LU R13, [R1+0xb4] ;  /* 0x0000b400010d7983 */ /* 0x000ea20000300800 */
[----:B----4-:R-:W-:-:S02]  /*265d0*/  IMAD.MOV.U32 R14, RZ, RZ, R26 ;  /* 0x000000ffff0e7224 */ /* 0x010fc400078e001a */
[----:B------:R-:W-:Y:S01]  /*265e0*/  IMAD.MOV.U32 R15, RZ, RZ, R27 ;  /* 0x000000ffff0f7224 */ /* 0x000fe200078e001b */
[----:B------:R-:W3:Y:S04]  /*265f0*/  LDL.LU R26, [R1+0x14c4] ;  /* 0x0014c400011a7983 */ /* 0x000ee80000300800 */
[----:B------:R-:W3:Y:S04]  /*26600*/  LDL.LU R27, [R1+0x14c0] ;  /* 0x0014c000011b7983 */ /* 0x000ee80000300800 */
[----:B------:R-:W-:Y:S01]  /*26610*/  STL.64 [R1+0x1488], R14 ;  /* 0x0014880e01007387 */ /* 0x000fe20000100a00 */
[----:B---3--:R-:W-:Y:S03]  /*26620*/  HMMA.16816.F32 R4, R16, R26, R4 ;  /* 0x0000001a1004723c */ /* 0x008fe60000001804 */
[----:B--2---:R0:W-:Y:S04]  /*26630*/  STL.64 [R1+0x1480], R12 ;  /* 0x0014800c01007387 */ /* 0x0041e80000100a00 */
[----:B0-----:R-:W2:Y:S04]  /*26640*/  LDL.LU R12, [R1+0xc0] ;  /* 0x0000c000010c7983 */ /* 0x001ea80000300800 */
[----:B------:R-:W2:Y:S04]  /*26650*/  LDL.LU R13, [R1+0xc4] ;  /* 0x0000c400010d7983 */ /* 0x000ea80000300800 */
[----:B------:R-:W2:Y:S04]  /*26660*/  LDL.LU R14, [R1+0xc8] ;  /* 0x0000c800010e7983 */ /* 0x000ea80000300800 */
[----:B------:R-:W2:Y:S04]  /*26670*/  LDL.LU R15, [R1+0xcc] ;  /* 0x0000cc00010f7983 */ /* 0x000ea80000300800 */
[----:B------:R-:W-:Y:S04]  /*26680*/  STL.64 [R1+0xf0], R4 ;  /* 0x0000f00401007387 */ /* 0x000fe80000100a00 */
[----:B------:R0:W-:Y:S04]  /*26690*/  STL.64 [R1+0xf8], R6 ;  /* 0x0000f80601007387 */ /* 0x0001e80000100a00 */
[----:B0-----:R-:W3:Y:S04]  /*266a0*/  LDL.LU.64 R6, [R1+0x14b8] ;  /* 0x0014b80001067983 */ /* 0x001ee80000300a00 */
[----:B------:R-:W4:Y:S04]  /*266b0*/  LDL.LU R4, [R1+0x14b0] ;  /* 0x0014b00001047983 */ /* 0x000f280000300800 */
[----:B------:R-:W-:Y:S04]  /*266c0*/  STL.64 [R1+0x1428], R26 ;  /* 0x0014281a01007387 */ /* 0x000fe80000100a00 */
[----:B------:R0:W-:Y:S04]  /*266d0*/  STL [R1+0x1420], R25 ;  /* 0x0014201901007387 */ /* 0x0001e80000100800 */
[----:B------:R-:W2:Y:S04]  /*266e0*/  LDL.LU R24, [R1+0x60] ;  /* 0x0000600001187983 */ /* 0x000ea80000300800 */
[----:B0-----:R-:W2:Y:S01]  /*266f0*/  LDL.LU R25, [R1+0x64] ;  /* 0x0000640001197983 */ /* 0x001ea20000300800 */
[----:B------:R-:W-:-:S02]  /*26700*/  IMAD.MOV.U32 R26, RZ, RZ, R28 ;  /* 0x000000ffff1a7224 */ /* 0x000fc400078e001c */
[----:B------:R-:W-:Y:S01]  /*26710*/  IMAD.MOV.U32 R27, RZ, RZ, R29 ;  /* 0x000000ffff1b7224 */ /* 0x000fe200078e001d */
[----:B------:R-:W4:Y:S04]  /*26720*/  LDL.LU R28, [R1+0x14ac] ;  /* 0x0014ac00011c7983 */ /* 0x000f280000300800 */
[----:B------:R-:W4:Y:S04]  /*26730*/  LDL.LU R29, [R1+0x14a8] ;  /* 0x0014a800011d7983 */ /* 0x000f280000300800 */
[----:B------:R3:W-:Y:S02]  /*26740*/  STL.64 [R1+0x1440], R26 ;  /* 0x0014401a01007387 */ /* 0x0007e40000100a00 */
[----:B---3--:R-:W-:-:S02]  /*26750*/  IMAD.MOV.U32 R26, RZ, RZ, R7 ;  /* 0x000000ffff1a7224 */ /* 0x008fc400078e0007 */
[----:B--2---:R0:W-:Y:S04]  /*26760*/  STL.64 [R1+0x1438], R24 ;  /* 0x0014381801007387 */ /* 0x0041e80000100a00 */
[----:B0-----:R-:W2:Y:S01]  /*26770*/  LDL.LU R24, [R1+0x90] ;  /* 0x0000900001187983 */ /* 0x001ea20000300800 */
[----:B------:R-:W-:-:S03]  /*26780*/  IMAD.MOV.U32 R25, RZ, RZ, R6 ;  /* 0x000000ffff197224 */ /* 0x000fc600078e0006 */
[----:B------:R-:W3:Y:S04]  /*26790*/  LDL.LU R6, [R1+0x14a4] ;  /* 0x0014a40001067983 */ /* 0x000ee80000300800 */
[----:B------:R-:W3:Y:S04]  /*267a0*/  LDL.LU R7, [R1+0x14a0] ;  /* 0x0014a00001077983 */ /* 0x000ee80000300800 */
[----:B------:R-:W2:Y:S01]  /*267b0*/  LDL.LU R27, [R1+0x9c] ;  /* 0x00009c00011b7983 */ /* 0x000ea20000300800 */
[C---:B---3--:R-:W-:Y:S03]  /*267c0*/  HMMA.16816.F32 R8, R16.reuse, R6, R8 ;  /* 0x000000061008723c */ /* 0x048fe60000001808 */
[----:B--2---:R-:W-:Y:S04]  /*267d0*/  STL.64 [R1+0x1458], R26 ;  /* 0x0014581a01007387 */ /* 0x004fe80000100a00 */
[----:B------:R0:W-:Y:S04]  /*267e0*/  STL.64 [R1+0x1450], R24 ;  /* 0x0014501801007387 */ /* 0x0001e80000100a00 */
[----:B0-----:R-:W2:Y:S04]  /*267f0*/  LDL.LU R24, [R1+0xa0] ;  /* 0x0000a00001187983 */ /* 0x001ea80000300800 */
[----:B------:R-:W2:Y:S04]  /*26800*/  LDL.LU R25, [R1+0xa4] ;  /* 0x0000a40001197983 */ /* 0x000ea80000300800 */
[----:B------:R-:W-:Y:S04]  /*26810*/  STL.64 [R1+0xe0], R8 ;  /* 0x0000e00801007387 */ /* 0x000fe80000100a00 */
[----:B------:R0:W-:Y:S04]  /*26820*/  STL.64 [R1+0xe8], R10 ;  /* 0x0000e80a01007387 */ /* 0x0001e80000100a00 */
[----:B0-----:R-:W3:Y:S02]  /*26830*/  LDL.LU.64 R10, [R1+0x1498] ;  /* 0x00149800010a7983 */ /* 0x001ee40000300a00 */
[----:B---3--:R-:W-:-:S15]  /*26840*/  HMMA.16816.F32 R20, R16, R10, R20 ;  /* 0x0000000a1014723c */ /* 0x008fde0000001814 */
[----:B------:R-:W-:-:S04]  /*26850*/  NOP ;  /* 0x0000000000007918 */ /* 0x000fc80000000000 */
[----:B------:R-:W-:Y:S04]  /*26860*/  STL.64 [R1+0xd0], R20 ;  /* 0x0000d01401007387 */ /* 0x000fe80000100a00 */
[----:B------:R0:W-:Y:S04]  /*26870*/  STL.64 [R1+0xd8], R22 ;  /* 0x0000d81601007387 */ /* 0x0001e80000100a00 */
[----:B0-----:R-:W3:Y:S02]  /*26880*/  LDL.LU.64 R22, [R1+0x1490] ;  /* 0x0014900001167983 */ /* 0x001ee40000300a00 */
[----:B---3--:R-:W-:Y:S02]  /*26890*/  HMMA.16816.F32 R20, R16, R22, R12 ;  /* 0x000000161014723c */ /* 0x008fe4000000180c */
[----:B------:R-:W3:Y:S04]  /*268a0*/  LDL.LU.64 R14, [R1+0x1488] ;  /* 0x00148800010e7983 */ /* 0x000ee80000300a00 */
[----:B------:R-:W3:-:S13]  /*268b0*/  LDL.LU.64 R12, [R1+0x1480] ;  /* 0x00148000010c7983 */ /* 0x000eda0000300a00 */
[----:B------:R-:W-:Y:S04]  /*268c0*/  STL.64 [R1+0xc0], R20 ;  /* 0x0000c01401007387 */ /* 0x000fe80000100a00 */
[----:B------:R0:W-:Y:S04]  /*268d0*/  STL.64 [R1+0xc8], R22 ;  /* 0x0000c81601007387 */ /* 0x0001e80000100a00 */
[----:B0-----:R-:W3:Y:S01]  /*268e0*/  LDL.LU.64 R22, [R1+0x1478] ;  /* 0x0014780001167983 */ /* 0x001ee20000300a00 */
[----:B----4-:R-:W-:Y:S02]  /*268f0*/  IMAD.MOV.U32 R26, RZ, RZ, R29 ;  /* 0x000000ffff1a7224 */ /* 0x010fe400078e001d */
[----:B------:R-:W-:Y:S01]  /*26900*/  IMAD.MOV.U32 R27, RZ, RZ, R28 ;  /* 0x000000ffff1b7224 */ /* 0x000fe200078e001c */
[----:B---3--:R-:W-:Y:S01]  /*26910*/  HMMA.16816.F32 R16, R16, R22, R12 ;  /* 0x000000161010723c */ /* 0x008fe2000000180c */
[----:B------:R-:W2:Y:S04]  /*26920*/  LDL.LU.64 R14, [R1+0x1470] ;  /* 0x00147000010e7983 */ /* 0x000ea80000300a00 */
[----:B------:R-:W2:Y:S04]  /*26930*/  LDL.LU.64 R22, [R1+0x1468] ;  /* 0x0014680001167983 */ /* 0x000ea80000300a00 */
[----:B------:R-:W2:Y:S10]  /*26940*/  LDL.LU.64 R20, [R1+0x1460] ;  /* 0x0014600001147983 */ /* 0x000eb40000300a00 */
[----:B------:R-:W-:Y:S04]  /*26950*/  STL.64 [R1+0x160], R16 ;  /* 0x0001601001007387 */ /* 0x000fe80000100a00 */
[----:B------:R-:W-:Y:S01]  /*26960*/  STL.64 [R1+0x168], R18 ;  /* 0x0001681201007387 */ /* 0x000fe20000100a00 */
[----:B--2---:R-:W-:Y:S03]  /*26970*/  HMMA.16816.F32 R12, R20, R14, R24 ;  /* 0x0000000e140c723c */ /* 0x004fe60000001818 */
[----:B------:R-:W2:Y:S04]  /*26980*/  LDL.LU.64 R26, [R1+0x1458] ;  /* 0x00145800011a7983 */ /* 0x000ea80000300a00 */
[----:B------:R-:W2:-:S12]  /*26990*/  LDL.LU.64 R24, [R1+0x1450] ;  /* 0x0014500001187983 */ /* 0x000e980000300a00 */
[----:B------:R-:W-:Y:S04]  /*269a0*/  STL [R1+0x170], R12 ;  /* 0x0001700c01007387 */ /* 0x000fe80000100800 */
[----:B------:R0:W-:Y:S04]  /*269b0*/  STL.64 [R1+0x178], R14 ;  /* 0x0001780e01007387 */ /* 0x0001e80000100a00 */
[----:B0-----:R-:W2:Y:S01]  /*269c0*/  LDL.LU.64 R14, [R1+0x1448] ;  /* 0x00144800010e7983 */ /* 0x001ea20000300a00 */
[----:B------:R-:W-:-:S05]  /*269d0*/  IMAD.MOV.U32 R29, RZ, RZ, R13 ;  /* 0x000000ffff1d7224 */ /* 0x000fca00078e000d */
[----:B------:R0:W-:Y:S04]  /*269e0*/  STL [R1+0x134c], R29 ;  /* 0x00134c1d01007387 */ /* 0x0001e80000100800 */
[----:B0-----:R-:W3:Y:S01]  /*269f0*/  LDL R29, [R1+0xb54] ;  /* 0x000b5400011d7983 */ /* 0x001ee20000100800 */
[----:B--2---:R-:W-:Y:S03]  /*26a00*/  HMMA.16816.F32 R12, R20, R14, R24 ;  /* 0x0000000e140c723c */ /* 0x004fe60000001818 */
[----:B------:R-:W2:Y:S04]  /*26a10*/  LDL.LU.64 R26, [R1+0x1440] ;  /* 0x00144000011a7983 */ /* 0x000ea80000300a00 */
[----:B------:R-:W2:-:S12]  /*26a20*/  LDL.LU.64 R24, [R1+0x1438] ;  /* 0x0014380001187983 */ /* 0x000e980000300a00 */
[----:B------:R-:W-:Y:S04]  /*26a30*/  STL.64 [R1+0x150], R12 ;  /* 0x0001500c01007387 */ /* 0x000fe80000100a00 */
[----:B------:R0:W-:Y:S04]  /*26a40*/  STL.64 [R1+0x158], R14 ;  /* 0x0001580e01007387 */ /* 0x0001e80000100a00 */
[----:B0-----:R-:W2:Y:S02]  /*26a50*/  LDL.LU.64 R14, [R1+0x1430] ;  /* 0x00143000010e7983 */ /* 0x001ea40000300a00 */
[----:B--2---:R-:W-:Y:S02]  /*26a60*/  HMMA.16816.F32 R12, R20, R14, R24 ;  /* 0x0000000e140c723c */ /* 0x004fe40000001818 */
[----:B------:R-:W2:Y:S04]  /*26a70*/  LDL.LU.64 R26, [R1+0x1428] ;  /* 0x00142800011a7983 */ /* 0x000ea80000300a00 */
[----:B------:R-:W4:-:S13]  /*26a80*/  LDL.LU R25, [R1+0x1420] ;  /* 0x0014200001197983 */ /* 0x000f1a0000300800 */
[----:B------:R-:W-:Y:S04]  /*26a90*/  STL.64 [R1+0x60], R12 ;  /* 0x0000600c01007387 */ /* 0x000fe80000100a00 */
[----:B------:R0:W-:Y:S04]  /*26aa0*/  STL.64 [R1+0x68], R14 ;  /* 0x0000680e01007387 */ /* 0x0001e80000100a00 */
[----:B0-----:R-:W2:Y:S04]  /*26ab0*/  LDL.LU.64 R14, [R1+0x1418] ;  /* 0x00141800010e7983 */ /* 0x001ea80000300a00 */
[----:B------:R-:W2:Y:S01]  /*26ac0*/  LDL.LU.64 R12, [R1+0x1410] ;  /* 0x00141000010c7983 */ /* 0x000ea20000300a00 */
[----:B------:R-:W-:-:S02]  /*26ad0*/  IMAD.MOV.U32 R18, RZ, RZ, R2 ;  /* 0x000000ffff127224 */ /* 0x000fc400078e0002 */
[----:B------:R-:W-:Y:S02]  /*26ae0*/  IMAD.MOV.U32 R19, RZ, RZ, R0 ;  /* 0x000000ffff137224 */ /* 0x000fe400078e0000 */
[----:B------:R-:W-:Y:S01]  /*26af0*/  IMAD.MOV.U32 R17, RZ, RZ, R3 ;  /* 0x000000ffff117224 */ /* 0x000fe200078e0003 */
[----:B--2---:R-:W-:-:S15]  /*26b00*/  HMMA.16816.F32 R12, R20, R26, R12 ;  /* 0x0000001a140c723c */ /* 0x004fde000000180c */
[----:B------:R-:W-:-:S04]  /*26b10*/  NOP ;  /* 0x0000000000007918 */ /* 0x000fc80000000000 */
[----:B------:R-:W-:Y:S02]  /*26b20*/  IMAD.MOV.U32 R2, RZ, RZ, R14 ;  /* 0x000000ffff027224 */ /* 0x000fe400078e000e */
[----:B------:R-:W-:Y:S02]  /*26b30*/  IMAD.MOV.U32 R0, RZ, RZ, R15 ;  /* 0x000000ffff007224 */ /* 0x000fe400078e000f */
[----:B------:R-:W-:Y:S02]  /*26b40*/  IMAD.MOV.U32 R28, RZ, RZ, R12 ;  /* 0x000000ffff1c7224 */ /* 0x000fe400078e000c */
[----:B------:R-:W-:Y:S01]  /*26b50*/  IMAD.MOV.U32 R3, RZ, RZ, R13 ;  /* 0x000000ffff037224 */ /* 0x000fe200078e000d */
[----:B------:R-:W2:Y:S04]  /*26b60*/  LDL.LU.64 R14, [R1+0x1408] ;  /* 0x00140800010e7983 */ /* 0x000ea80000300a00 */
[----:B------:R-:W2:Y:S01]  /*26b70*/  LDL.LU.64 R12, [R1+0x1400] ;  /* 0x00140000010c7983 */ /* 0x000ea20000300a00 */
[----:B------:R-:W-:-:S07]  /*26b80*/  IMAD.MOV.U32 R16, RZ, RZ, R4 ;  /* 0x000000ffff107224 */ /* 0x000fce00078e0004 */
[----:B------:R-:W-:Y:S01]  /*26b90*/  HMMA.16816.F32 R16, R20, R6, R16 ;  /* 0x000000061410723c */ /* 0x000fe20000001810 */
[----:B------:R-:W-:Y:S04]  /*26ba0*/  STL [R1+0x1354], R3 ;  /* 0x0013540301007387 */ /* 0x000fe80000100800 */
[----:B------:R-:W-:-:S14]  /*26bb0*/  STL [R1+0x1350], R28 ;  /* 0x0013501c01007387 */ /* 0x000fdc0000100800 */
[----:B------:R-:W-:Y:S04]  /*26bc0*/  STL.64 [R1+0x40], R16 ;  /* 0x0000401001007387 */ /* 0x000fe80000100a00 */
[----:B------:R-:W-:Y:S04]  /*26bd0*/  STL.64 [R1+0x48], R18 ;  /* 0x0000481201007387 */ /* 0x000fe80000100a00 */
[----:B---3--:R-:W-:Y:S01]  /*26be0*/  LDSM.16.M88.4 R16, [R29+UR5+0x18000] ;  /* 0x018000051d10783b */ /* 0x008fe20008000200 */
[----:B--2---:R-:W-:Y:S03]  /*26bf0*/  HMMA.16816.F32 R4, R20, R10, R12 ;  /* 0x0000000a1404723c */ /* 0x004fe6000000180c */
[----:B----4-:R-:W0:Y:S04]  /*26c00*/  LDSM.16.MT88.4 R12, [R25+UR5+0x20800] ;  /* 0x02080005190c783b */ /* 0x010e280008004200 */
[----:B------:R-:W-:Y:S04]  /*26c10*/  LDSM.16.M88.4 R8, [R29+UR5+0x4000] ;  /* 0x004000051d08783b */ /* 0x000fe80008000200 */
[----:B------:R-:W-:Y:S04]  /*26c20*/  LDSM.16.M88.4 R24, [R29+UR5+0xc000] ;  /* 0x00c000051d18783b */ /* 0x000fe80008000200 */
[----:B0-----:R-:W-:Y:S04]  /*26c30*/  STL.64 [R1+0x13d0], R14 ;  /* 0x0013d00e01007387 */ /* 0x001fe80000100a00 */
[----:B------:R-:W-:Y:S04]  /*26c40*/  STL.64 [R1+0x30], R4 ;  /* 0x0000300401007387 */ /* 0x000fe80000100a00 */
[----:B------:R-:W-:Y:S04]  /*26c50*/  STL.64 [R1+0x38], R6 ;  /* 0x0000380601007387 */ /* 0x000fe80000100a00 */
[----:B------:R-:W-:Y:S04]  /*26c60*/  STL.64 [R1+0x13c8], R12 ;  /* 0x0013c80c01007387 */ /* 0x000fe80000100a00 */
[----:B------:R-:W0:Y:S04]  /*26c70*/  LDSM.16.M88.4 R12, [R29+UR5] ;  /* 0x000000051d0c783b */ /* 0x000e280008000200 */
[----:B------:R-:W1:Y:S04]  /*26c80*/  LDSM.16.M88.4 R4, [R29+UR5+0x8000] ;  /* 0x008000051d04783b */ /* 0x000e680008000200 */
[----:B0-----:R-:W-:Y:S04]  /*26c90*/  STL.64 [R1+0x20], R12 ;  /* 0x0000200c01007387 */ /* 0x001fe80000100a00 */
[----:B------:R-:W-:Y:S04]  /*26ca0*/  STL.64 [R1+0x28], R14 ;  /* 0x0000280e01007387 */ /* 0x000fe80000100a00 */
[----:B------:R-:W-:Y:S04]  /*26cb0*/  STL.64 [R1+0x10], R8 ;  /* 0x0000100801007387 */ /* 0x000fe80000100a00 */
[----:B------:R-:W-:Y:S04]  /*26cc0*/  STL.64 [R1+0x18], R10 ;  /* 0x0000180a01007387 */ /* 0x000fe80000100a00 */
[----:B------:R-:W-:Y:S04]  /*26cd0*/  STL [R1+0x128c], R26 ;  /* 0x00128c1a01007387 */ /* 0x000fe80000100800 */
[----:B-1----:R-:W-:Y:S04]  /*26ce0*/  STL.64 [R1], R4 ;  /* 0x0000000401007387 */ /* 0x002fe80000100a00 */
[----:B------:R-:W0:Y:S04]  /*26cf0*/  LDSM.16.M88.4 R8, [R29+UR5+0x10000] ;  /* 0x010000051d08783b */ /* 0x000e280008000200 */
[----:B------:R-:W-:Y:S04]  /*26d00*/  STL.64 [R1+0x8], R6 ;  /* 0x0000080601007387 */ /* 0x000fe80000100a00 */
[----:B------:R-:W1:Y:S04]  /*26d10*/  LDSM.16.M88.4 R4, [R29+UR5+0x14000] ;  /* 0x014000051d04783b */ /* 0x000e680008000200 */
[----:B------:R-:W-:Y:S04]  /*26d20*/  STL [R1+0x1288], R27 ;  /* 0x0012881b01007387 */ /* 0x000fe80000100800 */
[----:B0-----:R-:W-:Y:S04]  /*26d30*/  STL [R1+0x123c], R10 ;  /* 0x00123c0a01007387 */ /* 0x001fe80000100800 */
[----:B------:R-:W-:Y:S04]  /*26d40*/  STL [R1+0x1238], R11 ;  /* 0x0012380b01007387 */ /* 0x000fe80000100800 */
[----:B-1----:R-:W-:Y:S04]  /*26d50*/  STL [R1+0x12dc], R6 ;  /* 0x0012dc0601007387 */ /* 0x002fe80000100800 */
[----:B------:R-:W-:Y:S04]  /*26d60*/  STL [R1+0x12d8], R7 ;  /* 0x0012d80701007387 */ /* 0x000fe80000100800 */
[----:B------:R-:W-:Y:S04]  /*26d70*/  STL.64 [R1+0x13f8], R4 ;  /* 0x0013f80401007387 */ /* 0x000fe80000100a00 */
[----:B------:R-:W0:Y:S04]  /*26d80*/  LDSM.16.M88.4 R4, [R29+UR5+0x1c000] ;  /* 0x01c000051d04783b */ /* 0x000e280008000200 */
[----:B------:R1:W-:Y:S04]  /*26d90*/  STL.64 [R1+0x13f0], R18 ;  /* 0x0013f01201007387 */ /* 0x0003e80000100a00 */
[----:B------:R-:W-:Y:S04]  /*26da0*/  STL.64 [R1+0x13e8], R16 ;  /* 0x0013e81001007387 */ /* 0x000fe80000100a00 */
[----:B0-----:R0:W-:Y:S04]  /*26db0*/  STL.64 [R1+0xa0], R4 ;  /* 0x0000a00401007387 */ /* 0x0011e80000100a00 */
[----:B------:R2:W-:Y:S04]  /*26dc0*/  STL.64 [R1+0xa8], R6 ;  /* 0x0000a80601007387 */ /* 0x0005e80000100a00 */
[----:B------:R-:W3:Y:S04]  /*26dd0*/  LDL.LU R14, [R1+0x78] ;  /* 0x00007800010e7983 */ /* 0x000ee80000300800 */
[----:B------:R-:W3:Y:S04]  /*26de0*/  LDL.LU R15, [R1+0x7c] ;  /* 0x00007c00010f7983 */ /* 0x000ee80000300800 */
[----:B-1----:R-:W4:Y:S01]  /*26df0*/  LDL.LU R18, [R1+0x88] ;  /* 0x0000880001127983 */ /* 0x002f220000300800 */
[----:B------:R-:W-:-:S02]  /*26e00*/  IMAD.MOV.U32 R26, RZ, RZ, R4 ;  /* 0x000000ffff1a7224 */ /* 0x000fc400078e0004 */
[----:B------:R-:W-:Y:S01]  /*26e10*/  IMAD.MOV.U32 R10, RZ, RZ, R5 ;  /* 0x000000ffff0a7224 */ /* 0x000fe200078e0005 */
[----:B------:R-:W4:Y:S04]  /*26e20*/  LDL.LU R19, [R1+0x8c] ;  /* 0x00008c0001137983 */ /* 0x000f280000300800 */
[----:B0-----:R-:W4:Y:S04]  /*26e30*/  LDL.LU R4, [R1+0x140] ;  /* 0x0001400001047983 */ /* 0x001f280000300800 */
[----:B------:R-:W4:Y:S04]  /*26e40*/  LDL.LU R5, [R1+0x144] ;  /* 0x0001440001057983 */ /* 0x000f280000300800 */
[----:B--2---:R-:W4:Y:S04]  /*26e50*/  LDL.LU R6, [R1+0x148] ;  /* 0x0001480001067983 */ /* 0x004f280000300800 */
[----:B------:R-:W4:Y:S04]  /*26e60*/  LDL.LU R7, [R1+0x14c] ;  /* 0x00014c0001077983 */ /* 0x000f280000300800 */
[----:B------:R-:W-:Y:S04]  /*26e70*/  STL [R1+0x1390], R10 ;  /* 0x0013900a01007387 */ /* 0x000fe80000100800 */
[----:B------:R0:W-:Y:S04]  /*26e80*/  STL.64 [R1+0x1388], R8 ;  /* 0x0013880801007387 */ /* 0x0001e80000100a00 */
[----:B0-----:R-:W2:Y:S04]  /*26e90*/  LDL.LU R8, [R1+0x100] ;  /* 0x0001000001087983 */ /* 0x001ea80000300800 */
[----:B------:R-:W2:Y:S04]  /*26ea0*/  LDL.LU R9, [R1+0x104] ;  /* 0x0001040001097983 */ /* 0x000ea80000300800 */
[----:B------:R-:W2:Y:S04]  /*26eb0*/  LDL.LU R10, [R1+0x108] ;  /* 0x00010800010a7983 */ /* 0x000ea80000300800 */
[----:B------:R-:W2:Y:S04]  /*26ec0*/  LDL.LU R11, [R1+0x10c] ;  /* 0x00010c00010b7983 */ /* 0x000ea80000300800 */
[----:B--2---:R-:W-:Y:S04]  /*26ed0*/  STL.64 [R1+0x13a0], R10 ;  /* 0x0013a00a01007387 */ /* 0x004fe80000100a00 */
[----:B------:R0:W-:Y:S04]  /*26ee0*/  STL.64 [R1+0x1398], R8 ;  /* 0x0013980801007387 */ /* 0x0001e80000100a00 */
[----:B0-----:R-:W2:Y:S04]  /*26ef0*/  LDL.LU.64 R8, [R1+0x10] ;  /* 0x0000100001087983 */ /* 0x001ea80000300a00 */
[----:B--2---:R0:W-:Y:S04]  /*26f00*/  STL.64 [R1+0x13b0], R8 ;  /* 0x0013b00801007387 */ /* 0x0041e80000100a00 */
[----:B0-----:R-:W2:Y:S04]  /*26f10*/  LDL.LU R8, [R1+0x120] ;  /* 0x0001200001087983 */ /* 0x001ea80000300800 */
[----:B------:R-:W2:Y:S04]  /*26f20*/  LDL.LU R9, [R1+0x124] ;  /* 0x0001240001097983 */ /* 0x000ea80000300800 */
[----:B------:R-:W2:Y:S04]  /*26f30*/  LDL.LU R10, [R1+0x128] ;  /* 0x00012800010a7983 */ /* 0x000ea80000300800 */
[----:B------:R-:W2:Y:S04]  /*26f40*/  LDL.LU R11, [R1+0x12c] ;  /* 0x00012c00010b7983 */ /* 0x000ea80000300800 */
[----:B--2---:R-:W-:Y:S04]  /*26f50*/  STL.64 [R1+0x13e0], R10 ;  /* 0x0013e00a01007387 */ /* 0x004fe80000100a00 */
[----:B------:R0:W-:Y:S04]  /*26f60*/  STL.64 [R1+0x13d8], R8 ;  /* 0x0013d80801007387 */ /* 0x0001e80000100a00 */
[----:B0-----:R-:W3:Y:S04]  /*26f70*/  LDL.LU R8, [R1+0x130] ;  /* 0x0001300001087983 */ /* 0x001ee80000300800 */
[----:B------:R-:W3:Y:S04]  /*26f80*/  LDL.LU R9, [R1+0x134] ;  /* 0x0001340001097983 */ /* 0x000ee80000300800 */
[----:B------:R-:W3:Y:S04]  /*26f90*/  LDL.LU R10, [R1+0x138] ;  /* 0x00013800010a7983 */ /* 0x000ee80000300800 */
[----:B------:R-:W3:Y:S04]  /*26fa0*/  LDL.LU R11, [R1+0x13c] ;  /* 0x00013c00010b7983 */ /* 0x000ee80000300800 */
[----:B------:R-:W-:Y:S04]  /*26fb0*/  STL [R1+0x1380], R26 ;  /* 0x0013801a01007387 */ /* 0x000fe80000100800 */
[----:B------:R0:W-:Y:S04]  /*26fc0*/  STL.64 [R1+0x1378], R24 ;  /* 0x0013781801007387 */ /* 0x0001e80000100a00 */
[----:B0-----:R-:W2:Y:S01]  /*26fd0*/  LDL.LU.64 R24, [R1] ;  /* 0x0000000001187983 */ /* 0x001ea20000300a00 */
[C---:B----4-:R-:W-:Y:S03]  /*26fe0*/  HMMA.16816.F32 R16, R20.reuse, R18, R4 ;  /* 0x000000121410723c */ /* 0x050fe60000001804 */
[----:B--2---:R0:W-:Y:S04]  /*26ff0*/  STL.64 [R1+0x13a8], R24 ;  /* 0x0013a81801007387 */ /* 0x0041e80000100a00 */
[----:B0-----:R-:W2:Y:S04]  /*27000*/  LDL.LU R24, [R1+0x110] ;  /* 0x0001100001187983 */ /* 0x001ea80000300800 */
[----:B------:R-:W2:Y:S04]  /*27010*/  LDL.LU R25, [R1+0x114] ;  /* 0x0001140001197983 */ /* 0x000ea80000300800 */
[----:B------:R-:W4:Y:S04]  /*27020*/  LDL.LU R26, [R1+0x118] ;  /* 0x00011800011a7983 */ /* 0x000f280000300800 */
[----:B------:R-:W4:Y:S01]  /*27030*/  LDL.LU R27, [R1+0x11c] ;  /* 0x00011c00011b7983 */ /* 0x000f220000300800 */
[----:B---3--:R-:W-:Y:S03]  /*27040*/  HMMA.16816.F32 R20, R20, R14, R8 ;  /* 0x0000000e1414723c */ /* 0x008fe60000001808 */
[----:B----4-:R-:W-:Y:S04]  /*27050*/  STL.64 [R1+0x13c0], R26 ;  /* 0x0013c01a01007387 */ /* 0x010fe80000100a00 */
[----:B--2---:R0:W-:Y:S04]  /*27060*/  STL.64 [R1+0x13b8], R24 ;  /* 0x0013b81801007387 */ /* 0x0041e80000100a00 */
[----:B0-----:R-:W2:Y:S04]  /*27070*/  LDL.LU.64 R24, [R1+0x20] ;  /* 0x0000200001187983 */ /* 0x001ea80000300a00 */
[----:B------:R-:W3:Y:S04]  /*27080*/  LDL.LU.64 R4, [R1+0x13f8] ;  /* 0x0013f80001047983 */ /* 0x000ee80000300a00 */
[----:B------:R0:W-:Y:S04]  /*27090*/  STL.64 [R1+0x148], R18 ;  /* 0x0001481201007387 */ /* 0x0001e80000100a00 */
[----:B0-----:R-:W4:Y:S01]  /*270a0*/  LDL.LU.64 R18, [R1+0x13f0] ;  /* 0x0013f00001127983 */ /* 0x001f220000300a00 */
[----:B------:R-:W-:-:S02]  /*270b0*/  IMAD.MOV.U32 R7, RZ, RZ, R17 ;  /* 0x000000ffff077224 */ /* 0x000fc400078e0011 */
[----:B------:R-:W-:Y:S02]  /*270c0*/  IMAD.MOV.U32 R6, RZ, RZ, R16 ;  /* 0x000000ffff067224 */ /* 0x000fe400078e0010 */
[----:B------:R-:W2:Y:S04]  /*270d0*/  LDL.LU.64 R16, [R1+0x13e8] ;  /* 0x0013e80001107983 */ /* 0x000ea80000300a00 */
[----:B----4-:R-:W-:Y:S04]  /*270e0*/  STL.64 [R1+0xb8], R18 ;  /* 0x0000b81201007387 */ /* 0x010fe80000100a00 */
[----:B------:R-:W-:Y:S04]  /*270f0*/  STL [R1+0x12e4], R7 ;  /* 0x0012e40701007387 */ /* 0x000fe80000100800 */
[----:B------:R-:W-:Y:S04]  /*27100*/  STL [R1+0x12e0], R6 ;  /* 0x0012e00601007387 */ /* 0x000fe80000100800 */
[----:B------:R-:W2:Y:S04]  /*27110*/  LDL.LU.64 R10, [R1+0x13e0] ;  /* 0x0013e000010a7983 */ /* 0x000ea80000300a00 */
[----:B------:R-:W2:Y:S04]  /*27120*/  LDL.LU.64 R8, [R1+0x13d8] ;  /* 0x0013d80001087983 */ /* 0x000ea80000300a00 */
[----:B------:R-:W2:Y:S04]  /*27130*/  LDL.LU.64 R14, [R1+0x13d0] ;  /* 0x0013d000010e7983 */ /* 0x000ea80000300a00 */
[----:B------:R-:W2:Y:S04]  /*27140*/  LDL.LU.64 R12, [R1+0x13c8] ;  /* 0x0013c800010c7983 */ /* 0x000ea80000300a00 */
[----:B------:R0:W-:Y:S04]  /*27150*/  STL.64 [R1+0x130], R20 ;  /* 0x0001301401007387 */ /* 0x0001e80000100a00 */
[----:B------:R1:W-:Y:S04]  /*27160*/  STL.64 [R1+0x138], R22 ;  /* 0x0001381601007387 */ /* 0x0003e80000100a00 */
[----:B0-----:R-:W4:Y:S04]  /*27170*/  LDL.LU R20, [R1+0xd0] ;  /* 0x0000d00001147983 */ /* 0x001f280000300800 */
[----:B------:R-:W4:Y:S04]  /*27180*/  LDL.LU R21, [R1+0xd4] ;  /* 0x0000d40001157983 */ /* 0x000f280000300800 */
[----:B-1----:R-:W2:Y:S04]  /*27190*/  LDL.LU R22, [R1+0xd8] ;  /* 0x0000d80001167983 */ /* 0x002ea80000300800 */
[----:B------:R-:W2:Y:S04]  /*271a0*/  LDL.LU R23, [R1+0xdc] ;  /* 0x0000dc0001177983 */ /* 0x000ea80000300800 */
[----:B--2---:R-:W-:Y:S04]  /*271b0*/  STL.64 [R1+0x1360], R22 ;  /* 0x0013601601007387 */ /* 0x004fe80000100a00 */
[----:B----4-:R0:W-:Y:S04]  /*271c0*/  STL.64 [R1+0x1358], R20 ;  /* 0x0013581401007387 */ /* 0x0101e80000100a00 */
[----:B0-----:R-:W2:Y:S04]  /*271d0*/  LDL.LU R20, [R1+0xe0] ;  /* 0x0000e00001147983 */ /* 0x001ea80000300800 */
[----:B------:R-:W2:Y:S04]  /*271e0*/  LDL.LU R21, [R1+0xe4] ;  /* 0x0000e40001157983 */ /* 0x000ea80000300800 */
[----:B------:R-:W4:Y:S04]  /*271f0*/  LDL.LU R22, [R1+0xe8] ;  /* 0x0000e80001167983 */ /* 0x000f280000300800 */
[----:B------:R-:W4:Y:S01]  /*27200*/  LDL.LU R23, [R1+0xec] ;  /* 0x0000ec0001177983 */ /* 0x000f220000300800 */
[----:B------:R-:W-:Y:S01]  /*27210*/  HMMA.16816.F32 R8, R12, R24, R8 ;  /* 0x000000180c08723c */ /* 0x000fe20000001808 */
[----:B------:R-:W-:-:S02]  /*27220*/  IMAD.MOV.U32 R29, RZ, RZ, R24 ;  /* 0x000000ffff1d7224 */ /* 0x000fc400078e0018 */
[----:B------:R-:W-:Y:S01]  /*27230*/  IMAD.MOV.U32 R19, RZ, RZ, R25 ;  /* 0x000000ffff137224 */ /* 0x000fe200078e0019 */
[----:B----4-:R-:W-:Y:S04]  /*27240*/  STL.64 [R1+0x1370], R22 ;  /* 0x0013701601007387 */ /* 0x010fe80000100a00 */
[----:B--2---:R0:W-:Y:S04]  /*27250*/  STL.64 [R1+0x1368], R20 ;  /* 0x0013681401007387 */ /* 0x0041e80000100a00 */
[----:B0-----:R-:W2:Y:S04]  /*27260*/  LDL.LU R20, [R1+0xf0] ;  /* 0x0000f00001147983 */ /* 0x001ea80000300800 */
[----:B------:R-:W2:Y:S04]  /*27270*/  LDL.LU R21, [R1+0xf4] ;  /* 0x0000f40001157983 */ /* 0x000ea80000300800 */
[----:B------:R-:W2:Y:S04]  /*27280*/  LDL.LU R22, [R1+0xf8] ;  /* 0x0000f80001167983 */ /* 0x000ea80000300800 */
[----:B------:R-:W2:Y:S04]  /*27290*/  LDL.LU R23, [R1+0xfc] ;  /* 0x0000fc0001177983 */ /* 0x000ea80000300800 */
[----:B------:R-:W4:Y:S04]  /*272a0*/  LDL.LU.64 R26, [R1+0x13c0] ;  /* 0x0013c000011a7983 */ /* 0x000f280000300a00 */
[----:B------:R-:W4:Y:S04]  /*272b0*/  LDL.LU.64 R24, [R1+0x13b8] ;  /* 0x0013b80001187983 */ /* 0x000f280000300a00 */
[----:B------:R0:W-:Y:S04]  /*272c0*/  STL.64 [R1+0x120], R8 ;  /* 0x0001200801007387 */ /* 0x0001e80000100a00 */
[----:B0-----:R-:W4:Y:S01]  /*272d0*/  LDL.LU.64 R8, [R1+0x13b0] ;  /* 0x0013b00001087983 */ /* 0x001f220000300a00 */
[----:B------:R-:W-:-:S02]  /*272e0*/  IMAD.MOV.U32 R7, RZ, RZ, R10 ;  /* 0x000000ffff077224 */ /* 0x000fc400078e000a */
[----:B------:R-:W-:Y:S01]  /*272f0*/  IMAD.MOV.U32 R6, RZ, RZ, R11 ;  /* 0x000000ffff067224 */ /* 0x000fe200078e000b */
[----:B----4-:R-:W-:Y:S01]  /*27300*/  HMMA.16816.F32 R24, R12, R8, R24 ;  /* 0x000000080c18723c */ /* 0x010fe20000001818 */
[----:B------:R-:W-:Y:S02]  /*27310*/  IMAD.MOV.U32 R3, RZ, RZ, R8 ;  /* 0x000000ffff037224 */ /* 0x000fe400078e0008 */
[----:B------:R-:W-:-:S15]  /*27320*/  IMAD.MOV.U32 R28, RZ, RZ, R9 ;  /* 0x000000ffff1c7224 */ /* 0x000fde00078e0009 */
[----:B------:R-:W-:Y:S01]  /*27330*/  NOP ;  /* 0x0000000000007918 */ /* 0x000fe20000000000 */
[----:B------:R0:W-:Y:S04]  /*27340*/  STL.64 [R1+0x110], R24 ;  /* 0x0001101801007387 */ /* 0x0001e80000100a00 */
[----:B------:R-:W-:Y:S04]  /*27350*/  STL.64 [R1+0x118], R26 ;  /* 0x0001181a01007387 */ /* 0x000fe80000100a00 */
[----:B0-----:R-:W4:Y:S04]  /*27360*/  LDL.LU.64 R24, [R1+0x13a8] ;  /* 0x0013a80001187983 */ /* 0x001f280000300a00 */
[----:B------:R-:W4:Y:S04]  /*27370*/  LDL.LU.64 R10, [R1+0x13a0] ;  /* 0x0013a000010a7983 */ /* 0x000f280000300a00 */
[----:B------:R-:W4:Y:S02]  /*27380*/  LDL.LU.64 R8, [R1+0x1398] ;  /* 0x0013980001087983 */ /* 0x000f240000300a00 */
[----:B----4-:R-:W-:Y:S01]  /*27390*/  HMMA.16816.F32 R8, R12, R24, R8 ;  /* 0x000000180c08723c */ /* 0x010fe20000001808 */
[----:B------:R-:W-:-:S15]  /*273a0*/  IMAD.MOV.U32 R18, RZ, RZ, R24 ;  /* 0x000000ffff127224 */ /* 0x000fde00078e0018 */
[----:B------:R-:W-:-:S03]  /*273b0*/  NOP ;  /* 0x0000000000007918 */ /* 0x000fc60000000000 */
[----:B------:R-:W-:Y:S04]  /*273c0*/  STL.64 [R1+0x100], R8 ;  /* 0x0001000801007387 */ /* 0x000fe80000100a00 */
[----:B------:R0:W-:Y:S04]  /*273d0*/  STL.64 [R1+0x108], R10 ;  /* 0x0001080a01007387 */ /* 0x0001e80000100a00 */
[----:B0-----:R-:W4:Y:S04]  /*273e0*/  LDL.LU R10, [R1+0x1390] ;  /* 0x00139000010a7983 */ /* 0x001f280000300800 */
[----:B------:R-:W2:Y:S01]  /*273f0*/  LDL.LU.64 R8, [R1+0x1388] ;  /* 0x0013880001087983 */ /* 0x000ea20000300a00 */
[----:B------:R-:W-:-:S03]  /*27400*/  IMAD.MOV.U32 R11, RZ, RZ, R25 ;  /* 0x000000ffff0b7224 */ /* 0x000fc600078e0019 */
[----:B------:R-:W2:Y:S04]  /*27410*/  LDL.LU R26, [R1+0x1380] ;  /* 0x00138000011a7983 */ /* 0x000ea80000300800 */
[----:B------:R-:W2:Y:S02]  /*27420*/  LDL.LU.64 R24, [R1+0x1378] ;  /* 0x0013780001187983 */ /* 0x000ea40000300a00 */
[----:B--2---:R-:W-:-:S15]  /*27430*/  HMMA.16816.F32 R20, R12, R24, R20 ;  /* 0x000000180c14723c */ /* 0x004fde0000001814 */
[----:B------:R-:W-:-:S04]  /*27440*/  NOP ;  /* 0x0000000000007918 */ /* 0x000fc80000000000 */
[----:B------:R-:W-:Y:S04]  /*27450*/  STL.64 [R1+0xf0], R20 ;  /* 0x0000f01401007387 */ /* 0x000fe80000100a00 */
[----:B------:R0:W-:Y:S04]  /*27460*/  STL.64 [R1+0xf8], R22 ;  /* 0x0000f81601007387 */ /* 0x0001e80000100a00 */
[----:B0-----:R-:W2:Y:S04]  /*27470*/  LDL.LU.64 R22, [R1+0x1370] ;  /* 0x0013700001167983 */ /* 0x001ea80000300a00 */
[----:B------:R-:W2:Y:S04]  /*27480*/  LDL.LU.64 R20, [R1+0x1368] ;  /* 0x0013680001147983 */ /* 0x000ea80000300a00 */
[----:B------:R-:W-:Y:S01]  /*27490*/  STL.64 [R1+0x1300], R24 ;  /* 0x0013001801007387 */ /* 0x000fe20000100a00 */
[----:B--2---:R-:W-:-:S15]  /*274a0*/  HMMA.16816.F32 R20, R12, R8, R20 ;  /* 0x000000080c14723c */ /* 0x004fde0000001814 */
[----:B------:R-:W-:-:S04]  /*274b0*/  NOP ;  /* 0x0000000000007918 */ /* 0x000fc80000000000 */
[----:B------:R-:W-:Y:S04]  /*274c0*/  STL.64 [R1+0xe0], R20 ;  /* 0x0000e01401007387 */ /* 0x000fe80000100a00 */
[----:B------:R0:W-:Y:S04]  /*274d0*/  STL.64 [R1+0xe8], R22 ;  /* 0x0000e81601007387 */ /* 0x0001e80000100a00 */
[----:B0-----:R-:W3:Y:S04]  /*274e0*/  LDL.LU.64 R22, [R1+0x1360] ;  /* 0x0013600001167983 */ /* 0x001ee80000300a00 */
[----:B------:R-:W3:Y:S04]  /*274f0*/  LDL.LU.64 R20, [R1+0x1358] ;  /* 0x0013580001147983 */ /* 0x000ee80000300a00 */
[----:B------:R-:W-:Y:S04]  /*27500*/  STL [R1+0x12fc], R8 ;  /* 0x0012fc0801007387 */ /* 0x000fe80000100800 */
[----:B------:R-:W-:Y:S01]  /*27510*/  STL [R1+0x12f8], R9 ;  /* 0x0012f80901007387 */ /* 0x000fe20000100800 */
[----:B---3--:R-:W-:-:S15]  /*27520*/  HMMA.16816.F32 R20, R12, R4, R20 ;  /* 0x000000040c14723c */ /* 0x008fde0000001814 */
[----:B------:R-:W-:-:S04]  /*27530*/  NOP ;  /* 0x0000000000007918 */ /* 0x000fc80000000000 */
[----:B------:R0:W-:Y:S04]  /*27540*/  STL.64 [R1+0xd0], R20 ;  /* 0x0000d01401007387 */ /* 0x0001e80000100a00 */
[----:B------:R-:W-:Y:S01]  /*27550*/  STL.64 [R1+0xd8], R22 ;  /* 0x0000d81601007387 */ /* 0x000fe20000100a00 */
[----:B0-----:R-:W-:Y:S02]  /*27560*/  IMAD.MOV.U32 R20, RZ, RZ, R26 ;  /* 0x000000ffff147224 */ /* 0x001fe400078e001a */
[----:B----4-:R-:W-:-:S05]  /*27570*/  IMAD.MOV.U32 R21, RZ, RZ, R10 ;  /* 0x000000ffff157224 */ /* 0x010fca00078e000a */
[----:B------:R0:W-:Y:S04]  /*27580*/  STL.64 [R1+0x1340], R20 ;  /* 0x0013401401007387 */ /* 0x0001e80000100a00 */
[----:B0-----:R-:W2:Y:S04]  /*27590*/  LDL.LU R20, [R1+0xc0] ;  /* 0x0000c00001147983 */ /* 0x001ea80000300800 */
[----:B------:R-:W2:Y:S04]  /*275a0*/  LDL.LU R21, [R1+0xc4] ;  /* 0x0000c40001157983 */ /* 0x000ea80000300800 */
[----:B------:R-:W2:Y:S04]  /*275b0*/  LDL.LU R22, [R1+0xc8] ;  /* 0x0000c80001167983 */ /* 0x000ea80000300800 */
[----:B------:R-:W2:Y:S04]  /*275c0*/  LDL.LU R23, [R1+0xcc] ;  /* 0x0000cc0001177983 */ /* 0x000ea80000300800 */
[----:B------:R-:W3:Y:S04]  /*275d0*/  LDL R10, [R1+0x198] ;  /* 0x00019800010a7983 */ /* 0x000ee80000100800 */
[----:B------:R-:W4:Y:S04]  /*275e0*/  LDL.LU R24, [R1+0x60] ;  /* 0x0000600001187983 */ /* 0x000f280000300800 */
[----:B------:R-:W4:Y:S04]  /*275f0*/  LDL.LU R25, [R1+0x64] ;  /* 0x0000640001197983 */ /* 0x000f280000300800 */
[----:B------:R-:W2:Y:S04]  /*27600*/  LDL.LU R26, [R1+0x68] ;  /* 0x00006800011a7983 */ /* 0x000ea80000300800 */
[----:B------:R-:W2:Y:S04]  /*27610*/  LDL.LU R27, [R1+0x6c] ;  /* 0x00006c00011b7983 */ /* 0x000ea80000300800 */
[----:B--2---:R-:W-:Y:S04]  /*27620*/  STL.64 [R1+0x1310], R26 ;  /* 0x0013101a01007387 */ /* 0x004fe80000100a00 */
[----:B----4-:R0:W-:Y:S02]  /*27630*/  STL.64 [R1+0x1308], R24 ;  /* 0x0013081801007387 */ /* 0x0101e40000100a00 */
[----:B0-----:R-:W-:-:S02]  /*27640*/  IMAD.MOV.U32 R24, RZ, RZ, R3 ;  /* 0x000000ffff187224 */ /* 0x001fc400078e0003 */
[----:B------:R-:W-:Y:S01]  /*27650*/  IMAD.MOV.U32 R25, RZ, RZ, R28 ;  /* 0x000000ffff197224 */ /* 0x000fe200078e001c */
[----:B------:R-:W2:Y:S04]  /*27660*/  LDL.LU R3, [R1+0x1354] ;  /* 0x0013540001037983 */ /* 0x000ea80000300800 */
[----:B------:R-:W4:Y:S04]  /*27670*/  LDL.LU R28, [R1+0x1350] ;  /* 0x00135000011c7983 */ /* 0x000f280000300800 */
[----:B------:R0:W-:Y:S02]  /*27680*/  STL.64 [R1+0x1320], R24 ;  /* 0x0013201801007387 */ /* 0x0001e40000100a00 */
[----:B0-----:R-:W-:-:S02]  /*27690*/  IMAD.MOV.U32 R24, RZ, RZ, R29 ;  /* 0x000000ffff187224 */ /* 0x001fc400078e001d */
[----:B------:R-:W-:Y:S01]  /*276a0*/  IMAD.MOV.U32 R25, RZ, RZ, R19 ;  /* 0x000000ffff197224 */ /* 0x000fe200078e0013 */
[----:B------:R-:W2:Y:S04]  /*276b0*/  LDL.LU R29, [R1+0x134c] ;  /* 0x00134c00011d7983 */ /* 0x000ea80000300800 */
[----:B------:R0:W-:Y:S04]  /*276c0*/  STL.64 [R1+0x1338], R24 ;  /* 0x0013381801007387 */ /* 0x0001e80000100a00 */
[----:B0-----:R-:W2:Y:S04]  /*276d0*/  LDL.LU R24, [R1+0x160] ;  /* 0x0001600001187983 */ /* 0x001ea80000300800 */
[----:B------:R-:W2:Y:S04]  /*276e0*/  LDL.LU R25, [R1+0x164] ;  /* 0x0001640001197983 */ /* 0x000ea80000300800 */
[----:B------:R-:W2:Y:S04]  /*276f0*/  LDL.LU R26, [R1+0x168] ;  /* 0x00016800011a7983 */ /* 0x000ea80000300800 */
[----:B------:R-:W2:Y:S04]  /*27700*/  LDL.LU R27, [R1+0x16c] ;  /* 0x00016c00011b7983 */ /* 0x000ea80000300800 */
[----:B------:R-:W-:Y:S04]  /*27710*/  STL.64 [R1+0x12f0], R6 ;  /* 0x0012f00601007387 */ /* 0x000fe80000100a00 */
[----:B------:R0:W-:Y:S02]  /*27720*/  STL.64 [R1+0x12e8], R4 ;  /* 0x0012e80401007387 */ /* 0x0001e40000100a00 */
[----:B0-----:R-:W-:-:S02]  /*27730*/  IMAD.MOV.U32 R4, RZ, RZ, R18 ;  /* 0x000000ffff047224 */ /* 0x001fc400078e0012 */
[----:B------:R-:W-:-:S05]  /*27740*/  IMAD.MOV.U32 R5, RZ, RZ, R11 ;  /* 0x000000ffff057224 */ /* 0x000fca00078e000b */
[----:B------:R0:W-:Y:S04]  /*27750*/  STL.64 [R1+0x1318], R4 ;  /* 0x0013180401007387 */ /* 0x0001e80000100a00 */
[----:B0-----:R-:W2:Y:S04]  /*27760*/  LDL.LU R4, [R1+0x150] ;  /* 0x0001500001047983 */ /* 0x001ea80000300800 */
[----:B------:R-:W2:Y:S04]  /*27770*/  LDL.LU R5, [R1+0x154] ;  /* 0x0001540001057983 */ /* 0x000ea80000300800 */
[----:B------:R-:W2:Y:S04]  /*27780*/  LDL.LU R6, [R1+0x158] ;  /* 0x0001580001067983 */ /* 0x000ea80000300800 */
[----:B------:R-:W2:Y:S01]  /*27790*/  LDL.LU R7, [R1+0x15c] ;  /* 0x00015c0001077983 */ /* 0x000ea20000300800 */
[----:B------:R-:W-:Y:S03]  /*277a0*/  HMMA.16816.F32 R20, R12, R16, R20 ;  /* 0x000000100c14723c */ /* 0x000fe60000001814 */
[----:B--2---:R-:W-:Y:S04]  /*277b0*/  STL.64 [R1+0x1330], R6 ;  /* 0x0013300601007387 */ /* 0x004fe80000100a00 */
[----:B------:R0:W-:Y:S04]  /*277c0*/  STL.64 [R1+0x1328], R4 ;  /* 0x0013280401007387 */ /* 0x0001e80000100a00 */
[----:B0-----:R-:W2:Y:S01]  /*277d0*/  LDL.LU R4, [R1+0x170] ;  /* 0x0001700001047983 */ /* 0x001ea20000300800 */
[----:B------:R-:W-:-:S03]  /*277e0*/  IMAD.MOV.U32 R5, RZ, RZ, R29 ;  /* 0x000000ffff057224 */ /* 0x000fc600078e001d */
[----:B------:R-:W2:Y:S04]  /*277f0*/  LDL.LU R29, [R1+0x1348] ;  /* 0x00134800011d7983 */ /* 0x000ea80000300800 */
[----:B------:R-:W3:Y:S04]  /*27800*/  LDL.LU R6, [R1+0x178] ;  /* 0x0001780001067983 */ /* 0x000ee80000300800 */
[----:B------:R-:W3:Y:S04]  /*27810*/  LDL.LU R7, [R1+0x17c] ;  /* 0x00017c0001077983 */ /* 0x000ee80000300800 */
[----:B------:R0:W-:Y:S04]  /*27820*/  STL.64 [R1+0xc0], R20 ;  /* 0x0000c01401007387 */ /* 0x0001e80000100a00 */
[----:B------:R1:W-:Y:S04]  /*27830*/  STL.64 [R1+0xc8], R22 ;  /* 0x0000c81601007387 */ /* 0x0003e80000100a00 */
[----:B0-----:R-:W1:Y:S01]  /*27840*/  LDL.LU.64 R20, [R1+0x1340] ;  /* 0x0013400001147983 */ /* 0x001e620000300a00 */
[----:B------:R-:W-:-:S02]  /*27850*/  IMAD.MOV.U32 R8, RZ, RZ, R16 ;  /* 0x000000ffff087224 */ /* 0x000fc400078e0010 */
[----:B------:R-:W-:Y:S02]  /*27860*/  IMAD.MOV.U32 R9, RZ, RZ, R17 ;  /* 0x000000ffff097224 */ /* 0x000fe400078e0011 */
[----:B--2---:R-:W-:Y:S01]  /*27870*/  LDSM.16.MT88.4 R16, [R29+UR5+0x20800] ;  /* 0x020800051d10783b */ /* 0x004fe20008004200 */
[----:B-1----:R-:W-:Y:S03]  /*27880*/  HMMA.16816.F32 R20, R12, R20, R24 ;  /* 0x000000140c14723c */ /* 0x002fe60000001818 */
[----:B------:R-:W2:Y:S04]  /*27890*/  LDL.LU.64 R24, [R1+0x1338] ;  /* 0x0013380001187983 */ /* 0x000ea80000300a00 */
[----:B---3--:R-:W0:Y:S04]  /*278a0*/  LDSM.16.MT88.4 R12, [R10+UR5+0x20c00] ;  /* 0x020c00050a0c783b */ /* 0x008e280008004200 */
[----:B0-----:R-:W-:Y:S08]  /*278b0*/  STL [R1+0x1294], R14 ;  /* 0x0012940e01007387 */ /* 0x001ff00000100800 */
[----:B------:R-:W-:Y:S04]  /*278c0*/  STL.64 [R1+0x90], R20 ;  /* 0x0000901401007387 */ /* 0x000fe80000100a00 */
[----:B------:R-:W-:Y:S04]  /*278d0*/  STL.64 [R1+0x98], R22 ;  /* 0x0000981601007387 */ /* 0x000fe80000100a00 */
[----:B------:R-:W0:Y:S04]  /*278e0*/  LDSM.16.MT88.4 R20, [R29+UR5+0x20c00] ;  /* 0x020c00051d14783b */ /* 0x000e280008004200 */
[----:B------:R-:W-:Y:S04]  /*278f0*/  STL [R1+0x1290], R15 ;  /* 0x0012900f01007387 */ /* 0x000fe80000100800 */
[----:B0-----:R-:W-:Y:S04]  /*27900*/  STL.64 [R1+0x1200], R22 ;  /* 0x0012001601007387 */ /* 0x001fe80000100a00 */
[----:B------:R4:W-:Y:S02]  /*27910*/  STL.64 [R1+0x11f8], R20 ;  /* 0x0011f81401007387 */ /* 0x0009e40000100a00 */
[----:B----4-:R-:W-:-:S02]  /*27920*/  IMAD.MOV.U32 R20, RZ, RZ, R28 ;  /* 0x000000ffff147224 */ /* 0x010fc400078e001c */
[----:B------:R-:W-:Y:S01]  /*27930*/  IMAD.MOV.U32 R21, RZ, RZ, R3 ;  /* 0x000000ffff157224 */ /* 0x000fe200078e0003 */
[----:B--2---:R-:W-:Y:S01]  /*27940*/  HMMA.16816.F32 R24, R16, R24, R4 ;  /* 0x000000181018723c */ /* 0x004fe20000001804 */
[----:B------:R-:W2:Y:S04]  /*27950*/  LDL.LU.64 R6, [R1+0x1330] ;  /* 0x0013300001067983 */ /* 0x000ea80000300a00 */
[----:B------:R-:W2:-:S14]  /*27960*/  LDL.LU.64 R4, [R1+0x1328] ;  /* 0x0013280001047983 */ /* 0x000e9c0000300a00 */
[----:B------:R-:W-:Y:S02]  /*27970*/  IMAD.MOV.U32 R28, RZ, RZ, R24 ;  /* 0x000000ffff1c7224 */ /* 0x000fe400078e0018 */
[----:B------:R-:W-:Y:S02]  /*27980*/  IMAD.MOV.U32 R3, RZ, RZ, R25 ;  /* 0x000000ffff037224 */ /* 0x000fe400078e0019 */
[----:B------:R-:W2:Y:S01]  /*27990*/  LDL.LU.64 R24, [R1+0x1320] ;  /* 0x0013200001187983 */ /* 0x000ea20000300a00 */
[----:B------:R-:W-:Y:S02]  /*279a0*/  IMAD.MOV.U32 R22, RZ, RZ, R2 ;  /* 0x000000ffff167224 */ /* 0x000fe400078e0002 */
[----:B------:R-:W-:Y:S02]  /*279b0*/  IMAD.MOV.U32 R23, RZ, RZ, R0 ;  /* 0x000000ffff177224 */ /* 0x000fe400078e0000 */
[----:B------:R-:W-:Y:S02]  /*279c0*/  IMAD.MOV.U32 R2, RZ, RZ, R26 ;  /* 0x000000ffff027224 */ /* 0x000fe400078e001a */
[----:B------:R-:W-:-:S03]  /*279d0*/  IMAD.MOV.U32 R0, RZ, RZ, R27 ;  /* 0x000000ffff007224 */ /* 0x000fc600078e001b */
[----:B------:R-:W-:Y:S04]  /*279e0*/  STL [R1+0x1248], R2 ;  /* 0x0012480201007387 */ /* 0x000fe80000100800 */
[----:B------:R-:W-:Y:S04]  /*279f0*/  STL [R1+0x1244], R3 ;  /* 0x0012440301007387 */ /* 0x000fe80000100800 */
[----:B------:R-:W-:Y:S01]  /*27a00*/  STL [R1+0x1240], R28 ;  /* 0x0012401c01007387 */ /* 0x000fe20000100800 */
[----:B--2---:R-:W-:Y:S03]  /*27a10*/  HMMA.16816.F32 R24, R16, R24, R4 ;  /* 0x000000181018723c */ /* 0x004fe60000001804 */
[----:B------:R-:W2:-:S15]  /*27a20*/  LDL.LU.64 R4, [R1+0x1318] ;  /* 0x0013180001047983 */ /* 0x000e9e0000300a00 */
[----:B------:R-:W-:Y:S01]  /*27a30*/  NOP ;  /* 0x0000000000007918 */ /* 0x000fe20000000000 */
[----:B------:R-:W-:Y:S04]  /*27a40*/  STL [R1+0x74], R25 ;  /* 0x0000741901007387 */ /* 0x000fe80000100800 */
[----:B------:R0:W-:Y:S01]  /*27a50*/  STL [R1+0x78], R26 ;  /* 0x0000781a01007387 */ /* 0x0001e20000100800 */
[----:B------:R-:W-:Y:S02]  /*27a60*/  IMAD.MOV.U32 R29, RZ, RZ, R27 ;  /* 0x000000ffff1d7224 */ /* 0x000fe400078e001b */
[----:B------:R-:W-:Y:S01]  /*27a70*/  IMAD.MOV.U32 R11, RZ, RZ, R24 ;  /* 0x000000ffff0b7224 */ /* 0x000fe200078e0018 */
[----:B0-----:R-:W2:Y:S04]  /*27a80*/  LDL.LU.64 R26, [R1+0x1310] ;  /* 0x00131000011a7983 */ /* 0x001ea80000300a00 */
[----:B------:R-:W2:Y:S02]  /*27a90*/  LDL.LU.64 R24, [R1+0x1308] ;  /* 0x0013080001187983 */ /* 0x000ea40000300a00 */
[----:B--2---:R-:W-:Y:S02]  /*27aa0*/  HMMA.16816.F32 R4, R16, R4, R24 ;  /* 0x000000041004723c */ /* 0x004fe40000001818 */
[----:B------:R-:W2:-:S15]  /*27ab0*/  LDL.LU.64 R24, [R1+0x1300] ;  /* 0x0013000001187983 */ /* 0x000e9e0000300a00 */
[----:B------:R-:W-:Y:S02]  /*27ac0*/  NOP ;  /* 0x0000000000007918 */ /* 0x000fe40000000000 */
[----:B------:R-:W-:Y:S02]  /*27ad0*/  IMAD.MOV.U32 R2, RZ, RZ, R4 ;  /* 0x000000ffff027224 */ /* 0x000fe400078e0004 */
[----:B------:R-:W-:Y:S01]  /*27ae0*/  IMAD.MOV.U32 R3, RZ, RZ, R5 ;  /* 0x000000ffff037224 */ /* 0x000fe200078e0005 */
[----:B------:R-:W3:Y:S01]  /*27af0*/  LDL.LU R4, [R1+0x40] ;  /* 0x0000400001047983 */ /* 0x000ee20000300800 */
[----:B------:R-:W-:-:S03]  /*27b00*/  IMAD.MOV.U32 R28, RZ, RZ, R6 ;  /* 0x000000ffff1c7224 */ /* 0x000fc600078e0006 */
[----:B------:R-:W3:Y:S01]  /*27b10*/  LDL.LU R5, [R1+0x44] ;  /* 0x0000440001057983 */ /* 0x000ee20000300800 */
[----:B------:R-:W-:-:S03]  /*27b20*/  IMAD.MOV.U32 R10, RZ, RZ, R7 ;  /* 0x000000ffff0a7224 */ /* 0x000fc600078e0007 */
[----:B------:R-:W3:Y:S04]  /*27b30*/  LDL.LU R6, [R1+0x48] ;  /* 0x0000480001067983 */ /* 0x000ee80000300800 */
[----:B------:R-:W3:Y:S01]  /*27b40*/  LDL.LU R7, [R1+0x4c] ;  /* 0x00004c0001077983 */ /* 0x000ee20000300800 */
[----:B--2---:R-:W-:-:S15]  /*27b50*/  HMMA.16816.F32 R20, R16, R24, R20 ;  /* 0x000000181014723c */ /* 0x004fde0000001814 */
[----:B------:R-:W-:-:S04]  /*27b60*/  NOP ;  /* 0x0000000000007918 */ /* 0x000fc80000000000 */
[----:B------:R-:W-:Y:S02]  /*27b70*/  IMAD.MOV.U32 R26, RZ, RZ, R20 ;  /* 0x000000ffff1a7224 */ /* 0x000fe400078e0014 */
[----:B------:R-:W-:Y:S02]  /*27b80*/  IMAD.MOV.U32 R27, RZ, RZ, R21 ;  /* 0x000000ffff1b7224 */ /* 0x000fe400078e0015 */
[----:B------:R-:W-:Y:S02]  /*27b90*/  IMAD.MOV.U32 R25, RZ, RZ, R22 ;  /* 0x000000ffff197224 */ /* 0x000fe400078e0016 */
[----:B------:R-:W-:Y:S01]  /*27ba0*/  IMAD.MOV.U32 R24, RZ, RZ, R23 ;  /* 0x000000ffff187224 */ /* 0x000fe200078e0017 */
[----:B------:R-:W-:Y:S04]  /*27bb0*/  STL.64 [R1+0x12a0], R26 ;  /* 0x0012a01a01007387 */ /* 0x000fe80000100a00 */
[----:B------:R0:W-:Y:S04]  /*27bc0*/  STL.64 [R1+0x1298], R24 ;  /* 0x0012981801007387 */ /* 0x0001e80000100a00 */
[----:B------:R-:W2:Y:S04]  /*27bd0*/  LDL.LU R20, [R1+0xf0] ;  /* 0x0000f00001147983 */ /* 0x000ea80000300800 */
[----:B------:R-:W2:Y:S04]  /*27be0*/  LDL.LU R21, [R1+0xf4] ;  /* 0x0000f40001157983 */ /* 0x000ea80000300800 */
[----:B------:R-:W4:Y:S04]  /*27bf0*/  LDL.LU R22, [R1+0xf8] ;  /* 0x0000f80001167983 */ /* 0x000f280000300800 */
[----:B------:R-:W4:Y:S04]  /*27c00*/  LDL.LU R23, [R1+0xfc] ;  /* 0x0000fc0001177983 */ /* 0x000f280000300800 */
[----:B0-----:R-:W2:Y:S04]  /*27c10*/  LDL.LU R24, [R1+0xa0] ;  /* 0x0000a00001187983 */ /* 0x001ea80000300800 */
[----:B------:R-:W2:Y:S04]  /*27c20*/  LDL.LU R25, [R1+0xa4] ;  /* 0x0000a40001197983 */ /* 0x000ea80000300800 */
[----:B--2---:R-:W-:Y:S04]  /*27c30*/  STL.64 [R1+0x12b8], R24 ;  /* 0x0012b81801007387 */ /* 0x004fe80000100a00 */
[----:B----4-:R-:W-:Y:S04]  /*27c40*/  STL.64 [R1+0x1258], R22 ;  /* 0x0012581601007387 */ /* 0x010fe80000100a00 */
[----:B------:R0:W-:Y:S04]  /*27c50*/  STL.64 [R1+0x1250], R20 ;  /* 0x0012501401007387 */ /* 0x0001e80000100a00 */
[----:B0-----:R-:W2:Y:S04]  /*27c60*/  LDL.LU R20, [R1+0x100] ;  /* 0x0001000001147983 */ /* 0x001ea80000300800 */
[----:B------:R-:W2:Y:S04]  /*27c70*/  LDL.LU R21, [R1+0x104] ;  /* 0x0001040001157983 */ /* 0x000ea80000300800 */
[----:B------:R-:W4:Y:S04]  /*27c80*/  LDL.LU R22, [R1+0x108] ;  /* 0x0001080001167983 */ /* 0x000f280000300800 */
[----:B------:R-:W4:Y:S01]  /*27c90*/  LDL.LU R23, [R1+0x10c] ;  /* 0x00010c0001177983 */ /* 0x000f220000300800 */
[----:B------:R-:W-:-:S02]  /*27ca0*/  IMAD.MOV.U32 R24, RZ, RZ, R8 ;  /* 0x000000ffff187224 */ /* 0x000fc400078e0008 */
[----:B------:R-:W-:Y:S01]  /*27cb0*/  IMAD.MOV.U32 R25, RZ, RZ, R9 ;  /* 0x000000ffff197224 */ /* 0x000fe200078e0009 */
[----:B------:R-:W3:Y:S04]  /*27cc0*/  LDL.LU R8, [R1+0x12fc] ;  /* 0x0012fc0001087983 */ /* 0x000ee80000300800 */
[----:B------:R-:W3:Y:S04]  /*27cd0*/  LDL.LU R9, [R1+0x12f8] ;  /* 0x0012f80001097983 */ /* 0x000ee80000300800 */
[----:B------:R0:W-:Y:S04]  /*27ce0*/  STL.64 [R1+0x12d0], R24 ;  /* 0x0012d01801007387 */ /* 0x0001e80000100a00 */
[----:B0-----:R-:W3:Y:S04]  /*27cf0*/  LDL.LU R24, [R1+0x30] ;  /* 0x0000300001187983 */ /* 0x001ee80000300800 */
[----:B------:R-:W3:Y:S04]  /*27d00*/  LDL.LU R25, [R1+0x34] ;  /* 0x0000340001197983 */ /* 0x000ee80000300800 */
[----:B------:R-:W3:Y:S04]  /*27d10*/  LDL.LU R26, [R1+0x38] ;  /* 0x00003800011a7983 */ /* 0x000ee80000300800 */
[----:B------:R-:W3:Y:S04]  /*27d20*/  LDL.LU R27, [R1+0x3c] ;  /* 0x00003c00011b7983 */ /* 0x000ee80000300800 */
[----:B----4-:R0:W-:Y:S04]  /*27d30*/  STL.64 [R1+0x1268], R22 ;  /* 0x0012681601007387 */ /* 0x0101e80000100a00 */
[----:B--2---:R-:W-:Y:S04]  /*27d40*/  STL.64 [R1+0x1260], R20 ;  /* 0x0012601401007387 */ /* 0x004fe80000100a00 */
[----:B0-----:R-:W2:Y:S01]  /*27d50*/  LDL.LU.64 R22, [R1+0x18] ;  /* 0x0000180001167983 */ /* 0x001ea20000300a00 */
[----:B---3--:R-:W-:-:S15]  /*27d60*/  HMMA.16816.F32 R4, R16, R8, R4 ;  /* 0x000000081004723c */ /* 0x008fde0000001804 */
[----:B------:R-:W-:-:S04]  /*27d70*/  NOP ;  /* 0x0000000000007918 */ /* 0x000fc80000000000 */
[----:B------:R-:W-:Y:S02]  /*27d80*/  IMAD.MOV.U32 R9, RZ, RZ, R6 ;  /* 0x000000ffff097224 */ /* 0x000fe400078e0006 */
[----:B------:R-:W-:Y:S01]  /*27d90*/  IMAD.MOV.U32 R8, RZ, RZ, R7 ;  /* 0x000000ffff087224 */ /* 0x000fe200078e0007 */
[----:B--2---:R0:W-:Y:S04]  /*27da0*/  STL.64 [R1+0x1270], R22 ;  /* 0x0012701601007387 */ /* 0x0041e80000100a00 */
[----:B0-----:R-:W2:Y:S04]  /*27db0*/  LDL.LU.64 R22, [R1+0x28] ;  /* 0x0000280001167983 */ /* 0x001ea80000300a00 */
[----:B------:R0:W-:Y:S04]  /*27dc0*/  STL.64 [R1+0x40], R4 ;  /* 0x0000400401007387 */ /* 0x0001e80000100a00 */
[----:B------:R-:W3:Y:S04]  /*27dd0*/  LDL.LU.64 R6, [R1+0x12f0] ;  /* 0x0012f00001067983 */ /* 0x000ee80000300a00 */
[----:B0-----:R-:W4:Y:S04]  /*27de0*/  LDL.LU.64 R4, [R1+0x12e8] ;  /* 0x0012e80001047983 */ /* 0x001f280000300a00 */
[----:B------:R-:W-:Y:S04]  /*27df0*/  STL.64 [R1+0x1280], R10 ;  /* 0x0012800a01007387 */ /* 0x000fe80000100a00 */
[----:B------:R0:W-:Y:S04]  /*27e00*/  STL.64 [R1+0x1278], R8 ;  /* 0x0012780801007387 */ /* 0x0001e80000100a00 */
[----:B0-----:R-:W2:Y:S04]  /*27e10*/  LDL.LU R8, [R1+0x120] ;  /* 0x0001200001087983 */ /* 0x001ea80000300800 */
[----:B------:R-:W2:Y:S01]  /*27e20*/  LDL.LU R9, [R1+0x124] ;  /* 0x0001240001097983 */ /* 0x000ea20000300800 */
[----:B---3--:R-:W-:-:S02]  /*27e30*/  IMAD.MOV.U32 R10, RZ, RZ, R7 ;  /* 0x000000ffff0a7224 */ /* 0x008fc400078e0007 */
[----:B------:R-:W-:Y:S01]  /*27e40*/  IMAD.MOV.U32 R11, RZ, RZ, R6 ;  /* 0x000000ffff0b7224 */ /* 0x000fe200078e0006 */
[----:B------:R-:W3:Y:S04]  /*27e50*/  LDL.LU R7, [R1+0x12e4] ;  /* 0x0012e40001077983 */ /* 0x000ee80000300800 */
[----:B------:R-:W3:Y:S04]  /*27e60*/  LDL.LU R6, [R1+0x12e0] ;  /* 0x0012e00001067983 */ /* 0x000ee80000300800 */
[----:B------:R-:W-:Y:S04]  /*27e70*/  STL.64 [R1+0x12b0], R10 ;  /* 0x0012b00a01007387 */ /* 0x000fe80000100a00 */
[----:B--2---:R0:W-:Y:S04]  /*27e80*/  STL.64 [R1+0x12a8], R8 ;  /* 0x0012a80801007387 */ /* 0x0041e80000100a00 */
[----:B0-----:R-:W2:Y:S04]  /*27e90*/  LDL.LU R8, [R1+0x130] ;  /* 0x0001300001087983 */ /* 0x001ea80000300800 */
[----:B------:R-:W2:Y:S04]  /*27ea0*/  LDL.LU R9, [R1+0x134] ;  /* 0x0001340001097983 */ /* 0x000ea80000300800 */
[----:B------:R-:W2:Y:S04]  /*27eb0*/  LDL.LU R10, [R1+0x138] ;  /* 0x00013800010a7983 */ /* 0x000ea80000300800 */
[----:B------:R-:W2:Y:S01]  /*27ec0*/  LDL.LU R11, [R1+0x13c] ;  /* 0x00013c00010b7983 */ /* 0x000ea20000300800 */
[----:B----4-:R-:W-:-:S15]  /*27ed0*/  HMMA.16816.F32 R24, R16, R4, R24 ;  /* 0x000000041018723c */ /* 0x010fde0000001818 */
[----:B------:R-:W-:-:S04]  /*27ee0*/  NOP ;  /* 0x0000000000007918 */ /* 0x000fc80000000000 */
[----:B------:R-:W-:Y:S02]  /*27ef0*/  IMAD.MOV.U32 R14, RZ, RZ, R24 ;  /* 0x000000ffff0e7224 */ /* 0x000fe400078e0018 */
[----:B------:R-:W-:Y:S01]  /*27f00*/  IMAD.MOV.U32 R15, RZ, RZ, R25 ;  /* 0x000000ffff0f7224 */ /* 0x000fe200078e0019 */
[----:B--2---:R-:W-:Y:S04]  /*27f10*/  STL.64 [R1+0x12c8], R10 ;  /* 0x0012c80a01007387 */ /* 0x004fe80000100a00 */
[----:B------:R3:W-:Y:S02]  /*27f20*/  STL.64 [R1+0x12c0], R8 ;  /* 0x0012c00801007387 */ /* 0x0007e40000100a00 */
[----:B---3--:R-:W-:Y:S02]  /*27f30*/  IMAD.MOV.U32 R8, RZ, RZ, R6 ;  /* 0x000000ffff087224 */ /* 0x008fe400078e0006 */
[----:B------:R-:W-:Y:S01]  /*27f40*/  IMAD.MOV.U32 R9, RZ, RZ, R7 ;  /* 0x000000ffff097224 */ /* 0x000fe200078e0007 */
[----:B------:R-:W2:Y:S04]  /*27f50*/  LDL.LU R6, [R1+0x12dc] ;  /* 0x0012dc0001067983 */ /* 0x000ea80000300800 */
[----:B------:R-:W2:Y:S04]  /*27f60*/  LDL.LU R7, [R1+0x12d8] ;  /* 0x0012d80001077983 */ /* 0x000ea80000300800 */
[----:B------:R-:W3:Y:S04]  /*27f70*/  LDL.LU R10, [R1+0x148] ;  /* 0x00014800010a7983 */ /* 0x000ee80000300800 */
[----:B------:R-:W3:Y:S04]  /*27f80*/  LDL.LU R11, [R1+0x14c] ;  /* 0x00014c00010b7983 */ /* 0x000ee80000300800 */
[----:B------:R-:W3:Y:S01]  /*27f90*/  LDL.LU.64 R24, [R1+0x12d0] ;  /* 0x0012d00001187983 */ /* 0x000ee20000300a00 */
[----:B------:R-:W-:-:S02]  /*27fa0*/  IMAD.MOV.U32 R21, RZ, RZ, R26 ;  /* 0x000000ffff157224 */ /* 0x000fc400078e001a */
[----:B------:R-:W-:Y:S02]  /*27fb0*/  IMAD.MOV.U32 R20, RZ, RZ, R27 ;  /* 0x000000ffff147224 */ /* 0x000fe400078e001b */
[C---:B---3--:R-:W-:Y:S01]  /*27fc0*/  HMMA.16816.F32 R24, R16.reuse, R24, R8 ;  /* 0x000000181018723c */ /* 0x048fe20000001808 */
[----:B--2---:R0:W-:Y:S04]  /*27fd0*/  STL.64 [R1+0x1230], R6 ;  /* 0x0012300601007387 */ /* 0x0041e80000100a00 */
[----:B------:R-:W2:Y:S04]  /*27fe0*/  LDL.LU R4, [R1+0x110] ;  /* 0x0001100001047983 */ /* 0x000ea80000300800 */
[----:B------:R-:W2:Y:S04]  /*27ff0*/  LDL.LU R5, [R1+0x114] ;  /* 0x0001140001057983 */ /* 0x000ea80000300800 */
[----:B0-----:R-:W2:Y:S04]  /*28000*/  LDL.LU R6, [R1+0x118] ;  /* 0x0001180001067983 */ /* 0x001ea80000300800 */
[----:B------:R-:W2:Y:S04]  /*28010*/  LDL.LU R7, [R1+0x11c] ;  /* 0x00011c0001077983 */ /* 0x000ea80000300800 */
[----:B------:R-:W3:Y:S04]  /*28020*/  LDL.LU.64 R10, [R1+0x12c8] ;  /* 0x0012c800010a7983 */ /* 0x000ee80000300a00 */
[----:B------:R-:W3:Y:S04]  /*28030*/  LDL.LU.64 R8, [R1+0x12c0] ;  /* 0x0012c00001087983 */ /* 0x000ee80000300a00 */
[----:B------:R0:W-:Y:S04]  /*28040*/  STL.64 [R1+0x140], R24 ;  /* 0x0001401801007387 */ /* 0x0001e80000100a00 */
[----:B------:R1:W-:Y:S04]  /*28050*/  STL.64 [R1+0x148], R26 ;  /* 0x0001481a01007387 */ /* 0x0003e80000100a00 */
[----:B0-----:R-:W3:Y:S02]  /*28060*/  LDL.LU.64 R24, [R1+0x12b8] ;  /* 0x0012b80001187983 */ /* 0x001ee40000300a00 */
[----:B---3--:R-:W-:Y:S02]  /*28070*/  HMMA.16816.F32 R16, R16, R24, R8 ;  /* 0x000000181010723c */ /* 0x008fe40000001808 */
[----:B------:R-:W3:Y:S04]  /*28080*/  LDL.LU.64 R10, [R1+0x12b0] ;  /* 0x0012b000010a7983 */ /* 0x000ee80000300a00 */
[----:B------:R-:W3:Y:S04]  /*28090*/  LDL.LU.64 R8, [R1+0x12a8] ;  /* 0x0012a80001087983 */ /* 0x000ee80000300a00 */
[----:B-1----:R-:W4:Y:S04]  /*280a0*/  LDL.LU.64 R26, [R1+0x12a0] ;  /* 0x0012a000011a7983 */ /* 0x002f280000300a00 */
[----:B------:R-:W2:Y:S05]  /*280b0*/  LDL.LU.64 R24, [R1+0x1298] ;  /* 0x0012980001187983 */ /* 0x000eaa0000300a00 */
[----:B------:R0:W-:Y:S04]  /*280c0*/  STL.64 [R1+0x130], R16 ;  /* 0x0001301001007387 */ /* 0x0001e80000100a00 */
[----:B------:R1:W-:Y:S01]  /*280d0*/  STL.64 [R1+0x138], R18 ;  /* 0x0001381201007387 */ /* 0x0003e20000100a00 */
[----:B0-----:R-:W-:-:S02]  /*280e0*/  IMAD.MOV.U32 R16, RZ, RZ, R14 ;  /* 0x000000ffff107224 */ /* 0x001fc400078e000e */
[----:B------:R-:W-:Y:S01]  /*280f0*/  IMAD.MOV.U32 R17, RZ, RZ, R15 ;  /* 0x000000ffff117224 */ /* 0x000fe200078e000f */
[----:B------:R-:W3:Y:S04]  /*28100*/  LDL.LU R14, [R1+0x1294] ;  /* 0x00129400010e7983 */ /* 0x000ee80000300800 */
[----:B------:R-:W3:Y:S01]  /*28110*/  LDL.LU R15, [R1+0x1290] ;  /* 0x00129000010f7983 */ /* 0x000ee20000300800 */
[----:B-1----:R-:W-:Y:S02]  /*28120*/  IMAD.MOV.U32 R18, RZ, RZ, R21 ;  /* 0x000000ffff127224 */ /* 0x002fe400078e0015 */
[----:B------:R-:W-:-:S05]  /*28130*/  IMAD.MOV.U32 R19, RZ, RZ, R20 ;  /* 0x000000ffff137224 */ /* 0x000fca00078e0014 */
[----:B------:R-:W-:Y:S04]  /*28140*/  STL.64 [R1+0x11a0], R18 ;  /* 0x0011a01201007387 */ /* 0x000fe80000100a00 */
[----:B------:R4:W-:Y:S02]  /*28150*/  STL.64 [R1+0x1198], R16 ;  /* 0x0011981001007387 */ /* 0x0009e40000100a00 */
[----:B----4-:R-:W-:Y:S02]  /*28160*/  IMAD.MOV.U32 R16, RZ, RZ, R26 ;  /* 0x000000ffff107224 */ /* 0x010fe400078e001a */
[----:B--2---:R-:W-:Y:S02]  /*28170*/  IMAD.MOV.U32 R18, RZ, RZ, R25 ;  /* 0x000000ffff127224 */ /* 0x004fe400078e0019 */
[----:B------:R-:W-:-:S02]  /*28180*/  IMAD.MOV.U32 R19, RZ, RZ, R24 ;  /* 0x000000ffff137224 */ /* 0x000fc400078e0018 */
[----:B------:R-:W-:Y:S01]  /*28190*/  IMAD.MOV.U32 R17, RZ, RZ, R27 ;  /* 0x000000ffff117224 */ /* 0x000fe200078e001b */
[----:B------:R-:W2:Y:S04]  /*281a0*/  LDL.LU R26, [R1+0x128c] ;  /* 0x00128c00011a7983 */ /* 0x000ea80000300800 */
[----:B------:R-:W2:Y:S04]  /*281b0*/  LDL.LU R27, [R1+0x1288] ;  /* 0x00128800011b7983 */ /* 0x000ea80000300800 */
[----:B------:R0:W-:Y:S04]  /*281c0*/  STL.64 [R1+0x11b0], R18 ;  /* 0x0011b01201007387 */ /* 0x0001e80000100a00 */
[----:B------:R1:W-:Y:S04]  /*281d0*/  STL.64 [R1+0x11a8], R16 ;  /* 0x0011a81001007387 */ /* 0x0003e80000100a00 */
[----:B0-----:R-:W4:Y:S04]  /*281e0*/  LDL.LU R18, [R1+0x8] ;  /* 0x0000080001127983 */ /* 0x001f280000300800 */
[----:B------:R-:W4:Y:S04]  /*281f0*/  LDL.LU R19, [R1+0xc] ;  /* 0x00000c0001137983 */ /* 0x000f280000300800 */
[----:B------:R-:W2:Y:S01]  /*28200*/  LDL R25, [R1+0x198] ;  /* 0x0001980001197983 */ /* 0x000ea20000100800 */
[----:B---3--:R-:W-:Y:S01]  /*28210*/  HMMA.16816.F32 R8, R12, R22, R8 ;  /* 0x000000160c08723c */ /* 0x008fe20000001808 */
[----:B-1----:R-:W-:-:S02]  /*28220*/  IMAD.MOV.U32 R17, RZ, RZ, R22 ;  /* 0x000000ffff117224 */ /* 0x002fc400078e0016 */
[----:B------:R-:W-:-:S15]  /*28230*/  IMAD.MOV.U32 R16, RZ, RZ, R23 ;  /* 0x000000ffff107224 */ /* 0x000fde00078e0017 */
[----:B------:R-:W-:Y:S01]  /*28240*/  NOP ;  /* 0x0000000000007918 */ /* 0x000fe20000000000 */
[----:B------:R-:W-:Y:S04]  /*28250*/  STL.64 [R1+0x120], R8 ;  /* 0x0001200801007387 */ /* 0x000fe80000100a00 */
[----:B------:R0:W-:Y:S04]  /*28260*/  STL.64 [R1+0x128], R10 ;  /* 0x0001280a01007387 */ /* 0x0001e80000100a00 */
[----:B0-----:R-:W3:Y:S04]  /*28270*/  LDL.LU.64 R10, [R1+0x1280] ;  /* 0x00128000010a7983 */ /* 0x001ee80000300a00 */
[----:B------:R-:W2:Y:S04]  /*28280*/  LDL.LU.64 R8, [R1+0x1278] ;  /* 0x0012780001087983 */ /* 0x000ea80000300a00 */
[----:B------:R-:W2:Y:S02]  /*28290*/  LDL.LU.64 R22, [R1+0x1270] ;  /* 0x0012700001167983 */ /* 0x000ea40000300a00 */
[----:B--2---:R-:W-:-:S15]  /*282a0*/  HMMA.16816.F32 R4, R12, R22, R4 ;  /* 0x000000160c04723c */ /* 0x004fde0000001804 */
[----:B------:R-:W-:-:S04]  /*282b0*/  NOP ;  /* 0x0000000000007918 */ /* 0x000fc80000000000 */
[----:B------:R0:W-:Y:S04]  /*282c0*/  STL.64 [R1+0x110], R4 ;  /* 0x0001100401007387 */ /* 0x0001e80000100a00 */
[----:B------:R-:W-:Y:S01]  /*282d0*/  STL.64 [R1+0x118], R6 ;  /* 0x0001180601007387 */ /* 0x000fe20000100a00 */
[----:B0-----:R-:W-:Y:S02]  /*282e0*/  IMAD.MOV.U32 R5, RZ, RZ, R22 ;  /* 0x000000ffff057224 */ /* 0x001fe400078e0016 */
[----:B------:R-:W-:Y:S02]  /*282f0*/  IMAD.MOV.U32 R4, RZ, RZ, R23 ;  /* 0x000000ffff047224 */ /* 0x000fe400078e0017 */
[----:B------:R-:W4:Y:S04]  /*28300*/  LDL.LU.64 R22, [R1+0x1268] ;  /* 0x0012680001167983 */ /* 0x000f280000300a00 */
[----:B------:R-:W4:Y:S02]  /*28310*/  LDL.LU.64 R20, [R1+0x1260] ;  /* 0x0012600001147983 */ /* 0x000f240000300a00 */
[----:B----4-:R-:W-:-:S15]  /*28320*/  HMMA.16816.F32 R20, R12, R18, R20 ;  /* 0x000000120c14723c */ /* 0x010fde0000001814 */
[----:B------:R-:W-:-:S04]  /*28330*/  NOP ;  /* 0x0000000000007918 */ /* 0x000fc80000000000 */
[----:B------:R-:W-:Y:S04]  /*28340*/  STL.64 [R1+0x100], R20 ;  /* 0x0001001401007387 */ /* 0x000fe80000100a00 */
[----:B------:R0:W-:Y:S04]  /*28350*/  STL.64 [R1+0x108], R22 ;  /* 0x0001081601007387 */ /* 0x0001e80000100a00 */
[----:B0-----:R-:W2:Y:S04]  /*28360*/  LDL.LU.64 R22, [R1+0x1258] ;  /* 0x0012580001167983 */ /* 0x001ea80000300a00 */
[----:B------:R-:W2:Y:S04]  /*28370*/  LDL.LU.64 R20, [R1+0x1250] ;  /* 0x0012500001147983 */ /* 0x000ea80000300a00 */
[----:B------:R0:W-:Y:S02]  /*28380*/  STL.64 [R1+0x11c8], R18 ;  /* 0x0011c81201007387 */ /* 0x0001e40000100a00 */
[----:B0-----:R-:W-:-:S02]  /*28390*/  IMAD.MOV.U32 R18, RZ, RZ, R5 ;  /* 0x000000ffff127224 */ /* 0x001fc400078e0005 */
[----:B------:R-:W-:-:S05]  /*283a0*/  IMAD.MOV.U32 R19, RZ, RZ, R4 ;  /* 0x000000ffff137224 */ /* 0x000fca00078e0004 */
[----:B------:R-:W-:Y:S01]  /*283b0*/  STL.64 [R1+0x11e0], R18 ;  /* 0x0011e01201007387 */ /* 0x000fe20000100a00 */
[----:B--2---:R-:W-:Y:S03]  /*283c0*/  HMMA.16816.F32 R4, R12, R26, R20 ;  /* 0x0000001a0c04723c */ /* 0x004fe60000001814 */
[----:B------:R-:W2:-:S15]  /*283d0*/  LDL.LU R20, [R1+0x90] ;  /* 0x0000900001147983 */ /* 0x000e9e0000300800 */
[----:B------:R-:W-:Y:S01]  /*283e0*/  NOP ;  /* 0x0000000000007918 */ /* 0x000fe20000000000 */
[----:B------:R-:W-:Y:S04]  /*283f0*/  STL.64 [R1+0x180], R4 ;  /* 0x0001800401007387 */ /* 0x000fe80000100a00 */
[----:B------:R-:W-:Y:S04]  /*28400*/  STL.64 [R1+0x188], R6 ;  /* 0x0001880601007387 */ /* 0x000fe80000100a00 */
[----:B------:R-:W2:Y:S04]  /*28410*/  LDL.LU R21, [R1+0x94] ;  /* 0x0000940001157983 */ /* 0x000ea80000300800 */
[----:B------:R-:W4:Y:S04]  /*28420*/  LDL.LU R22, [R1+0x98] ;  /* 0x0000980001167983 */ /* 0x000f280000300800 */
[----:B------:R-:W4:Y:S04]  /*28430*/  LDL.LU R23, [R1+0x9c] ;  /* 0x00009c0001177983 */ /* 0x000f280000300800 */
[----:B----4-:R0:W-:Y:S04]  /*28440*/  STL.64 [R1+0x1218], R22 ;  /* 0x0012181601007387 */ /* 0x0101e80000100a00 */
[----:B--2---:R1:W-:Y:S04]  /*28450*/  STL.64 [R1+0x1210], R20 ;  /* 0x0012101401007387 */ /* 0x0043e80000100a00 */
[----:B0-----:R-:W2:Y:S04]  /*28460*/  LDL R22, [R1+0xb8] ;  /* 0x0000b80001167983 */ /* 0x001ea80000100800 */
[----:B------:R-:W2:Y:S04]  /*28470*/  LDL R23, [R1+0xbc] ;  /* 0x0000bc0001177983 */ /* 0x000ea80000100800 */
[----:B------:R-:W4:Y:S04]  /*28480*/  LDL.LU R4, [R1+0xe0] ;  /* 0x0000e00001047983 */ /* 0x000f280000300800 */
[----:B------:R-:W4:Y:S04]  /*28490*/  LDL.LU R5, [R1+0xe4] ;  /* 0x0000e40001057983 */ /* 0x000f280000300800 */
[----:B------:R-:W4:Y:S04]  /*284a0*/  LDL.LU R6, [R1+0xe8] ;  /* 0x0000e80001067983 */ /* 0x000f280000300800 */
[----:B------:R-:W4:Y:S01]  /*284b0*/  LDL.LU R7, [R1+0xec] ;  /* 0x0000ec0001077983 */ /* 0x000f220000300800 */
[----:B------:R-:W-:-:S02]  /*284c0*/  IMAD.MOV.U32 R18, RZ, RZ, R17 ;  /* 0x000000ffff127224 */ /* 0x000fc400078e0011 */
[----:B------:R-:W-:Y:S01]  /*284d0*/  IMAD.MOV.U32 R19, RZ, RZ, R16 ;  /* 0x000000ffff137224 */ /* 0x000fe200078e0010 */
[----:B--2---:R0:W-:Y:S04]  /*284e0*/  STL.64 [R1+0x1228], R22 ;  /* 0x0012281601007387 */ /* 0x0041e80000100a00 */
[----:B-1----:R-:W2:Y:S04]  /*284f0*/  LDL.LU R20, [R1+0xd0] ;  /* 0x0000d00001147983 */ /* 0x002ea80000300800 */
[----:B------:R-:W2:Y:S04]  /*28500*/  LDL.LU R21, [R1+0xd4] ;  /* 0x0000d40001157983 */ /* 0x000ea80000300800 */
[----:B0-----:R-:W2:Y:S04]  /*28510*/  LDL.LU R22, [R1+0xd8] ;  /* 0x0000d80001167983 */ /* 0x001ea80000300800 */
[----:B------:R-:W2:Y:S04]  /*28520*/  LDL.LU R23, [R1+0xdc] ;  /* 0x0000dc0001177983 */ /* 0x000ea80000300800 */
[----:B------:R0:W-:Y:S04]  /*28530*/  STL.64 [R1+0x1208], R18 ;  /* 0x0012081201007387 */ /* 0x0001e80000100a00 */
[----:B0-----:R-:W2:Y:S01]  /*28540*/  LDL.64 R18, [R1+0xa8] ;  /* 0x0000a80001127983 */ /* 0x001ea20000100a00 */
[----:B------:R-:W-:-:S03]  /*28550*/  IMAD.MOV.U32 R24, RZ, RZ, R2 ;  /* 0x000000ffff187224 */ /* 0x000fc600078e0002 */
[----:B--2---:R0:W-:Y:S04]  /*28560*/  STL.64 [R1+0x1220], R18 ;  /* 0x0012201201007387 */ /* 0x0041e80000100a00 */
[----:B------:R-:W2:Y:S04]  /*28570*/  LDL.LU R16, [R1+0xc0] ;  /* 0x0000c00001107983 */ /* 0x000ea80000300800 */
[----:B------:R-:W2:Y:S04]  /*28580*/  LDL.LU R17, [R1+0xc4] ;  /* 0x0000c40001117983 */ /* 0x000ea80000300800 */
[----:B0-----:R-:W2:Y:S04]  /*28590*/  LDL.LU R18, [R1+0xc8] ;  /* 0x0000c80001127983 */ /* 0x001ea80000300800 */
[----:B------:R-:W2:Y:S04]  /*285a0*/  LDL.LU R19, [R1+0xcc] ;  /* 0x0000cc0001137983 */ /* 0x000ea80000300800 */
[----:B------:R-:W-:Y:S04]  /*285b0*/  STL.64 [R1+0x11c0], R26 ;  /* 0x0011c01a01007387 */ /* 0x000fe80000100a00 */
[----:B------:R0:W-:Y:S04]  /*285c0*/  STL [R1+0x11b8], R25 ;  /* 0x0011b81901007387 */ /* 0x0001e80000100800 */
[----:B------:R-:W2:Y:S01]  /*285d0*/  LDL.LU R2, [R1+0x1248] ;  /* 0x0012480001027983 */ /* 0x000ea20000300800 */
[----:B0-----:R-:W-:-:S02]  /*285e0*/  IMAD.MOV.U32 R25, RZ, RZ, R3 ;  /* 0x000000ffff197224 */ /* 0x001fc400078e0003 */
[----:B------:R-:W-:Y:S02]  /*285f0*/  IMAD.MOV.U32 R26, RZ, RZ, R28 ;  /* 0x000000ffff1a7224 */ /* 0x000fe400078e001c */
[----:B---3--:R-:W-:Y:S01]  /*28600*/  IMAD.MOV.U32 R27, RZ, RZ, R10 ;  /* 0x000000ffff1b7224 */ /* 0x008fe200078e000a */
[----:B------:R-:W3:Y:S04]  /*28610*/  LDL.LU R3, [R1+0x1244] ;  /* 0x0012440001037983 */ /* 0x000ee80000300800 */
[----:B------:R-:W2:Y:S04]  /*28620*/  LDL.LU R28, [R1+0x1240] ;  /* 0x00124000011c7983 */ /* 0x000ea80000300800 */
[----:B------:R-:W4:Y:S04]  /*28630*/  LDL.LU R10, [R1+0x123c] ;  /* 0x00123c00010a7983 */ /* 0x000f280000300800 */
[----:B------:R-:W-:Y:S04]  /*28640*/  STL.64 [R1+0x11d8], R26 ;  /* 0x0011d81a01007387 */ /* 0x000fe80000100a00 */
[----:B------:R0:W-:Y:S02]  /*28650*/  STL.64 [R1+0x11d0], R24 ;  /* 0x0011d01801007387 */ /* 0x0001e40000100a00 */
[----:B0-----:R-:W-:-:S02]  /*28660*/  IMAD.MOV.U32 R24, RZ, RZ, R11 ;  /* 0x000000ffff187224 */ /* 0x001fc400078e000b */
[----:B------:R-:W4:Y:S04]  /*28670*/  LDL.LU R11, [R1+0x1238] ;  /* 0x00123800010b7983 */ /* 0x000f280000300800 */
[----:B------:R-:W2:Y:S04]  /*28680*/  LDL.LU R25, [R1+0x74] ;  /* 0x0000740001197983 */ /* 0x000ea80000300800 */
[----:B------:R-:W2:Y:S01]  /*28690*/  LDL.LU R26, [R1+0x78] ;  /* 0x00007800011a7983 */ /* 0x000ea20000300800 */
[----:B------:R-:W-:Y:S01]  /*286a0*/  IMAD.MOV.U32 R27, RZ, RZ, R29 ;  /* 0x000000ffff1b7224 */ /* 0x000fe200078e001d */
[C---:B----4-:R-:W-:Y:S04]  /*286b0*/  HMMA.16816.F32 R4, R12.reuse, R10, R4 ;  /* 0x0000000a0c04723c */ /* 0x050fe80000001804 */
[----:B--2---:R-:W-:Y:S04]  /*286c0*/  STL.64 [R1+0x11f0], R26 ;  /* 0x0011f01a01007387 */ /* 0x004fe80000100a00 */
[----:B------:R-:W-:Y:S11]  /*286d0*/  STL.64 [R1+0x11e8], R24 ;  /* 0x0011e81801007387 */ /* 0x000ff60000100a00 */
[----:B------:R-:W-:Y:S04]  /*286e0*/  STL.64 [R1+0x170], R4 ;  /* 0x0001700401007387 */ /* 0x000fe80000100a00 */
[----:B------:R0:W-:Y:S04]  /*286f0*/  STL.64 [R1+0x178], R6 ;  /* 0x0001780601007387 */ /* 0x0001e80000100a00 */
[----:B0-----:R-:W2:Y:S02]  /*28700*/  LDL.LU.64 R6, [R1+0x1230] ;  /* 0x0012300001067983 */ /* 0x001ea40000300a00 */
[----:B--2---:R-:W-:-:S15]  /*28710*/  HMMA.16816.F32 R20, R12, R6, R20 ;  /* 0x000000060c14723c */ /* 0x004fde0000001814 */
[----:B------:R-:W-:-:S04]  /*28720*/  NOP ;  /* 0x0000000000007918 */ /* 0x000fc80000000000 */
[----:B------:R-:W-:Y:S04]  /*28730*/  STL.64 [R1+0x160], R20 ;  /* 0x0001601401007387 */ /* 0x000fe80000100a00 */
[----:B------:R0:W-:Y:S01]  /*28740*/  STL [R1+0x168], R22 ;  /* 0x0001681601007387 */ /* 0x0001e20000100800 */
[----:B------:R-:W-:-:S03]  /*28750*/  IMAD.MOV.U32 R29, RZ, RZ, R23 ;  /* 0x000000ffff1d7224 */ /* 0x000fc600078e0017 */
[----:B0-----:R-:W2:Y:S01]  /*28760*/  LDL.LU.64 R22, [R1+0x1228] ;  /* 0x0012280001167983 */ /* 0x001ea20000300a00 */
[----:B------:R-:W-:Y:S02]  /*28770*/  IMAD.MOV.U32 R26, RZ, RZ, R2 ;  /* 0x000000ffff1a7224 */ /* 0x000fe400078e0002 */
[----:B------:R-:W-:Y:S01]  /*28780*/  IMAD.MOV.U32 R27, RZ, RZ, R0 ;  /* 0x000000ffff1b7224 */ /* 0x000fe200078e0000 */
[----:B------:R0:W-:Y:S01]  /*28790*/  STL [R1+0x1190], R29 ;  /* 0x0011901d01007387 */ /* 0x0001e20000100800 */
[----:B------:R-:W-:Y:S02]  /*287a0*/  IMAD.MOV.U32 R24, RZ, RZ, R28 ;  /* 0x000000ffff187224 */ /* 0x000fe400078e001c */
[----:B---3--:R-:W-:Y:S01]  /*287b0*/  IMAD.MOV.U32 R25, RZ, RZ, R3 ;  /* 0x000000ffff197224 */ /* 0x008fe200078e0003 */
[----:B--2---:R-:W-:Y:S01]  /*287c0*/  HMMA.16816.F32 R20, R12, R22, R16 ;  /* 0x000000160c14723c */ /* 0x004fe20000001810 */
[----:B------:R-:W0:-:S15]  /*287d0*/  LDL.LU.64 R18, [R1+0x1220] ;  /* 0x0012200001127983 */ /* 0x000e1e0000300a00 */
[----:B------:R-:W-:-:S03]  /*287e0*/  NOP ;  /* 0x0000000000007918 */ /* 0x000fc60000000000 */
[----:B------:R-:W-:Y:S02]  /*287f0*/  IMAD.MOV.U32 R2, RZ, RZ, R22 ;  /* 0x000000ffff027224 */ /* 0x000fe400078e0016 */
[----:B------:R-:W-:Y:S02]  /*28800*/  IMAD.MOV.U32 R0, RZ, RZ, R23 ;  /* 0x000000ffff007224 */ /* 0x000fe400078e0017 */
[----:B------:R-:W-:Y:S02]  /*28810*/  IMAD.MOV.U32 R28, RZ, RZ, R20 ;  /* 0x000000ffff1c7224 */ /* 0x000fe400078e0014 */
[----:B------:R-:W-:Y:S01]  /*28820*/  IMAD.MOV.U32 R3, RZ, RZ, R21 ;  /* 0x000000ffff037224 */ /* 0x000fe200078e0015 */
[----:B------:R-:W2:Y:S04]  /*28830*/  LDL.LU.64 R22, [R1+0x1218] ;  /* 0x0012180001167983 */ /* 0x000ea80000300a00 */
[----:B------:R-:W2:Y:S01]  /*28840*/  LDL.LU.64 R20, [R1+0x1210] ;  /* 0x0012100001147983 */ /* 0x000ea20000300a00 */
[----:B0-----:R-:W-:Y:S01]  /*28850*/  IMAD.MOV.U32 R29, RZ, RZ, R19 ;  /* 0x000000ffff1d7224 */ /* 0x001fe200078e0013 */
[----:B--2---:R-:W-:Y:S02]  /*28860*/  HMMA.16816.F32 R20, R12, R18, R20 ;  /* 0x000000120c14723c */ /* 0x004fe40000001814 */
[----:B------:R-:W2:-:S15]  /*28870*/  LDL.LU.64 R18, [R1+0x1208] ;  /* 0x0012080001127983 */ /* 0x000e9e0000300a00 */
[----:B------:R-:W-:Y:S02]  /*28880*/  NOP ;  /* 0x0000000000007918 */ /* 0x000fe40000000000 */
[----:B------:R-:W-:Y:S02]  /*28890*/  IMAD.MOV.U32 R13, RZ, RZ, R22 ;  /* 0x000000ffff0d7224 */ /* 0x000fe400078e0016 */
[----:B------:R-:W-:Y:S02]  /*288a0*/  IMAD.MOV.U32 R12, RZ, RZ, R23 ;  /* 0x000000ffff0c7224 */ /* 0x000fe400078e0017 */
[----:B------:R-:W-:Y:S02]  /*288b0*/  IMAD.MOV.U32 R15, RZ, RZ, R20 ;  /* 0x000000ffff0f7224 */ /* 0x000fe400078e0014 */
[----:B------:R-:W-:Y:S01]  /*288c0*/  IMAD.MOV.U32 R14, RZ, RZ, R21 ;  /* 0x000000ffff0e7224 */ /* 0x000fe200078e0015 */
[----:B------:R-:W2:Y:S04]  /*288d0*/  LDL.LU.64 R22, [R1+0x1200] ;  /* 0x0012000001167983 */ /* 0x000ea80000300a00 */
[----:B------:R-:W2:Y:S04]  /*288e0*/  LDL.LU.64 R20, [R1+0x11f8] ;  /* 0x0011f80001147983 */ /* 0x000ea80000300a00 */
[----:B------:R-:W-:Y:S04]  /*288f0*/  STL.64 [R1+0x10c8], R14 ;  /* 0x0010c80e01007387 */ /* 0x000fe80000100a00 */
[----:B------:R0:W-:Y:S04]  /*28900*/  STL.64 [R1+0x10c0], R12 ;  /* 0x0010c00c01007387 */ /* 0x0001e80000100a00 */
[----:B0-----:R-:W3:Y:S04]  /*28910*/  LDL.LU R12, [R1+0x40] ;  /* 0x00004000010c7983 */ /* 0x001ee80000300800 */
[----:B------:R-:W3:Y:S01]  /*28920*/  LDL.LU R13, [R1+0x44] ;  /* 0x00004400010d7983 */ /* 0x000ee20000300800 */
        /* <DEDUP_REMOVED lines=8> */
[----:B------:R-:W2:-:S13]  /*289b0*/  LDL.LU.64 R24, [R1+0x11d0] ;  /* 0x0011d00001187983 */ /* 0x000e9a0000300a00 */
        /* <DEDUP_REMOVED lines=11> */
[----:B------:R-:W-:Y:S01]  /*28a70*/  IMAD.MOV.U32 R15, RZ, RZ, R8 ;  /* 0x000000ffff0f7224 */ /* 0x000fe200078e0008 */
[----:B--2---:R-:W-:-:S15]  /*28a80*/  HMMA.16816.F32 R16, R20, R26, R16 ;  /* 0x0000001a1410723c */ /* 0x004fde0000001810 */
[----:B------:R-:W-:-:S04]  /*28a90*/  NOP ;  /* 0x0000000000007918 */ /* 0x000fc80000000000 */
[----:B------:R-:W-:Y:S04]  /*28aa0*/  STL.64 [R1+0x50], R16 ;  /* 0x0000501001007387 */ /* 0x000fe80000100a00 */
[----:B------:R0:W-:Y:S04]  /*28ab0*/  STL.64 [R1+0x58], R18 ;  /* 0x0000581201007387 */ /* 0x0001e80000100a00 */
[----:B0-----:R-:W2:Y:S04]  /*28ac0*/  LDL.LU.64 R18, [R1+0x11a0] ;  /* 0x0011a00001127983 */ /* 0x001ea80000300a00 */
[----:B------:R-:W2:Y:S01]  /*28ad0*/  LDL.LU.64 R16, [R1+0x1198] ;  /* 0x0011980001107983 */ /* 0x000ea20000300a00 */
[----:B---3--:R-:W-:Y:S03]  /*28ae0*/  HMMA.16816.F32 R8, R20, R10, R12 ;  /* 0x0000000a1408723c */ /* 0x008fe6000000180c */
[----:B------:R0:W-:-:S15]  /*28af0*/  STL.64 [R1+0x1188], R22 ;  /* 0x0011881601007387 */ /* 0x0001de0000100a00 */
[----:B------:R-:W-:Y:S01]  /*28b00*/  NOP ;  /* 0x0000000000007918 */ /* 0x000fe20000000000 */
[----:B------:R-:W-:Y:S04]  /*28b10*/  STL.64 [R1+0x40], R8 ;  /* 0x0000400801007387 */ /* 0x000fe80000100a00 */
[----:B------:R-:W-:Y:S01]  /*28b20*/  STL.64 [R1+0x48], R10 ;  /* 0x0000480a01007387 */ /* 0x000fe20000100a00 */
[----:B--2---:R-:W-:Y:S03]  /*28b30*/  HMMA.16816.F32 R4, R20, R6, R16 ;  /* 0x000000061404723c */ /* 0x004fe60000001810 */
[----:B0-----:R-:W2:Y:S04]  /*28b40*/  LDL R23, [R1+0x190] ;  /* 0x0001900001177983 */ /* 0x001ea80000100800 */
[----:B----4-:R-:W0:-:S12]  /*28b50*/  LDSM.16.MT88.4 R16, [R25+UR5+0x21000] ;  /* 0x021000051910783b */ /* 0x010e180008004200 */
[----:B------:R-:W-:Y:S04]  /*28b60*/  STL.64 [R1+0x30], R4 ;  /* 0x0000300401007387 */ /* 0x000fe80000100a00 */
[----:B------:R-:W-:Y:S04]  /*28b70*/  STL.64 [R1+0x38], R6 ;  /* 0x0000380601007387 */ /* 0x000fe80000100a00 */
[----:B------:R-:W-:Y:S04]  /*28b80*/  STL.64 [R1+0x1180], R20 ;  /* 0x0011801401007387 */ /* 0x000fe80000100a00 */
[----:B0-----:R-:W-:Y:S04]  /*28b90*/  STL.64 [R1+0x1158], R18 ;  /* 0x0011581201007387 */ /* 0x001fe80000100a00 */
[----:B------:R-:W-:Y:S04]  /*28ba0*/  STL.64 [R1+0x1150], R16 ;  /* 0x0011501001007387 */ /* 0x000fe80000100a00 */
[----:B--2---:R-:W0:Y:S04]  /*28bb0*/  LDSM.16.M88.4 R4, [R23+UR5+0x80] ;  /* 0x000080051704783b */ /* 0x004e280008000200 */
[----:B------:R-:W1:Y:S04]  /*28bc0*/  LDSM.16.M88.4 R8, [R23+UR5+0x4080] ;  /* 0x004080051708783b */ /* 0x000e680008000200 */
[----:B------:R-:W-:Y:S04]  /*28bd0*/  LDSM.16.M88.4 R24, [R23+UR5+0xc080] ;  /* 0x00c080051718783b */ /* 0x000fe80008000200 */
[----:B0-----:R-:W-:Y:S01]  /*28be0*/  STL.64 [R1+0x20], R4 ;  /* 0x0000200401007387 */ /* 0x001fe20000100a00 */
[----:B------:R-:W-:-:S03]  /*28bf0*/  IMAD.MOV.U32 R13, RZ, RZ, R4 ;  /* 0x000000ffff0d7224 */ /* 0x000fc600078e0004 */
[----:B------:R-:W-:Y:S01]  /*28c00*/  STL.64 [R1+0x28], R6 ;  /* 0x0000280601007387 */ /* 0x000fe20000100a00 */
[----:B------:R-:W-:-:S03]  /*28c10*/  IMAD.MOV.U32 R12, RZ, RZ, R5 ;  /* 0x000000ffff0c7224 */ /* 0x000fc600078e0005 */
[----:B------:R-:W0:Y:S04]  /*28c20*/  LDSM.16.M88.4 R4, [R23+UR5+0x8080] ;  /* 0x008080051704783b */ /* 0x000e280008000200 */
[----:B-1----:R-:W-:Y:S04]  /*28c30*/  STL.64 [R1+0x10], R8 ;  /* 0x0000100801007387 */ /* 0x002fe80000100a00 */
[----:B------:R-:W-:Y:S04]  /*28c40*/  STL.64 [R1+0x18], R10 ;  /* 0x0000180a01007387 */ /* 0x000fe80000100a00 */
[----:B------:R-:W-:Y:S04]  /*28c50*/  LDSM.16.M88.4 R8, [R23+UR5+0x14080] ;  /* 0x014080051708783b */ /* 0x000fe80008000200 */
[----:B0-----:R-:W-:Y:S01]  /*28c60*/  STL.64 [R1], R4 ;  /* 0x0000000401007387 */ /* 0x001fe20000100a00 */
[----:B------:R-:W-:-:S03]  /*28c70*/  IMAD.MOV.U32 R15, RZ, RZ, R4 ;  /* 0x000000ffff0f7224 */ /* 0x000fc600078e0004 */
[----:B------:R-:W-:Y:S01]  /*28c80*/  STL.64 [R1+0x8], R6 ;  /* 0x0000080601007387 */ /* 0x000fe20000100a00 */
[----:B------:R-:W-:-:S03]  /*28c90*/  IMAD.MOV.U32 R14, RZ, RZ, R5 ;  /* 0x000000ffff0e7224 */ /* 0x000fc600078e0005 */
[----:B------:R-:W0:Y:S04]  /*28ca0*/  LDSM.16.M88.4 R4, [R23+UR5+0x10080] ;  /* 0x010080051704783b */ /* 0x000e280008000200 */
[----:B------:R-:W-:Y:S04]  /*28cb0*/  STL [R1+0x104c], R26 ;  /* 0x00104c1a01007387 */ /* 0x000fe80000100800 */
[----:B------:R-:W-:Y:S04]  /*28cc0*/  STL [R1+0x1048], R27 ;  /* 0x0010481b01007387 */ /* 0x000fe80000100800 */
[----:B0-----:R-:W-:Y:S04]  /*28cd0*/  STL [R1+0xfd4], R6 ;  /* 0x000fd40601007387 */ /* 0x001fe80000100800 */
[----:B------:R-:W-:Y:S04]  /*28ce0*/  STL [R1+0xfd0], R7 ;  /* 0x000fd00701007387 */ /* 0x000fe80000100800 */
[----:B------:R-:W-:Y:S04]  /*28cf0*/  STL.64 [R1+0x1138], R4 ;  /* 0x0011380401007387 */ /* 0x000fe80000100a00 */
[----:B------:R-:W-:Y:S04]  /*28d00*/  STL.64 [R1+0x10e8], R10 ;  /* 0x0010e80a01007387 */ /* 0x000fe80000100a00 */
[----:B------:R0:W-:Y:S04]  /*28d10*/  STL.64 [R1+0x10e0], R8 ;  /* 0x0010e00801007387 */ /* 0x0001e80000100a00 */
[----:B0-----:R-:W2:Y:S04]  /*28d20*/  LDL.LU R8, [R1+0x170] ;  /* 0x0001700001087983 */ /* 0x001ea80000300800 */
[----:B------:R-:W2:Y:S04]  /*28d30*/  LDL.LU R9, [R1+0x174] ;  /* 0x0001740001097983 */ /* 0x000ea80000300800 */
[----:B------:R-:W3:Y:S04]  /*28d40*/  LDL.LU R10, [R1+0x178] ;  /* 0x00017800010a7983 */ /* 0x000ee80000300800 */
[----:B------:R-:W3:Y:S04]  /*28d50*/  LDL.LU R11, [R1+0x17c] ;  /* 0x00017c00010b7983 */ /* 0x000ee80000300800 */
[----:B---3--:R-:W-:Y:S04]  /*28d60*/  STL.64 [R1+0x10f8], R10 ;  /* 0x0010f80a01007387 */ /* 0x008fe80000100a00 */
[----:B--2---:R0:W-:Y:S04]  /*28d70*/  STL.64 [R1+0x10f0], R8 ;  /* 0x0010f00801007387 */ /* 0x0041e80000100a00 */
[----:B0-----:R-:W2:Y:S04]  /*28d80*/  LDL.LU R8, [R1+0x180] ;  /* 0x0001800001087983 */ /* 0x001ea80000300800 */
[----:B------:R-:W2:Y:S04]  /*28d90*/  LDL.LU R9, [R1+0x184] ;  /* 0x0001840001097983 */ /* 0x000ea80000300800 */
[----:B------:R-:W3:Y:S04]  /*28da0*/  LDL.LU R10, [R1+0x188] ;  /* 0x00018800010a7983 */ /* 0x000ee80000300800 */
[----:B------:R-:W3:Y:S04]  /*28db0*/  LDL.LU R11, [R1+0x18c] ;  /* 0x00018c00010b7983 */ /* 0x000ee80000300800 */
[----:B------:R-:W4:Y:S01]  /*28dc0*/  LDL.LU R18, [R1+0xa8] ;  /* 0x0000a80001127983 */ /* 0x000f220000300800 */
[----:B------:R-:W-:-:S03]  /*28dd0*/  IMAD.MOV.U32 R19, RZ, RZ, R29 ;  /* 0x000000ffff137224 */ /* 0x000fc600078e001d */
[----:B------:R-:W2:Y:S01]  /*28de0*/  LDL.LU R29, [R1+0x1190] ;  /* 0x00119000011d7983 */ /* 0x000ea20000300800 */
[----:B------:R-:W-:Y:S02]  /*28df0*/  IMAD.MOV.U32 R4, RZ, RZ, R13 ;  /* 0x000000ffff047224 */ /* 0x000fe400078e000d */
[----:B------:R-:W-:Y:S01]  /*28e00*/  IMAD.MOV.U32 R5, RZ, RZ, R12 ;  /* 0x000000ffff057224 */ /* 0x000fe200078e000c */
[----:B----4-:R0:W-:Y:S04]  /*28e10*/  STL.64 [R1+0x1168], R18 ;  /* 0x0011681201007387 */ /* 0x0101e80000100a00 */
[----:B---3--:R-:W-:Y:S04]  /*28e20*/  STL.64 [R1+0x1108], R10 ;  /* 0x0011080a01007387 */ /* 0x008fe80000100a00 */
[----:B--2---:R-:W-:Y:S04]  /*28e30*/  STL.64 [R1+0x1100], R8 ;  /* 0x0011000801007387 */ /* 0x004fe80000100a00 */
[----:B0-----:R-:W2:Y:S04]  /*28e40*/  LDL.LU R18, [R1+0xb8] ;  /* 0x0000b80001127983 */ /* 0x001ea80000300800 */
[----:B------:R-:W2:Y:S04]  /*28e50*/  LDL.LU R19, [R1+0xbc] ;  /* 0x0000bc0001137983 */ /* 0x000ea80000300800 */
[----:B------:R0:W-:Y:S04]  /*28e60*/  STL.64 [R1+0x1160], R4 ;  /* 0x0011600401007387 */ /* 0x0001e80000100a00 */
[----:B0-----:R-:W3:Y:S04]  /*28e70*/  LDL.LU R4, [R1+0x130] ;  /* 0x0001300001047983 */ /* 0x001ee80000300800 */
[----:B------:R-:W3:Y:S04]  /*28e80*/  LDL.LU R5, [R1+0x134] ;  /* 0x0001340001057983 */ /* 0x000ee80000300800 */
[----:B------:R-:W4:Y:S04]  /*28e90*/  LDL.LU R6, [R1+0x138] ;  /* 0x0001380001067983 */ /* 0x000f280000300800 */
[----:B------:R-:W4:Y:S01]  /*28ea0*/  LDL.LU R7, [R1+0x13c] ;  /* 0x00013c0001077983 */ /* 0x000f220000300800 */
[----:B------:R-:W-:-:S02]  /*28eb0*/  IMAD.MOV.U32 R8, RZ, RZ, R15 ;  /* 0x000000ffff087224 */ /* 0x000fc400078e000f */
[----:B------:R-:W-:Y:S02]  /*28ec0*/  IMAD.MOV.U32 R9, RZ, RZ, R14 ;  /* 0x000000ffff097224 */ /* 0x000fe400078e000e */
[----:B------:R-:W-:Y:S04]  /*28ed0*/  LDSM.16.M88.4 R12, [R23+UR5+0x18080] ;  /* 0x01808005170c783b */ /* 0x000fe80008000200 */
[----:B------:R-:W0:Y:S04]  /*28ee0*/  LDSM.16.M88.4 R20, [R23+UR5+0x1c080] ;  /* 0x01c080051714783b */ /* 0x000e280008000200 */
[----:B----4-:R-:W-:Y:S04]  /*28ef0*/  STL.64 [R1+0x1178], R6 ;  /* 0x0011780601007387 */ /* 0x010fe80000100a00 */
[----:B---3--:R1:W-:Y:S04]  /*28f00*/  STL.64 [R1+0x1170], R4 ;  /* 0x0011700401007387 */ /* 0x0083e80000100a00 */
[----:B-1----:R-:W2:Y:S04]  /*28f10*/  LDL.LU R4, [R1+0x140] ;  /* 0x0001400001047983 */ /* 0x002ea80000300800 */
[----:B------:R-:W2:Y:S04]  /*28f20*/  LDL.LU R5, [R1+0x144] ;  /* 0x0001440001057983 */ /* 0x000ea80000300800 */
[----:B------:R-:W2:Y:S04]  /*28f30*/  LDL.LU R6, [R1+0x148] ;  /* 0x0001480001067983 */ /* 0x000ea80000300800 */
[----:B------:R-:W2:Y:S04]  /*28f40*/  LDL.LU R7, [R1+0x14c] ;  /* 0x00014c0001077983 */ /* 0x000ea80000300800 */
[----:B------:R1:W-:Y:S04]  /*28f50*/  STL.64 [R1+0x1120], R8 ;  /* 0x0011200801007387 */ /* 0x0003e80000100a00 */
[----:B-1----:R-:W3:Y:S04]  /*28f60*/  LDL.LU R8, [R1+0x110] ;  /* 0x0001100001087983 */ /* 0x002ee80000300800 */
[----:B------:R-:W3:Y:S04]  /*28f70*/  LDL.LU R9, [R1+0x114] ;  /* 0x0001140001097983 */ /* 0x000ee80000300800 */
[----:B------:R-:W4:Y:S04]  /*28f80*/  LDL.LU R10, [R1+0x118] ;  /* 0x00011800010a7983 */ /* 0x000f280000300800 */
[----:B------:R-:W4:Y:S01]  /*28f90*/  LDL.LU R11, [R1+0x11c] ;  /* 0x00011c00010b7983 */ /* 0x000f220000300800 */
[----:B0-----:R-:W-:-:S02]  /*28fa0*/  IMAD.MOV.U32 R27, RZ, RZ, R20 ;  /* 0x000000ffff1b7224 */ /* 0x001fc400078e0014 */
[----:B------:R-:W-:Y:S01]  /*28fb0*/  IMAD.MOV.U32 R26, RZ, RZ, R21 ;  /* 0x000000ffff1a7224 */ /* 0x000fe200078e0015 */
[----:B----4-:R-:W-:Y:S04]  /*28fc0*/  STL.64 [R1+0x1148], R10 ;  /* 0x0011480a01007387 */ /* 0x010fe80000100a00 */
[----:B---3--:R0:W-:Y:S04]  /*28fd0*/  STL.64 [R1+0x1140], R8 ;  /* 0x0011400801007387 */ /* 0x0081e80000100a00 */
[----:B0-----:R-:W3:Y:S04]  /*28fe0*/  LDL.LU R8, [R1+0x120] ;  /* 0x0001200001087983 */ /* 0x001ee80000300800 */
[----:B------:R-:W3:Y:S04]  /*28ff0*/  LDL.LU R9, [R1+0x124] ;  /* 0x0001240001097983 */ /* 0x000ee80000300800 */
[----:B------:R-:W3:Y:S04]  /*29000*/  LDL.LU R10, [R1+0x128] ;  /* 0x00012800010a7983 */ /* 0x000ee80000300800 */
[----:B------:R-:W3:Y:S04]  /*29010*/  LDL.LU R11, [R1+0x12c] ;  /* 0x00012c00010b7983 */ /* 0x000ee80000300800 */
[----:B------:R-:W-:Y:S04]  /*29020*/  STL.64 [R1+0xe0], R20 ;  /* 0x0000e01401007387 */ /* 0x000fe80000100a00 */
[----:B------:R0:W-:Y:S04]  /*29030*/  STL.64 [R1+0xe8], R22 ;  /* 0x0000e81601007387 */ /* 0x0001e80000100a00 */
[----:B0-----:R-:W2:Y:S04]  /*29040*/  LDL.LU.64 R22, [R1+0x1188] ;  /* 0x0011880001167983 */ /* 0x001ea80000300a00 */
[----:B------:R-:W2:Y:S04]  /*29050*/  LDL.LU.64 R20, [R1+0x1180] ;  /* 0x0011800001147983 */ /* 0x000ea80000300a00 */
[----:B------:R-:W-:Y:S04]  /*29060*/  STL.64 [R1+0x1118], R26 ;  /* 0x0011181a01007387 */ /* 0x000fe80000100a00 */
[----:B------:R0:W-:Y:S04]  /*29070*/  STL.64 [R1+0x1110], R24 ;  /* 0x0011101801007387 */ /* 0x0001e80000100a00 */
[----:B0-----:R-:W4:Y:S04]  /*29080*/  LDL.LU R24, [R1+0x100] ;  /* 0x0001000001187983 */ /* 0x001f280000300800 */
[----:B------:R-:W4:Y:S04]  /*29090*/  LDL.LU R25, [R1+0x104] ;  /* 0x0001040001197983 */ /* 0x000f280000300800 */
[----:B------:R-:W3:Y:S04]  /*290a0*/  LDL.LU R26, [R1+0x108] ;  /* 0x00010800011a7983 */ /* 0x000ee80000300800 */
[----:B------:R-:W3:Y:S01]  /*290b0*/  LDL.LU R27, [R1+0x10c] ;  /* 0x00010c00011b7983 */ /* 0x000ee20000300800 */
[C---:B--2---:R-:W-:Y:S03]  /*290c0*/  HMMA.16816.F32 R16, R20.reuse, R18, R4 ;  /* 0x000000121410723c */ /* 0x044fe60000001804 */
[----:B---3--:R-:W-:Y:S04]  /*290d0*/  STL.64 [R1+0x1130], R26 ;  /* 0x0011301a01007387 */ /* 0x008fe80000100a00 */
[----:B----4-:R0:W-:Y:S04]  /*290e0*/  STL.64 [R1+0x1128], R24 ;  /* 0x0011281801007387 */ /* 0x0101e80000100a00 */
[----:B0-----:R-:W2:Y:S04]  /*290f0*/  LDL.LU.64 R24, [R1+0x10] ;  /* 0x0000100001187983 */ /* 0x001ea80000300a00 */
[----:B------:R-:W3:Y:S04]  /*29100*/  LDL.LU.64 R6, [R1+0x1178] ;  /* 0x0011780001067983 */ /* 0x000ee80000300a00 */
[----:B------:R-:W3:Y:S04]  /*29110*/  LDL.LU.64 R4, [R1+0x1170] ;  /* 0x0011700001047983 */ /* 0x000ee80000300a00 */
[----:B------:R-:W-:Y:S04]  /*29120*/  STL.64 [R1+0x140], R16 ;  /* 0x0001401001007387 */ /* 0x000fe80000100a00 */
[----:B------:R0:W-:Y:S04]  /*29130*/  STL.64 [R1+0x148], R18 ;  /* 0x0001481201007387 */ /* 0x0001e80000100a00 */
[----:B0-----:R-:W3:Y:S02]  /*29140*/  LDL.LU.64 R18, [R1+0x1168] ;  /* 0x0011680001127983 */ /* 0x001ee40000300a00 */
[----:B---3--:R-:W-:Y:S02]  /*29150*/  HMMA.16816.F32 R20, R20, R18, R4 ;  /* 0x000000121414723c */ /* 0x008fe40000001804 */
[----:B------:R-:W3:Y:S04]  /*29160*/  LDL.LU.64 R4, [R1+0x1160] ;  /* 0x0011600001047983 */ /* 0x000ee80000300a00 */
[----:B------:R-:W3:Y:S04]  /*29170*/  LDL.LU.64 R18, [R1+0x1158] ;  /* 0x0011580001127983 */ /* 0x000ee80000300a00 */
[----:B------:R-:W3:Y:S04]  /*29180*/  LDL.LU.64 R16, [R1+0x1150] ;  /* 0x0011500001107983 */ /* 0x000ee80000300a00 */
[----:B------:R-:W-:Y:S04]  /*29190*/  STL.64 [R1+0xf8], R14 ;  /* 0x0000f80e01007387 */ /* 0x000fe80000100a00 */
[----:B------:R0:W-:Y:S04]  /*291a0*/  STL.64 [R1+0x10d8], R12 ;  /* 0x0010d80c01007387 */ /* 0x0001e80000100a00 */
[----:B------:R-:W-:Y:S04]  /*291b0*/  STL.64 [R1+0x130], R20 ;  /* 0x0001301401007387 */ /* 0x000fe80000100a00 */
[----:B------:R1:W-:Y:S04]  /*291c0*/  STL.64 [R1+0x138], R22 ;  /* 0x0001381601007387 */ /* 0x0003e80000100a00 */
[----:B0-----:R-:W4:Y:S04]  /*291d0*/  LDL.LU R12, [R1+0x160] ;  /* 0x00016000010c7983 */ /* 0x001f280000300800 */
[----:B------:R-:W4:Y:S04]  /*291e0*/  LDL.LU R13, [R1+0x164] ;  /* 0x00016400010d7983 */ /* 0x000f280000300800 */
[----:B------:R-:W4:Y:S04]  /*291f0*/  LDL.LU R14, [R1+0x168] ;  /* 0x00016800010e7983 */ /* 0x000f280000300800 */
[----:B-1----:R-:W2:Y:S01]  /*29200*/  LDL R23, [R1+0x198] ;  /* 0x0001980001177983 */ /* 0x002ea20000100800 */
[----:B---3--:R-:W-:Y:S03]  /*29210*/  HMMA.16816.F32 R4, R16, R4, R8 ;  /* 0x000000041004723c */ /* 0x008fe60000001808 */
[----:B--2---:R-:W-:Y:S04]  /*29220*/  STL [R1+0x10d0], R23 ;  /* 0x0010d01701007387 */ /* 0x004fe80000100800 */
[----:B------:R-:W2:Y:S04]  /*29230*/  LDL.LU.64 R10, [R1+0x1148] ;  /* 0x00114800010a7983 */ /* 0x000ea80000300a00 */
[----:B------:R-:W2:Y:S08]  /*29240*/  LDL.LU.64 R8, [R1+0x1140] ;  /* 0x0011400001087983 */ /* 0x000eb00000300a00 */
[----:B------:R0:W-:Y:S04]  /*29250*/  STL.64 [R1+0x120], R4 ;  /* 0x0001200401007387 */ /* 0x0001e80000100a00 */
[----:B------:R1:W-:Y:S04]  /*29260*/  STL.64 [R1+0x128], R6 ;  /* 0x0001280601007387 */ /* 0x0003e80000100a00 */
[----:B0-----:R-:W3:Y:S01]  /*29270*/  LDL.LU.64 R4, [R1+0x1138] ;  /* 0x0011380001047983 */ /* 0x001ee20000300a00 */
[----:B-1----:R-:W-:-:S02]  /*29280*/  IMAD.MOV.U32 R7, RZ, RZ, R24 ;  /* 0x000000ffff077224 */ /* 0x002fc400078e0018 */
[----:B------:R-:W-:Y:S01]  /*29290*/  IMAD.MOV.U32 R6, RZ, RZ, R25 ;  /* 0x000000ffff067224 */ /* 0x000fe200078e0019 */
[----:B------:R-:W3:Y:S01]  /*292a0*/  LDL.LU.64 R26, [R1+0x1130] ;  /* 0x00113000011a7983 */ /* 0x000ee20000300a00 */
[----:B--2---:R-:W-:Y:S03]  /*292b0*/  HMMA.16816.F32 R8, R16, R24, R8 ;  /* 0x000000181008723c */ /* 0x004fe60000001808 */
[----:B------:R-:W3:-:S15]  /*292c0*/  LDL.LU.64 R24, [R1+0x1128] ;  /* 0x0011280001187983 */ /* 0x000ede0000300a00 */
[----:B------:R-:W-:Y:S01]  /*292d0*/  NOP ;  /* 0x0000000000007918 */ /* 0x000fe20000000000 */
[----:B------:R0:W-:Y:S04]  /*292e0*/  STL.64 [R1+0x110], R8 ;  /* 0x0001100801007387 */ /* 0x0001e80000100a00 */
[----:B------:R3:W-:Y:S04]  /*292f0*/  STL [R1+0x118], R10 ;  /* 0x0001180a01007387 */ /* 0x0007e80000100800 */
[----:B0-----:R-:W3:Y:S01]  /*29300*/  LDL.LU.64 R8, [R1+0x1120] ;  /* 0x0011200001087983 */ /* 0x001ee20000300a00 */
[----:B------:R-:W-:Y:S02]  /*29310*/  IMAD.MOV.U32 R15, RZ, RZ, R29 ;  /* 0x000000ffff0f7224 */ /* 0x000fe400078e001d */
[----:B------:R-:W-:-:S02]  /*29320*/  IMAD.MOV.U32 R29, RZ, RZ, R11 ;  /* 0x000000ffff1d7224 */ /* 0x000fc400078e000b */
[----:B---3--:R-:W-:Y:S01]  /*29330*/  HMMA.16816.F32 R8, R16, R8, R24 ;  /* 0x000000081008723c */ /* 0x008fe20000001818 */
[----:B------:R-:W2:Y:S04]  /*29340*/  LDL.LU.64 R26, [R1+0x1118] ;  /* 0x00111800011a7983 */ /* 0x000ea80000300a00 */
[----:B------:R-:W3:-:S14]  /*29350*/  LDL.LU.64 R24, [R1+0x1110] ;  /* 0x0011100001187983 */ /* 0x000edc0000300a00 */
[----:B------:R-:W-:Y:S04]  /*29360*/  STL.64 [R1+0x100], R8 ;  /* 0x0001000801007387 */ /* 0x000fe80000100a00 */
[----:B------:R0:W-:Y:S04]  /*29370*/  STL.64 [R1+0x108], R10 ;  /* 0x0001080a01007387 */ /* 0x0001e80000100a00 */
[----:B0-----:R-:W3:Y:S04]  /*29380*/  LDL.LU.64 R10, [R1+0x1108] ;  /* 0x00110800010a7983 */ /* 0x001ee80000300a00 */
[----:B------:R-:W3:Y:S01]  /*29390*/  LDL.LU.64 R8, [R1+0x1100] ;  /* 0x0011000001087983 */ /* 0x000ee20000300a00 */
[----:B------:R-:W-:-:S02]  /*293a0*/  IMAD.MOV.U32 R22, RZ, RZ, R2 ;  /* 0x000000ffff167224 */ /* 0x000fc400078e0002 */
[----:B------:R-:W-:Y:S02]  /*293b0*/  IMAD.MOV.U32 R23, RZ, RZ, R0 ;  /* 0x000000ffff177224 */ /* 0x000fe400078e0000 */
[----:B------:R-:W-:Y:S02]  /*293c0*/  IMAD.MOV.U32 R20, RZ, RZ, R28 ;  /* 0x000000ffff147224 */ /* 0x000fe400078e001c */
[----:B------:R-:W-:Y:S01]  /*293d0*/  IMAD.MOV.U32 R21, RZ, RZ, R3 ;  /* 0x000000ffff157224 */ /* 0x000fe200078e0003 */
[----:B---3--:R-:W-:-:S15]  /*293e0*/  HMMA.16816.F32 R8, R16, R24, R8 ;  /* 0x000000181008723c */ /* 0x008fde0000001808 */
[----:B------:R-:W-:-:S04]  /*293f0*/  NOP ;  /* 0x0000000000007918 */ /* 0x000fc80000000000 */
[----:B------:R-:W-:Y:S02]  /*29400*/  IMAD.MOV.U32 R2, RZ, RZ, R10 ;  /* 0x000000ffff027224 */ /* 0x000fe400078e000a */
[----:B------:R-:W-:Y:S02]  /*29410*/  IMAD.MOV.U32 R0, RZ, RZ, R11 ;  /* 0x000000ffff007224 */ /* 0x000fe400078e000b */
[----:B------:R-:W-:Y:S02]  /*29420*/  IMAD.MOV.U32 R28, RZ, RZ, R8 ;  /* 0x000000ffff1c7224 */ /* 0x000fe400078e0008 */
[----:B------:R-:W-:Y:S01]  /*29430*/  IMAD.MOV.U32 R3, RZ, RZ, R9 ;  /* 0x000000ffff037224 */ /* 0x000fe200078e0009 */
[----:B------:R-:W3:Y:S04]  /*29440*/  LDL.LU.64 R10, [R1+0x10f8] ;  /* 0x0010f800010a7983 */ /* 0x000ee80000300a00 */
[----:B------:R-:W3:Y:S02]  /*29450*/  LDL.LU.64 R8, [R1+0x10f0] ;  /* 0x0010f00001087983 */ /* 0x000ee40000300a00 */
[----:B---3--:R-:W-:-:S15]  /*29460*/  HMMA.16816.F32 R8, R16, R4, R8 ;  /* 0x000000041008723c */ /* 0x008fde0000001808 */
[----:B------:R-:W-:-:S04]  /*29470*/  NOP ;  /* 0x0000000000007918 */ /* 0x000fc80000000000 */
[----:B------:R-:W-:Y:S04]  /*29480*/  STL.64 [R1+0xc0], R8 ;  /* 0x0000c00801007387 */ /* 0x000fe80000100a00 */
[----:B------:R0:W-:Y:S04]  /*29490*/  STL.64 [R1+0xc8], R10 ;  /* 0x0000c80a01007387 */ /* 0x0001e80000100a00 */
[----:B0-----:R-:W3:Y:S04]  /*294a0*/  LDL.LU.64 R10, [R1+0x10e8] ;  /* 0x0010e800010a7983 */ /* 0x001ee80000300a00 */
[----:B------:R-:W4:Y:S04]  /*294b0*/  LDL.LU.64 R8, [R1+0x10e0] ;  /* 0x0010e00001087983 */ /* 0x000f280000300a00 */
[----:B------:R0:W-:Y:S04]  /*294c0*/  STL.64 [R1+0x10a0], R4 ;  /* 0x0010a00401007387 */ /* 0x0001e80000100a00 */
[----:B0-----:R-:W2:Y:S01]  /*294d0*/  LDL R5, [R1+0x19c] ;  /* 0x00019c0001057983 */ /* 0x001ea20000100800 */
[----:B----4-:R-:W-:-:S15]  /*294e0*/  HMMA.16816.F32 R12, R16, R8, R12 ;  /* 0x00000008100c723c */ /* 0x010fde000000180c */
[----:B------:R-:W-:-:S04]  /*294f0*/  NOP ;  /* 0x0000000000007918 */ /* 0x000fc80000000000 */
[----:B------:R0:W-:Y:S04]  /*29500*/  STL.64 [R1+0xb0], R12 ;  /* 0x0000b00c01007387 */ /* 0x0001e80000100a00 */
[----:B------:R-:W-:Y:S04]  /*29510*/  STL.64 [R1+0xb8], R14 ;  /* 0x0000b80e01007387 */ /* 0x000fe80000100a00 */
[----:B0-----:R-:W4:Y:S04]  /*29520*/  LDL.LU.64 R12, [R1+0x10d8] ;  /* 0x0010d800010c7983 */ /* 0x001f280000300a00 */
[----:B---3--:R-:W-:Y:S04]  /*29530*/  STL.64 [R1+0x1068], R10 ;  /* 0x0010680a01007387 */ /* 0x008fe80000100a00 */
[----:B------:R2:W-:Y:S02]  /*29540*/  STL.64 [R1+0x1060], R8 ;  /* 0x0010600801007387 */ /* 0x0005e40000100a00 */
[----:B--2---:R-:W-:-:S02]  /*29550*/  IMAD.MOV.U32 R8, RZ, RZ, R27 ;  /* 0x000000ffff087224 */ /* 0x004fc400078e001b */
[----:B------:R-:W-:Y:S01]  /*29560*/  IMAD.MOV.U32 R9, RZ, RZ, R26 ;  /* 0x000000ffff097224 */ /* 0x000fe200078e001a */
[----:B----4-:R-:W-:Y:S01]  /*29570*/  HMMA.16816.F32 R20, R16, R12, R20 ;  /* 0x0000000c1014723c */ /* 0x010fe20000001814 */
[----:B------:R-:W-:Y:S02]  /*29580*/  IMAD.MOV.U32 R26, RZ, RZ, R12 ;  /* 0x000000ffff1a7224 */ /* 0x000fe400078e000c */
[----:B------:R-:W-:-:S15]  /*29590*/  IMAD.MOV.U32 R27, RZ, RZ, R13 ;  /* 0x000000ffff1b7224 */ /* 0x000fde00078e000d */
[----:B------:R-:W-:Y:S01]  /*295a0*/  NOP ;  /* 0x0000000000007918 */ /* 0x000fe20000000000 */
[----:B------:R-:W-:Y:S04]  /*295b0*/  STL.64 [R1+0xa0], R20 ;  /* 0x0000a01401007387 */ /* 0x000fe80000100a00 */
[----:B------:R0:W-:Y:S04]  /*295c0*/  STL.64 [R1+0xa8], R22 ;  /* 0x0000a81601007387 */ /* 0x0001e80000100a00 */
[----:B0-----:R-:W2:Y:S04]  /*295d0*/  LDL.LU R23, [R1+0x10d0] ;  /* 0x0010d00001177983 */ /* 0x001ea80000300800 */
[----:B------:R-:W3:Y:S04]  /*295e0*/  LDL.LU.64 R14, [R1+0x10c8] ;  /* 0x0010c800010e7983 */ /* 0x000ee80000300a00 */
[----:B------:R-:W4:Y:S04]  /*295f0*/  LDL.LU.64 R12, [R1+0x10c0] ;  /* 0x0010c000010c7983 */ /* 0x000f280000300a00 */
[----:B------:R-:W-:Y:S04]  /*29600*/  STL.64 [R1+0x1088], R26 ;  /* 0x0010881a01007387 */ /* 0x000fe80000100a00 */
[----:B------:R3:W-:Y:S04]  /*29610*/  STL.64 [R1+0x1080], R24 ;  /* 0x0010801801007387 */ /* 0x0007e80000100a00 */
[----:B--2---:R-:W0:Y:S01]  /*29620*/  LDSM.16.MT88.4 R20, [R23+UR5+0x21400] ;  /* 0x021400051714783b */ /* 0x004e220008004200 */
[----:B---3--:R-:W-:-:S02]  /*29630*/  IMAD.MOV.U32 R24, RZ, RZ, R15 ;  /* 0x000000ffff187224 */ /* 0x008fc400078e000f */
[----:B------:R-:W-:Y:S02]  /*29640*/  IMAD.MOV.U32 R25, RZ, RZ, R14 ;  /* 0x000000ffff197224 */ /* 0x000fe400078e000e */
[----:B----4-:R-:W-:Y:S02]  /*29650*/  IMAD.MOV.U32 R26, RZ, RZ, R13 ;  /* 0x000000ffff1a7224 */ /* 0x010fe400078e000d */
[----:B------:R-:W-:Y:S02]  /*29660*/  IMAD.MOV.U32 R27, RZ, RZ, R12 ;  /* 0x000000ffff1b7224 */ /* 0x000fe400078e000c */
[----:B------:R-:W-:Y:S05]  /*29670*/  LDSM.16.MT88.4 R12, [R5+UR5+0x21000] ;  /* 0x02100005050c783b */ /* 0x000fea0008004200 */
[----:B------:R-:W-:Y:S01]  /*29680*/  HMMA.16816.F32 R8, R16, R8, R24 ;  /* 0x000000081008723c */ /* 0x000fe20000001818 */
[----:B------:R-:W1:Y:S04]  /*29690*/  LDSM.16.MT88.4 R16, [R5+UR5+0x21400] ;  /* 0x021400050510783b */ /* 0x000e680008004200 */
[----:B0-----:R-:W-:-:S14]  /*296a0*/  STL.64 [R1+0x1030], R22 ;  /* 0x0010301601007387 */ /* 0x001fdc0000100a00 */
[----:B------:R0:W-:Y:S04]  /*296b0*/  STL.64 [R1+0x90], R8 ;  /* 0x0000900801007387 */ /* 0x0001e80000100a00 */
[----:B------:R-:W-:Y:S04]  /*296c0*/  STL.64 [R1+0x98], R10 ;  /* 0x0000980a01007387 */ /* 0x000fe80000100a00 */
[----:B------:R2:W-:Y:S04]  /*296d0*/  STL.64 [R1+0x1028], R20 ;  /* 0x0010281401007387 */ /* 0x0005e80000100a00 */
[----:B0-----:R-:W3:Y:S04]  /*296e0*/  LDL.LU R8, [R1+0x40] ;  /* 0x0000400001087983 */ /* 0x001ee80000300800 */
[----:B------:R-:W3:Y:S01]  /*296f0*/  LDL.LU R9, [R1+0x44] ;  /* 0x0000440001097983 */ /* 0x000ee20000300800 */
[----:B--2---:R-:W-:-:S02]  /*29700*/  IMAD.MOV.U32 R20, RZ, RZ, R7 ;  /* 0x000000ffff147224 */ /* 0x004fc400078e0007 */
[----:B------:R-:W-:Y:S01]  /*29710*/  IMAD.MOV.U32 R21, RZ, RZ, R6 ;  /* 0x000000ffff157224 */ /* 0x000fe200078e0006 */
[----:B------:R-:W2:Y:S04]  /*29720*/  LDL.LU R10, [R1+0x48] ;  /* 0x00004800010a7983 */ /* 0x000ea80000300800 */
[----:B------:R-:W2:Y:S04]  /*29730*/  LDL.LU R11, [R1+0x4c] ;  /* 0x00004c00010b7983 */ /* 0x000ea80000300800 */
[----:B------:R0:W-:Y:S04]  /*29740*/  STL.64 [R1+0x10a8], R20 ;  /* 0x0010a81401007387 */ /* 0x0001e80000100a00 */
[----:B------:R-:W4:Y:S04]  /*29750*/  LDL.LU R4, [R1+0x70] ;  /* 0x0000700001047983 */ /* 0x000f280000300800 */
[----:B------:R-:W4:Y:S04]  /*29760*/  LDL.LU R5, [R1+0x74] ;  /* 0x0000740001057983 */ /* 0x000f280000300800 */
[----:B------:R-:W2:Y:S04]  /*29770*/  LDL.LU R6, [R1+0x78] ;  /* 0x0000780001067983 */ /* 0x000ea80000300800 */
[----:B------:R-:W2:Y:S04]  /*29780*/  LDL.LU R7, [R1+0x7c] ;  /* 0x00007c0001077983 */ /* 0x000ea80000300800 */
[----:B--2---:R-:W-:Y:S04]  /*29790*/  STL.64 [R1+0x10b8], R6 ;  /* 0x0010b80601007387 */ /* 0x004fe80000100a00 */
[----:B----4-:R2:W-:Y:S04]  /*297a0*/  STL.64 [R1+0x10b0], R4 ;  /* 0x0010b00401007387 */ /* 0x0105e80000100a00 */
[----:B0-----:R-:W4:Y:S04]  /*297b0*/  LDL.LU R20, [R1+0x20] ;  /* 0x0000200001147983 */ /* 0x001f280000300800 */
[----:B------:R-:W4:Y:S04]  /*297c0*/  LDL.LU R21, [R1+0x24] ;  /* 0x0000240001157983 */ /* 0x000f280000300800 */
[----:B--2---:R-:W4:Y:S04]  /*297d0*/  LDL.LU R4, [R1+0x80] ;  /* 0x0000800001047983 */ /* 0x004f280000300800 */
[----:B------:R-:W4:Y:S04]  /*297e0*/  LDL.LU R5, [R1+0x84] ;  /* 0x0000840001057983 */ /* 0x000f280000300800 */
[----:B------:R-:W4:Y:S04]  /*297f0*/  LDL.LU R6, [R1+0x88] ;  /* 0x0000880001067983 */ /* 0x000f280000300800 */
[----:B------:R-:W4:Y:S04]  /*29800*/  LDL.LU R7, [R1+0x8c] ;  /* 0x00008c0001077983 */ /* 0x000f280000300800 */
[----:B------:R-:W2:Y:S04]  /*29810*/  LDL.LU R24, [R1] ;  /* 0x0000000001187983 */ /* 0x000ea80000300800 */
[----:B------:R-:W2:Y:S04]  /*29820*/  LDL.LU R25, [R1+0x4] ;  /* 0x0000040001197983 */ /* 0x000ea80000300800 */
[----:B------:R-:W-:Y:S04]  /*29830*/  STL.64 [R1+0x1078], R10 ;  /* 0x0010780a01007387 */ /* 0x000fe80000100a00 */
[----:B---3--:R0:W-:Y:S04]  /*29840*/  STL.64 [R1+0x1070], R8 ;  /* 0x0010700801007387 */ /* 0x0081e80000100a00 */
[----:B0-----:R-:W3:Y:S04]  /*29850*/  LDL.LU R8, [R1+0x50] ;  /* 0x0000500001087983 */ /* 0x001ee80000300800 */
[----:B------:R-:W3:Y:S04]  /*29860*/  LDL.LU R9, [R1+0x54] ;  /* 0x0000540001097983 */ /* 0x000ee80000300800 */
[----:B------:R-:W2:Y:S04]  /*29870*/  LDL.LU R10, [R1+0x58] ;  /* 0x00005800010a7983 */ /* 0x000ea80000300800 */
[----:B------:R-:W2:Y:S04]  /*29880*/  LDL.LU R11, [R1+0x5c] ;  /* 0x00005c00010b7983 */ /* 0x000ea80000300800 */
[----:B--2---:R-:W-:Y:S04]  /*29890*/  STL.64 [R1+0x1098], R10 ;  /* 0x0010980a01007387 */ /* 0x004fe80000100a00 */
[----:B---3--:R0:W-:Y:S04]  /*298a0*/  STL.64 [R1+0x1090], R8 ;  /* 0x0010900801007387 */ /* 0x0081e80000100a00 */
[----:B0-----:R-:W2:Y:S04]  /*298b0*/  LDL.LU R8, [R1+0x60] ;  /* 0x0000600001087983 */ /* 0x001ea80000300800 */
[----:B------:R-:W2:Y:S04]  /*298c0*/  LDL.LU R9, [R1+0x64] ;  /* 0x0000640001097983 */ /* 0x000ea80000300800 */
[----:B------:R-:W2:Y:S04]  /*298d0*/  LDL.LU R10, [R1+0x68] ;  /* 0x00006800010a7983 */ /* 0x000ea80000300800 */
[----:B------:R-:W2:Y:S04]  /*298e0*/  LDL.LU R11, [R1+0x6c] ;  /* 0x00006c00010b7983 */ /* 0x000ea80000300800 */
[----:B-1----:R-:W-:Y:S04]  /*298f0*/  STL.64 [R1+0xf90], R18 ;  /* 0x000f901201007387 */ /* 0x002fe80000100a00 */
[----:B------:R0:W-:Y:S04]  /*29900*/  STL.64 [R1+0xf88], R16 ;  /* 0x000f881001007387 */ /* 0x0001e80000100a00 */
[----:B0-----:R-:W3:Y:S04]  /*29910*/  LDL.LU.64 R16, [R1+0xe0] ;  /* 0x0000e00001107983 */ /* 0x001ee80000300a00 */
[----:B------:R-:W2:Y:S01]  /*29920*/  LDL.LU.64 R18, [R1+0xe8] ;  /* 0x0000e80001127983 */ /* 0x000ea20000300a00 */
[C---:B----4-:R-:W-:Y:S03]  /*29930*/  HMMA.16816.F32 R20, R12.reuse, R20, R4 ;  /* 0x000000140c14723c */ /* 0x050fe60000001804 */
[----:B--2---:R-:W-:Y:S04]  /*29940*/  STL.64 [R1+0x1040], R18 ;  /* 0x0010401201007387 */ /* 0x004fe80000100a00 */
[----:B---3--:R0:W-:Y:S04]  /*29950*/  STL.64 [R1+0x1038], R16 ;  /* 0x0010381001007387 */ /* 0x0081e80000100a00 */
        /* <DEDUP_REMOVED lines=8> */
[----:B------:R-:W2:Y:S04]  /*299e0*/  LDL.LU R18, [R1+0x38] ;  /* 0x0000380001127983 */ /* 0x000ea80000300800 */
[----:B------:R-:W2:Y:S04]  /*299f0*/  LDL.LU R19, [R1+0x3c] ;  /* 0x00003c0001137983 */ /* 0x000ea80000300800 */
[----:B------:R-:W3:Y:S04]  /*29a00*/  LDL.LU.64 R6, [R1+0x10b8] ;  /* 0x0010b80001067983 */ /* 0x000ee80000300a00 */
[----:B------:R-:W3:Y:S04]  /*29a10*/  LDL.LU.64 R4, [R1+0x10b0] ;  /* 0x0010b00001047983 */ /* 0x000ee80000300a00 */
[----:B------:R0:W-:Y:S04]  /*29a20*/  STL.64 [R1+0x80], R20 ;  /* 0x0000801401007387 */ /* 0x0001e80000100a00 */
[----:B------:R3:W-:Y:S04]  /*29a30*/  STL.64 [R1+0x88], R22 ;  /* 0x0000881601007387 */ /* 0x0007e80000100a00 */
[----:B0-----:R-:W3:Y:S01]  /*29a40*/  LDL.LU.64 R20, [R1+0x10a8] ;  /* 0x0010a80001147983 */ /* 0x001ee20000300a00 */
[C---:B------:R-:W-:Y:S08]  /*29a50*/  HMMA.16816.F32 R24, R12.reuse, R24, R8 ;  /* 0x000000180c18723c */ /* 0x040ff00000001808 */
[----:B---3--:R-:W-:Y:S01]  /*29a60*/  HMMA.16816.F32 R20, R12, R20, R4 ;  /* 0x000000140c14723c */ /* 0x008fe20000001804 */
[----:B------:R-:W3:-:S15]  /*29a70*/  LDL.LU.64 R4, [R1+0x10a0] ;  /* 0x0010a00001047983 */ /* 0x000ede0000300a00 */
[----:B------:R-:W-:-:S03]  /*29a80*/  NOP ;  /* 0x0000000000007918 */ /* 0x000fc60000000000 */
[----:B------:R0:W-:Y:S01]  /*29a90*/  STL.64 [R1+0x70], R20 ;  /* 0x0000701401007387 */ /* 0x0001e20000100a00 */
[----:B------:R-:W-:Y:S02]  /*29aa0*/  IMAD.MOV.U32 R7, RZ, RZ, R23 ;  /* 0x000000ffff077224 */ /* 0x000fe400078e0017 */
[----:B------:R-:W-:Y:S01]  /*29ab0*/  IMAD.MOV.U32 R6, RZ, RZ, R22 ;  /* 0x000000ffff067224 */ /* 0x000fe200078e0016 */
[----:B0-----:R-:W4:Y:S04]  /*29ac0*/  LDL.LU R20, [R1+0x130] ;  /* 0x0001300001147983 */ /* 0x001f280000300800 */
[----:B------:R-:W4:Y:S04]  /*29ad0*/  LDL.LU R21, [R1+0x134] ;  /* 0x0001340001157983 */ /* 0x000f280000300800 */
[----:B------:R-:W4:Y:S04]  /*29ae0*/  LDL.LU R22, [R1+0x138] ;  /* 0x0001380001167983 */ /* 0x000f280000300800 */
[----:B------:R-:W4:Y:S04]  /*29af0*/  LDL.LU R23, [R1+0x13c] ;  /* 0x00013c0001177983 */ /* 0x000f280000300800 */
[----:B------:R-:W-:Y:S04]  /*29b00*/  STL [R1+0xfdc], R7 ;  /* 0x000fdc0701007387 */ /* 0x000fe80000100800 */
[----:B------:R-:W-:Y:S04]  /*29b10*/  STL [R1+0xfd8], R6 ;  /* 0x000fd80601007387 */ /* 0x000fe80000100800 */
[----:B------:R-:W2:Y:S04]  /*29b20*/  LDL.LU.64 R10, [R1+0x1098] ;  /* 0x00109800010a7983 */ /* 0x000ea80000300a00 */
[----:B------:R-:W2:Y:S04]  /*29b30*/  LDL.LU.64 R8, [R1+0x1090] ;  /* 0x0010900001087983 */ /* 0x000ea80000300a00 */
[----:B------:R-:W-:Y:S04]  /*29b40*/  STL.64 [R1+0x60], R24 ;  /* 0x0000601801007387 */ /* 0x000fe80000100a00 */
[----:B------:R0:W-:Y:S04]  /*29b50*/  STL.64 [R1+0x68], R26 ;  /* 0x0000681a01007387 */ /* 0x0001e80000100a00 */
[----:B0-----:R-:W2:Y:S04]  /*29b60*/  LDL.LU.64 R26, [R1+0x1088] ;  /* 0x00108800011a7983 */ /* 0x001ea80000300a00 */
[----:B------:R-:W2:Y:S02]  /*29b70*/  LDL.LU.64 R24, [R1+0x1080] ;  /* 0x0010800001187983 */ /* 0x000ea40000300a00 */
[----:B--2---:R-:W-:-:S15]  /*29b80*/  HMMA.16816.F32 R8, R12, R24, R8 ;  /* 0x000000180c08723c */ /* 0x004fde0000001808 */
[----:B------:R-:W-:-:S04]  /*29b90*/  NOP ;  /* 0x0000000000007918 */ /* 0x000fc80000000000 */
[----:B------:R-:W-:Y:S01]  /*29ba0*/  IMAD.MOV.U32 R7, RZ, RZ, R10 ;  /* 0x000000ffff077224 */ /* 0x000fe200078e000a */
[----:B------:R0:W-:Y:S01]  /*29bb0*/  STL.64 [R1+0x50], R8 ;  /* 0x0000500801007387 */ /* 0x0001e20000100a00 */
[----:B------:R-:W-:-:S03]  /*29bc0*/  IMAD.MOV.U32 R6, RZ, RZ, R11 ;  /* 0x000000ffff067224 */ /* 0x000fc600078e000b */
[----:B------:R-:W3:Y:S04]  /*29bd0*/  LDL.LU.64 R10, [R1+0x1078] ;  /* 0x00107800010a7983 */ /* 0x000ee80000300a00 */
[----:B0-----:R-:W3:Y:S02]  /*29be0*/  LDL.LU.64 R8, [R1+0x1070] ;  /* 0x0010700001087983 */ /* 0x001ee40000300a00 */
[----:B---3--:R-:W-:-:S15]  /*29bf0*/  HMMA.16816.F32 R8, R12, R4, R8 ;  /* 0x000000040c08723c */ /* 0x008fde0000001808 */
[----:B------:R-:W-:-:S04]  /*29c00*/  NOP ;  /* 0x0000000000007918 */ /* 0x000fc80000000000 */
[----:B------:R-:W-:Y:S04]  /*29c10*/  STL.64 [R1+0x40], R8 ;  /* 0x0000400801007387 */ /* 0x000fe80000100a00 */
[----:B------:R0:W-:Y:S04]  /*29c20*/  STL.64 [R1+0x48], R10 ;  /* 0x0000480a01007387 */ /* 0x0001e80000100a00 */
[----:B0-----:R-:W2:Y:S04]  /*29c30*/  LDL.LU.64 R10, [R1+0x1068] ;  /* 0x00106800010a7983 */ /* 0x001ea80000300a00 */
[----:B------:R-:W3:Y:S02]  /*29c40*/  LDL.LU.64 R8, [R1+0x1060] ;  /* 0x0010600001087983 */ /* 0x000ee40000300a00 */
[----:B---3--:R-:W-:-:S15]  /*29c50*/  HMMA.16816.F32 R16, R12, R8, R16 ;  /* 0x000000080c10723c */ /* 0x008fde0000001810 */
[----:B------:R-:W-:-:S04]  /*29c60*/  NOP ;  /* 0x0000000000007918 */ /* 0x000fc80000000000 */
[----:B------:R-:W-:Y:S04]  /*29c70*/  STL.64 [R1+0x30], R16 ;  /* 0x0000301001007387 */ /* 0x000fe80000100a00 */
[----:B------:R0:W-:Y:S04]  /*29c80*/  STL.64 [R1+0x38], R18 ;  /* 0x0000381201007387 */ /* 0x0001e80000100a00 */
[----:B0-----:R-:W3:Y:S04]  /*29c90*/  LDL.LU.64 R18, [R1+0x1058] ;  /* 0x0010580001127983 */ /* 0x001ee80000300a00 */
[----:B------:R-:W3:Y:S04]  /*29ca0*/  LDL.LU.64 R16, [R1+0x1050] ;  /* 0x0010500001107983 */ /* 0x000ee80000300a00 */
[----:B--2---:R3:W-:Y:S01]  /*29cb0*/  STL.64 [R1+0xfc8], R10 ;  /* 0x000fc80a01007387 */ /* 0x0047e20000100a00 */
[----:B------:R-:W-:-:S02]  /*29cc0*/  IMAD.MOV.U32 R8, RZ, RZ, R26 ;  /* 0x000000ffff087224 */ /* 0x000fc400078e001a */
[----:B------:R-:W-:Y:S01]  /*29cd0*/  IMAD.MOV.U32 R9, RZ, RZ, R27 ;  /* 0x000000ffff097224 */ /* 0x000fe200078e001b */
[----:B------:R-:W2:Y:S04]  /*29ce0*/  LDL.LU R26, [R1+0x104c] ;  /* 0x00104c00011a7983 */ /* 0x000ea80000300800 */
[----:B------:R-:W2:Y:S02]  /*29cf0*/  LDL.LU R27, [R1+0x1048] ;  /* 0x00104800011b7983 */ /* 0x000ea40000300800 */
[----:B---3--:R-:W-:Y:S02]  /*29d00*/  HMMA.16816.F32 R8, R12, R8, R16 ;  /* 0x000000080c08723c */ /* 0x008fe40000001810 */
[----:B------:R-:W3:Y:S04]  /*29d10*/  LDL.LU.64 R18, [R1+0x1040] ;  /* 0x0010400001127983 */ /* 0x000ee80000300a00 */
[----:B------:R-:W4:-:S13]  /*29d20*/  LDL.LU.64 R16, [R1+0x1038] ;  /* 0x0010380001107983 */ /* 0x000f1a0000300a00 */
[----:B------:R0:W-:Y:S04]  /*29d30*/  STL [R1+0x184], R9 ;  /* 0x0001840901007387 */ /* 0x0001e80000100800 */
[----:B------:R1:W-:Y:S01]  /*29d40*/  STL.64 [R1+0x188], R10 ;  /* 0x0001880a01007387 */ /* 0x0003e20000100a00 */
[----:B------:R-:W-:-:S03]  /*29d50*/  IMAD.MOV.U32 R24, RZ, RZ, R8 ;  /* 0x000000ffff187224 */ /* 0x000fc600078e0008 */
[----:B------:R-:W3:Y:S04]  /*29d60*/  LDL.LU R8, [R1+0x120] ;  /* 0x0001200001087983 */ /* 0x000ee80000300800 */
[----:B0-----:R-:W3:Y:S04]  /*29d70*/  LDL.LU R9, [R1+0x124] ;  /* 0x0001240001097983 */ /* 0x001ee80000300800 */
[----:B-1----:R-:W3:Y:S04]  /*29d80*/  LDL.LU R10, [R1+0x128] ;  /* 0x00012800010a7983 */ /* 0x002ee80000300800 */
[----:B------:R-:W3:Y:S04]  /*29d90*/  LDL.LU R11, [R1+0x12c] ;  /* 0x00012c00010b7983 */ /* 0x000ee80000300800 */
[----:B--2---:R-:W-:Y:S04]  /*29da0*/  STL.64 [R1+0xff0], R26 ;  /* 0x000ff01a01007387 */ /* 0x004fe80000100a00 */
[----:B------:R0:W-:Y:S04]  /*29db0*/  STL [R1+0xfe8], R24 ;  /* 0x000fe81801007387 */ /* 0x0001e80000100800 */
[----:B0-----:R-:W2:Y:S04]  /*29dc0*/  LDL.LU R24, [R1+0x100] ;  /* 0x0001000001187983 */ /* 0x001ea80000300800 */
[----:B------:R-:W2:Y:S04]  /*29dd0*/  LDL.LU R25, [R1+0x104] ;  /* 0x0001040001197983 */ /* 0x000ea80000300800 */
[----:B------:R-:W2:Y:S04]  /*29de0*/  LDL.LU R26, [R1+0x108] ;  /* 0x00010800011a7983 */ /* 0x000ea80000300800 */
[----:B------:R-:W2:Y:S04]  /*29df0*/  LDL.LU R27, [R1+0x10c] ;  /* 0x00010c00011b7983 */ /* 0x000ea80000300800 */
[----:B--2---:R-:W-:Y:S04]  /*29e00*/  STL.64 [R1+0x1010], R26 ;  /* 0x0010101a01007387 */ /* 0x004fe80000100a00 */
[----:B------:R0:W-:Y:S04]  /*29e10*/  STL.64 [R1+0x1008], R24 ;  /* 0x0010081801007387 */ /* 0x0001e80000100a00 */
[----:B0-----:R-:W2:Y:S04]  /*29e20*/  LDL.LU R24, [R1+0x110] ;  /* 0x0001100001187983 */ /* 0x001ea80000300800 */
[----:B------:R-:W2:Y:S04]  /*29e30*/  LDL.LU R25, [R1+0x114] ;  /* 0x0001140001197983 */ /* 0x000ea80000300800 */
[----:B------:R-:W2:Y:S01]  /*29e40*/  LDL.LU R26, [R1+0x118] ;  /* 0x00011800011a7983 */ /* 0x000ea20000300800 */
[----:B----4-:R-:W-:Y:S01]  /*29e50*/  HMMA.16816.F32 R20, R12, R16, R20 ;  /* 0x000000100c14723c */ /* 0x010fe20000001814 */
[----:B------:R-:W-:-:S15]  /*29e60*/  IMAD.MOV.U32 R27, RZ, RZ, R29 ;  /* 0x000000ffff1b7224 */ /* 0x000fde00078e001d */
[----:B------:R-:W-:-:S03]  /*29e70*/  NOP ;  /* 0x0000000000007918 */ /* 0x000fc60000000000 */
[----:B------:R-:W-:Y:S02]  /*29e80*/  IMAD.MOV.U32 R5, RZ, RZ, R22 ;  /* 0x000000ffff057224 */ /* 0x000fe400078e0016 */
[----:B------:R-:W-:Y:S02]  /*29e90*/  IMAD.MOV.U32 R4, RZ, RZ, R23 ;  /* 0x000000ffff047224 */ /* 0x000fe400078e0017 */
[----:B------:R-:W-:Y:S02]  /*29ea0*/  IMAD.MOV.U32 R13, RZ, RZ, R20 ;  /* 0x000000ffff0d7224 */ /* 0x000fe400078e0014 */
[----:B------:R-:W-:Y:S01]  /*29eb0*/  IMAD.MOV.U32 R12, RZ, RZ, R21 ;  /* 0x000000ffff0c7224 */ /* 0x000fe200078e0015 */
[----:B--2---:R0:W-:Y:S04]  /*29ec0*/  STL.64 [R1+0x1020], R26 ;  /* 0x0010201a01007387 */ /* 0x0041e80000100a00 */
[----:B------:R-:W-:Y:S04]  /*29ed0*/  STL.64 [R1+0x1018], R24 ;  /* 0x0010181801007387 */ /* 0x000fe80000100a00 */
[----:B0-----:R-:W2:Y:S04]  /*29ee0*/  LDL.LU.64 R26, [R1+0x28] ;  /* 0x00002800011a7983 */ /* 0x001ea80000300a00 */
[----:B------:R-:W2:Y:S04]  /*29ef0*/  LDL.LU.64 R22, [R1+0x1030] ;  /* 0x0010300001167983 */ /* 0x000ea80000300a00 */
[----:B------:R-:W2:Y:S04]  /*29f00*/  LDL.LU.64 R20, [R1+0x1028] ;  /* 0x0010280001147983 */ /* 0x000ea80000300a00 */
[----:B------:R0:W-:Y:S04]  /*29f10*/  STL.64 [R1+0x1000], R6 ;  /* 0x0010000601007387 */ /* 0x0001e80000100a00 */
[----:B------:R-:W-:Y:S04]  /*29f20*/  STL.64 [R1+0xff8], R4 ;  /* 0x000ff80401007387 */ /* 0x000fe80000100a00 */
[----:B0-----:R-:W4:Y:S04]  /*29f30*/  LDL.LU.64 R6, [R1+0x8] ;  /* 0x0000080001067983 */ /* 0x001f280000300a00 */
[----:B------:R-:W-:Y:S04]  /*29f40*/  STL.64 [R1+0xfe0], R12 ;  /* 0x000fe00c01007387 */ /* 0x000fe80000100a00 */
[----:B---3--:R0:W-:Y:S04]  /*29f50*/  STL.64 [R1+0xfa0], R18 ;  /* 0x000fa01201007387 */ /* 0x0081e80000100a00 */
[----:B0-----:R-:W3:Y:S01]  /*29f60*/  LDL.LU.64 R18, [R1+0x18] ;  /* 0x0000180001127983 */ /* 0x001ee20000300a00 */
[----:B--2---:R-:W-:-:S15]  /*29f70*/  HMMA.16816.F32 R8, R20, R26, R8 ;  /* 0x0000001a1408723c */ /* 0x004fde0000001808 */
[----:B------:R-:W-:-:S04]  /*29f80*/  NOP ;  /* 0x0000000000007918 */ /* 0x000fc80000000000 */
[----:B------:R0:W-:Y:S04]  /*29f90*/  STL.64 [R1+0x140], R8 ;  /* 0x0001400801007387 */ /* 0x0001e80000100a00 */
[----:B------:R-:W-:Y:S01]  /*29fa0*/  STL.64 [R1+0x148], R10 ;  /* 0x0001480a01007387 */ /* 0x000fe20000100a00 */
[----:B0-----:R-:W-:Y:S02]  /*29fb0*/  IMAD.MOV.U32 R9, RZ, RZ, R26 ;  /* 0x000000ffff097224 */ /* 0x001fe400078e001a */
[----:B------:R-:W-:Y:S02]  /*29fc0*/  IMAD.MOV.U32 R8, RZ, RZ, R27 ;  /* 0x000000ffff087224 */ /* 0x000fe400078e001b */
[----:B------:R-:W3:Y:S04]  /*29fd0*/  LDL.LU.64 R26, [R1+0x1020] ;  /* 0x00102000011a7983 */ /* 0x000ee80000300a00 */
[----:B------:R-:W3:Y:S02]  /*29fe0*/  LDL.LU.64 R24, [R1+0x1018] ;  /* 0x0010180001187983 */ /* 0x000ee40000300a00 */
[----:B---3--:R-:W-:-:S15]  /*29ff0*/  HMMA.16816.F32 R24, R20, R18, R24 ;  /* 0x000000121418723c */ /* 0x008fde0000001818 */
[----:B------:R-:W-:-:S04]  /*2a000*/  NOP ;  /* 0x0000000000007918 */ /* 0x000fc80000000000 */
[----:B------:R-:W-:Y:S04]  /*2a010*/  STL.64 [R1+0x130], R24 ;  /* 0x0001301801007387 */ /* 0x000fe80000100a00 */
[----:B------:R0:W-:Y:S04]  /*2a020*/  STL.64 [R1+0x138], R26 ;  /* 0x0001381a01007387 */ /* 0x0001e80000100a00 */
[----:B0-----:R-:W2:Y:S04]  /*2a030*/  LDL.LU.64 R26, [R1+0x1010] ;  /* 0x00101000011a7983 */ /* 0x001ea80000300a00 */
[----:B------:R-:W2:Y:S01]  /*2a040*/  LDL.LU.64 R24, [R1+0x1008] ;  /* 0x0010080001187983 */ /* 0x000ea20000300a00 */
[----:B----4-:R-:W-:-:S02]  /*2a050*/  IMAD.MOV.U32 R17, RZ, RZ, R6 ;  /* 0x000000ffff117224 */ /* 0x010fc400078e0006 */
[----:B------:R-:W-:Y:S02]  /*2a060*/  IMAD.MOV.U32 R16, RZ, RZ, R7 ;  /* 0x000000ffff107224 */ /* 0x000fe400078e0007 */
[----:B------:R-:W-:Y:S01]  /*2a070*/  IMAD.MOV.U32 R12, RZ, RZ, R28 ;  /* 0x000000ffff0c7224 */ /* 0x000fe200078e001c */
[----:B--2---:R-:W-:Y:S01]  /*2a080*/  HMMA.16816.F32 R24, R20, R6, R24 ;  /* 0x000000061418723c */ /* 0x004fe20000001818 */
[----:B------:R-:W2:Y:S04]  /*2a090*/  LDL.LU.64 R6, [R1+0x1000] ;  /* 0x0010000001067983 */ /* 0x000ea80000300a00 */
[----:B------:R-:W3:-:S14]  /*2a0a0*/  LDL.LU.64 R4, [R1+0xff8] ;  /* 0x000ff80001047983 */ /* 0x000edc0000300a00 */
[----:B------:R-:W-:Y:S01]  /*2a0b0*/  IMAD.MOV.U32 R29, RZ, RZ, R26 ;  /* 0x000000ffff1d7224 */ /* 0x000fe200078e001a */
[----:B------:R0:W-:Y:S01]  /*2a0c0*/  STL.64 [R1+0x120], R24 ;  /* 0x0001201801007387 */ /* 0x0001e20000100a00 */
[----:B------:R-:W-:-:S03]  /*2a0d0*/  IMAD.MOV.U32 R28, RZ, RZ, R27 ;  /* 0x000000ffff1c7224 */ /* 0x000fc600078e001b */
[----:B------:R-:W4:Y:S04]  /*2a0e0*/  LDL.LU.64 R26, [R1+0xff0] ;  /* 0x000ff000011a7983 */ /* 0x000f280000300a00 */
[----:B0-----:R-:W2:Y:S01]  /*2a0f0*/  LDL.LU R24, [R1+0xfe8] ;  /* 0x000fe80001187983 */ /* 0x001ea20000300800 */
[----:B------:R-:W-:Y:S02]  /*2a100*/  IMAD.MOV.U32 R13, RZ, RZ, R3 ;  /* 0x000000ffff0d7224 */ /* 0x000fe400078e0003 */
[----:B------:R-:W-:Y:S02]  /*2a110*/  IMAD.MOV.U32 R14, RZ, RZ, R2 ;  /* 0x000000ffff0e7224 */ /* 0x000fe400078e0002 */
[----:B------:R-:W-:Y:S01]  /*2a120*/  IMAD.MOV.U32 R15, RZ, RZ, R0 ;  /* 0x000000ffff0f7224 */ /* 0x000fe200078e0000 */
[----:B------:R-:W-:Y:S04]  /*2a130*/  STL [R1+0xee4], R28 ;  /* 0x000ee41c01007387 */ /* 0x000fe80000100800 */
[----:B------:R-:W-:Y:S02]  /*2a140*/  STL [R1+0xee0], R29 ;  /* 0x000ee01d01007387 */ /* 0x000fe40000100800 */
[----:B----4-:R-:W-:-:S15]  /*2a150*/  HMMA.16816.F32 R12, R20, R26, R12 ;  /* 0x0000001a140c723c */ /* 0x010fde000000180c */
[----:B------:R-:W-:-:S04]  /*2a160*/  NOP ;  /* 0x0000000000007918 */ /* 0x000fc80000000000 */
[----:B------:R-:W-:Y:S02]  /*2a170*/  IMAD.MOV.U32 R25, RZ, RZ, R12 ;  /* 0x000000ffff197224 */ /* 0x000fe400078e000c */
[----:B------:R-:W-:Y:S02]  /*2a180*/  IMAD.MOV.U32 R3, RZ, RZ, R13 ;  /* 0x000000ffff037224 */ /* 0x000fe400078e000d */
[----:B------:R-:W4:Y:S04]  /*2a190*/  LDL.LU.64 R12, [R1+0xfe0] ;  /* 0x000fe000010c7983 */ /* 0x000f280000300a00 */
[----:B------:R0:W-:Y:S01]  /*2a1a0*/  STL.64 [R1+0xf40], R26 ;  /* 0x000f401a01007387 */ /* 0x0001e20000100a00 */
[----:B------:R-:W-:Y:S02]  /*2a1b0*/  IMAD.MOV.U32 R2, RZ, RZ, R14 ;  /* 0x000000ffff027224 */ /* 0x000fe400078e000e */
[----:B------:R-:W-:Y:S01]  /*2a1c0*/  IMAD.MOV.U32 R0, RZ, RZ, R15 ;  /* 0x000000ffff007224 */ /* 0x000fe200078e000f */
[----:B--2---:R-:W-:Y:S04]  /*2a1d0*/  STL.64 [R1+0xf38], R24 ;  /* 0x000f381801007387 */ /* 0x004fe80000100a00 */
[----:B------:R-:W2:Y:S04]  /*2a1e0*/  LDL R14, [R1+0x198] ;  /* 0x00019800010e7983 */ /* 0x000ea80000100800 */
[----:B------:R-:W2:Y:S01]  /*2a1f0*/  LDL R15, [R1+0xb54] ;  /* 0x000b5400010f7983 */ /* 0x000ea20000100800 */
[----:B------:R-:W-:-:S02]  /*2a200*/  IMAD.MOV.U32 R11, RZ, RZ, R18 ;  /* 0x000000ffff0b7224 */ /* 0x000fc400078e0012 */
[----:B------:R-:W-:Y:S02]  /*2a210*/  IMAD.MOV.U32 R10, RZ, RZ, R19 ;  /* 0x000000ffff0a7224 */ /* 0x000fe400078e0013 */
[----:B0-----:R-:W-:Y:S01]  /*2a220*/  IMAD.MOV.U32 R26, RZ, RZ, R17 ;  /* 0x000000ffff1a7224 */ /* 0x001fe200078e0011 */
[----:B--2---:R-:W-:Y:S04]  /*2a230*/  STL.64 [R1+0xf20], R14 ;  /* 0x000f200e01007387 */ /* 0x004fe80000100a00 */
[----:B----4-:R0:W-:Y:S04]  /*2a240*/  STL.64 [R1+0xf18], R12 ;  /* 0x000f180c01007387 */ /* 0x0101e80000100a00 */
[----:B0-----:R-:W2:Y:S04]  /*2a250*/  LDL.LU R12, [R1+0x40] ;  /* 0x00004000010c7983 */ /* 0x001ea80000300800 */
[----:B------:R-:W2:Y:S04]  /*2a260*/  LDL.LU R13, [R1+0x44] ;  /* 0x00004400010d7983 */ /* 0x000ea80000300800 */
[----:B------:R-:W4:Y:S04]  /*2a270*/  LDL.LU R14, [R1+0x48] ;  /* 0x00004800010e7983 */ /* 0x000f280000300800 */
[----:B------:R-:W4:Y:S01]  /*2a280*/  LDL.LU R15, [R1+0x4c] ;  /* 0x00004c00010f7983 */ /* 0x000f220000300800 */
[----:B------:R-:W-:-:S05]  /*2a290*/  IMAD.MOV.U32 R27, RZ, RZ, R16 ;  /* 0x000000ffff1b7224 */ /* 0x000fca00078e0010 */
[----:B------:R0:W-:Y:S02]  /*2a2a0*/  STL.64 [R1+0xf58], R26 ;  /* 0x000f581a01007387 */ /* 0x0001e40000100a00 */
[----:B0-----:R-:W-:Y:S02]  /*2a2b0*/  IMAD.MOV.U32 R26, RZ, RZ, R11 ;  /* 0x000000ffff1a7224 */ /* 0x001fe400078e000b */
[----:B------:R-:W-:-:S05]  /*2a2c0*/  IMAD.MOV.U32 R27, RZ, RZ, R10 ;  /* 0x000000ffff1b7224 */ /* 0x000fca00078e000a */
[----:B------:R0:W-:Y:S02]  /*2a2d0*/  STL.64 [R1+0xf70], R26 ;  /* 0x000f701a01007387 */ /* 0x0001e40000100a00 */
[----:B0-----:R-:W-:Y:S02]  /*2a2e0*/  IMAD.MOV.U32 R26, RZ, RZ, R9 ;  /* 0x000000ffff1a7224 */ /* 0x001fe400078e0009 */
[----:B------:R-:W-:Y:S01]  /*2a2f0*/  IMAD.MOV.U32 R27, RZ, RZ, R8 ;  /* 0x000000ffff1b7224 */ /* 0x000fe200078e0008 */
[----:B----4-:R0:W-:Y:S04]  /*2a300*/  STL.64 [R1+0xf30], R14 ;  /* 0x000f300e01007387 */ /* 0x0101e80000100a00 */
[----:B--2---:R1:W-:Y:S01]  /*2a310*/  STL.64 [R1+0xf28], R12 ;  /* 0x000f280c01007387 */ /* 0x0043e20000100a00 */
[----:B0-----:R-:W-:-:S03]  /*2a320*/  IMAD.MOV.U32 R14, RZ, RZ, R7 ;  /* 0x000000ffff0e7224 */ /* 0x001fc600078e0007 */
[----:B-1----:R-:W2:Y:S04]  /*2a330*/  LDL.LU R12, [R1+0x50] ;  /* 0x00005000010c7983 */ /* 0x002ea80000300800 */
[----:B------:R-:W2:Y:S04]  /*2a340*/  LDL.LU R13, [R1+0x54] ;  /* 0x00005400010d7983 */ /* 0x000ea80000300800 */
[----:B------:R-:W4:Y:S01]  /*2a350*/  LDL.LU R7, [R1+0xfdc] ;  /* 0x000fdc0001077983 */ /* 0x000f220000300800 */
[----:B------:R-:W-:-:S03]  /*2a360*/  IMAD.MOV.U32 R15, RZ, RZ, R6 ;  /* 0x000000ffff0f7224 */ /* 0x000fc600078e0006 */
[----:B------:R-:W2:Y:S04]  /*2a370*/  LDL.LU R6, [R1+0xfd8] ;  /* 0x000fd80001067983 */ /* 0x000ea80000300800 */
[----:B------:R0:W-:Y:S04]  /*2a380*/  STL.64 [R1+0xf98], R26 ;  /* 0x000f981a01007387 */ /* 0x0001e80000100a00 */
[----:B------:R-:W2:Y:S04]  /*2a390*/  LDL.LU R24, [R1+0x90] ;  /* 0x0000900001187983 */ /* 0x000ea80000300800 */
[----:B------:R-:W2:Y:S04]  /*2a3a0*/  LDL.LU R25, [R1+0x94] ;  /* 0x0000940001197983 */ /* 0x000ea80000300800 */
[----:B0-----:R-:W2:Y:S04]  /*2a3b0*/  LDL.LU R26, [R1+0x98] ;  /* 0x00009800011a7983 */ /* 0x001ea80000300800 */
[----:B------:R-:W2:Y:S04]  /*2a3c0*/  LDL.LU R27, [R1+0x9c] ;  /* 0x00009c00011b7983 */ /* 0x000ea80000300800 */
[----:B------:R-:W3:Y:S04]  /*2a3d0*/  LDL.LU R8, [R1+0xc0] ;  /* 0x0000c00001087983 */ /* 0x000ee80000300800 */
[----:B------:R-:W3:Y:S04]  /*2a3e0*/  LDL.LU R9, [R1+0xc4] ;  /* 0x0000c40001097983 */ /* 0x000ee80000300800 */
[----:B------:R-:W3:Y:S04]  /*2a3f0*/  LDL.LU R10, [R1+0xc8] ;  /* 0x0000c800010a7983 */ /* 0x000ee80000300800 */
[----:B------:R-:W3:Y:S04]  /*2a400*/  LDL.LU R11, [R1+0xcc] ;  /* 0x0000cc00010b7983 */ /* 0x000ee80000300800 */
[----:B--2---:R-:W-:Y:S04]  /*2a410*/  STL.64 [R1+0xfb0], R26 ;  /* 0x000fb01a01007387 */ /* 0x004fe80000100a00 */
[----:B------:R0:W-:Y:S04]  /*2a420*/  STL.64 [R1+0xfa8], R24 ;  /* 0x000fa81801007387 */ /* 0x0001e80000100a00 */
        /* <DEDUP_REMOVED lines=8> */
[----:B------:R-:W2:Y:S04]  /*2a4b0*/  LDL.LU R26, [R1+0xb8] ;  /* 0x0000b800011a7983 */ /* 0x000ea80000300800 */
[----:B------:R-:W2:Y:S04]  /*2a4c0*/  LDL.LU R27, [R1+0xbc] ;  /* 0x0000bc00011b7983 */ /* 0x000ea80000300800 */
[----:B------:R-:W2:Y:S04]  /*2a4d0*/  LDL.LU.64 R18, [R1+0xf8] ;  /* 0x0000f80001127983 */ /* 0x000ea80000300a00 */
[----:B------:R-:W-:Y:S04]  /*2a4e0*/  STL.64 [R1+0xf50], R14 ;  /* 0x000f500e01007387 */ /* 0x000fe80000100a00 */
[----:B------:R0:W-:Y:S04]  /*2a4f0*/  STL.64 [R1+0xf48], R12 ;  /* 0x000f480c01007387 */ /* 0x0001e80000100a00 */
[----:B0-----:R-:W2:Y:S04]  /*2a500*/  LDL.LU R12, [R1+0x60] ;  /* 0x00006000010c7983 */ /* 0x001ea80000300800 */
[----:B------:R-:W2:Y:S04]  /*2a510*/  LDL.LU R13, [R1+0x64] ;  /* 0x00006400010d7983 */ /* 0x000ea80000300800 */
[----:B------:R-:W2:Y:S04]  /*2a520*/  LDL.LU R14, [R1+0x68] ;  /* 0x00006800010e7983 */ /* 0x000ea80000300800 */
[----:B------:R-:W2:Y:S04]  /*2a530*/  LDL.LU R15, [R1+0x6c] ;  /* 0x00006c00010f7983 */ /* 0x000ea80000300800 */
[----:B--2---:R0:W-:Y:S04]  /*2a540*/  STL.64 [R1+0xf68], R14 ;  /* 0x000f680e01007387 */ /* 0x0041e80000100a00 */
[----:B------:R1:W-:Y:S01]  /*2a550*/  STL.64 [R1+0xf60], R12 ;  /* 0x000f600c01007387 */ /* 0x0003e20000100a00 */
[----:B0-----:R-:W-:-:S03]  /*2a560*/  IMAD.MOV.U32 R14, RZ, RZ, R6 ;  /* 0x000000ffff0e7224 */ /* 0x001fc600078e0006 */
[----:B-1----:R-:W2:Y:S04]  /*2a570*/  LDL.LU R12, [R1+0x70] ;  /* 0x00007000010c7983 */ /* 0x002ea80000300800 */
[----:B------:R-:W2:Y:S04]  /*2a580*/  LDL.LU R13, [R1+0x74] ;  /* 0x00007400010d7983 */ /* 0x000ea80000300800 */
[----:B------:R-:W3:Y:S01]  /*2a590*/  LDL.LU R6, [R1+0xfd4] ;  /* 0x000fd40001067983 */ /* 0x000ee20000300800 */
[----:B----4-:R-:W-:-:S03]  /*2a5a0*/  IMAD.MOV.U32 R15, RZ, RZ, R7 ;  /* 0x000000ffff0f7224 */ /* 0x010fc600078e0007 */
        /* <DEDUP_REMOVED lines=8> */
[----:B------:R-:W-:Y:S04]  /*2a630*/  STL [R1+0xef0], R0 ;  /* 0x000ef00001007387 */ /* 0x000fe80000100800 */
[----:B------:R-:W-:Y:S04]  /*2a640*/  STL [R1+0xeec], R2 ;  /* 0x000eec0201007387 */ /* 0x000fe80000100800 */
[----:B------:R-:W-:Y:S04]  /*2a650*/  STL [R1+0xee8], R3 ;  /* 0x000ee80301007387 */ /* 0x000fe80000100800 */
[----:B------:R-:W-:Y:S04]  /*2a660*/  STL [R1+0x100], R8 ;  /* 0x0001000801007387 */ /* 0x000fe80000100800 */
[----:B------:R0:W-:Y:S01]  /*2a670*/  STL [R1+0x10c], R11 ;  /* 0x00010c0b01007387 */ /* 0x0001e20000100800 */
[----:B------:R-:W-:-:S03]  /*2a680*/  IMAD.MOV.U32 R29, RZ, RZ, R10 ;  /* 0x000000ffff1d7224 */ /* 0x000fc600078e000a */
[----:B0-----:R-:W3:Y:S01]  /*2a690*/  LDL.LU.64 R10, [R1+0xfc8] ;  /* 0x000fc800010a7983 */ /* 0x001ee20000300a00 */
[----:B------:R-:W-:-:S03]  /*2a6a0*/  IMAD.MOV.U32 R28, RZ, RZ, R9 ;  /* 0x000000ffff1c7224 */ /* 0x000fc600078e0009 */
[----:B------:R-:W-:Y:S04]  /*2a6b0*/  STL [R1+0xf10], R29 ;  /* 0x000f101d01007387 */ /* 0x000fe80000100800 */
[----:B------:R-:W-:Y:S01]  /*2a6c0*/  STL [R1+0xf0c], R28 ;  /* 0x000f0c1c01007387 */ /* 0x000fe20000100800 */
[----:B---3--:R-:W-:-:S15]  /*2a6d0*/  HMMA.16816.F32 R24, R20, R10, R24 ;  /* 0x0000000a1418723c */ /* 0x008fde0000001818 */
[----:B------:R-:W-:-:S04]  /*2a6e0*/  NOP ;  /* 0x0000000000007918 */ /* 0x000fc80000000000 */
[----:B------:R-:W-:Y:S01]  /*2a6f0*/  IMAD.MOV.U32 R2, RZ, RZ, R26 ;  /* 0x000000ffff027224 */ /* 0x000fe200078e001a */
[----:B------:R0:W-:Y:S01]  /*2a700*/  STL [R1+0x150], R24 ;  /* 0x0001501801007387 */ /* 0x0001e20000100800 */
[----:B------:R-:W-:Y:S02]  /*2a710*/  IMAD.MOV.U32 R3, RZ, RZ, R27 ;  /* 0x000000ffff037224 */ /* 0x000fe400078e001b */
[----:B------:R-:W-:Y:S01]  /*2a720*/  IMAD.MOV.U32 R0, RZ, RZ, R25 ;  /* 0x000000ffff007224 */ /* 0x000fe200078e0019 */
[----:B------:R-:W3:Y:S04]  /*2a730*/  LDL.LU.64 R26, [R1+0xfc0] ;  /* 0x000fc000011a7983 */ /* 0x000ee80000300a00 */
[----:B0-----:R-:W3:Y:S01]  /*2a740*/  LDL.LU.64 R24, [R1+0xfb8] ;  /* 0x000fb80001187983 */ /* 0x001ee20000300a00 */
[----:B------:R-:W-:-:S02]  /*2a750*/  IMAD.MOV.U32 R29, RZ, RZ, R18 ;  /* 0x000000ffff1d7224 */ /* 0x000fc400078e0012 */
[----:B------:R-:W-:Y:S01]  /*2a760*/  IMAD.MOV.U32 R28, RZ, RZ, R19 ;  /* 0x000000ffff1c7224 */ /* 0x000fe200078e0013 */
[----:B---3--:R-:W-:-:S15]  /*2a770*/  HMMA.16816.F32 R24, R20, R18, R24 ;  /* 0x000000121418723c */ /* 0x008fde0000001818 */
[----:B------:R-:W-:-:S04]  /*2a780*/  NOP ;  /* 0x0000000000007918 */ /* 0x000fc80000000000 */
[----:B------:R-:W-:Y:S04]  /*2a790*/  STL.64 [R1+0xc0], R24 ;  /* 0x0000c01801007387 */ /* 0x000fe80000100a00 */
[----:B------:R0:W-:Y:S04]  /*2a7a0*/  STL.64 [R1+0xc8], R26 ;  /* 0x0000c81a01007387 */ /* 0x0001e80000100a00 */
[----:B0-----:R-:W3:Y:S04]  /*2a7b0*/  LDL.LU.64 R26, [R1+0xfb0] ;  /* 0x000fb000011a7983 */ /* 0x001ee80000300a00 */
[----:B------:R-:W3:Y:S04]  /*2a7c0*/  LDL.LU.64 R24, [R1+0xfa8] ;  /* 0x000fa80001187983 */ /* 0x000ee80000300a00 */
[----:B------:R-:W3:Y:S02]  /*2a7d0*/  LDL.LU.64 R18, [R1+0xfa0] ;  /* 0x000fa00001127983 */ /* 0x000ee40000300a00 */
[----:B---3--:R-:W-:Y:S02]  /*2a7e0*/  HMMA.16816.F32 R20, R20, R18, R24 ;  /* 0x000000121414723c */ /* 0x008fe40000001818 */
[----:B------:R-:W2:Y:S01]  /*2a7f0*/  LDL.LU.64 R26, [R1+0xf98] ;  /* 0x000f9800011a7983 */ /* 0x000ea20000300a00 */
[----:B------:R-:W-:-:S02]  /*2a800*/  IMAD.MOV.U32 R9, RZ, RZ, R18 ;  /* 0x000000ffff097224 */ /* 0x000fc400078e0012 */
[----:B------:R-:W-:-:S14]  /*2a810*/  IMAD.MOV.U32 R8, RZ, RZ, R19 ;  /* 0x000000ffff087224 */ /* 0x000fdc00078e0013 */
[----:B------:R0:W-:Y:S04]  /*2a820*/  STL.64 [R1+0xb0], R20 ;  /* 0x0000b01401007387 */ /* 0x0001e80000100a00 */
[----:B------:R1:W-:Y:S04]  /*2a830*/  STL.64 [R1+0xb8], R22 ;  /* 0x0000b81601007387 */ /* 0x0003e80000100a00 */
[----:B------:R-:W2:Y:S04]  /*2a840*/  LDL.LU.64 R18, [R1+0xf90] ;  /* 0x000f900001127983 */ /* 0x000ea80000300a00 */
[----:B------:R-:W2:Y:S04]  /*2a850*/  LDL.LU.64 R16, [R1+0xf88] ;  /* 0x000f880001107983 */ /* 0x000ea80000300a00 */
[----:B0-----:R-:W3:Y:S04]  /*2a860*/  LDL.LU R20, [R1+0x30] ;  /* 0x0000300001147983 */ /* 0x001ee80000300800 */
[----:B------:R-:W3:Y:S04]  /*2a870*/  LDL.LU R21, [R1+0x34] ;  /* 0x0000340001157983 */ /* 0x000ee80000300800 */
[----:B-1----:R-:W3:Y:S04]  /*2a880*/  LDL.LU R22, [R1+0x38] ;  /* 0x0000380001167983 */ /* 0x002ee80000300800 */
        /* <DEDUP_REMOVED lines=18> */
[----:B0-----:R-:W2:Y:S04]  /*2a9b0*/  LDL.LU.64 R26, [R1+0xf40] ;  /* 0x000f4000011a7983 */ /* 0x001ea80000300a00 */
[----:B------:R-:W4:Y:S01]  /*2a9c0*/  LDL.LU.64 R24, [R1+0xf38] ;  /* 0x000f380001187983 */ /* 0x000f220000300a00 */
[----:B--2---:R-:W-:-:S15]  /*2a9d0*/  HMMA.16816.F32 R12, R16, R26, R12 ;  /* 0x0000001a100c723c */ /* 0x004fde000000180c */
[----:B------:R-:W-:-:S04]  /*2a9e0*/  NOP ;  /* 0x0000000000007918 */ /* 0x000fc80000000000 */
[----:B------:R-:W-:Y:S04]  /*2a9f0*/  STL.64 [R1+0x80], R12 ;  /* 0x0000800c01007387 */ /* 0x000fe80000100a00 */
[----:B------:R0:W-:Y:S04]  /*2aa00*/  STL.64 [R1+0x88], R14 ;  /* 0x0000880e01007387 */ /* 0x0001e80000100a00 */
[----:B0-----:R-:W2:Y:S04]  /*2aa10*/  LDL.LU.64 R14, [R1+0xf30] ;  /* 0x000f3000010e7983 */ /* 0x001ea80000300a00 */
[----:B------:R-:W2:Y:S04]  /*2aa20*/  LDL.LU.64 R12, [R1+0xf28] ;  /* 0x000f2800010c7983 */ /* 0x000ea80000300a00 */
[----:B----4-:R0:W-:Y:S04]  /*2aa30*/  STL [R1+0xf08], R25 ;  /* 0x000f081901007387 */ /* 0x0101e80000100800 */
[----:B0-----:R-:W4:Y:S04]  /*2aa40*/  LDL.LU R25, [R1+0x184] ;  /* 0x0001840001197983 */ /* 0x001f280000300800 */
[----:B------:R-:W4:Y:S04]  /*2aa50*/  LDL.LU R26, [R1+0x188] ;  /* 0x00018800011a7983 */ /* 0x000f280000300800 */
[----:B------:R-:W4:Y:S01]  /*2aa60*/  LDL.LU R27, [R1+0x18c] ;  /* 0x00018c00011b7983 */ /* 0x000f220000300800 */
[----:B--2---:R-:W-:-:S15]  /*2aa70*/  HMMA.16816.F32 R12, R16, R6, R12 ;  /* 0x00000006100c723c */ /* 0x004fde000000180c */
[----:B------:R-:W-:-:S04]  /*2aa80*/  NOP ;  /* 0x0000000000007918 */ /* 0x000fc80000000000 */
[----:B------:R-:W-:Y:S04]  /*2aa90*/  STL.64 [R1+0x70], R12 ;  /* 0x0000700c01007387 */ /* 0x000fe80000100a00 */
[----:B------:R0:W-:Y:S04]  /*2aaa0*/  STL.64 [R1+0x78], R14 ;  /* 0x0000780e01007387 */ /* 0x0001e80000100a00 */
[----:B0-----:R-:W2:Y:S01]  /*2aab0*/  LDL.LU.64 R14, [R1+0xf20] ;  /* 0x000f2000010e7983 */ /* 0x001ea20000300a00 */
[----:B---3--:R-:W-:Y:S03]  /*2aac0*/  HMMA.16816.F32 R20, R16, R10, R20 ;  /* 0x0000000a1014723c */ /* 0x008fe60000001814 */
[----:B------:R-:W3:-:S15]  /*2aad0*/  LDL.LU.64 R12, [R1+0xf18] ;  /* 0x000f1800010c7983 */ /* 0x000ede0000300a00 */
[----:B------:R-:W-:Y:S01]  /*2aae0*/  NOP ;  /* 0x0000000000007918 */ /* 0x000fe20000000000 */
[----:B------:R-:W-:Y:S04]  /*2aaf0*/  STL.64 [R1+0x60], R20 ;  /* 0x0000601401007387 */ /* 0x000fe80000100a00 */
[----:B------:R-:W-:Y:S04]  /*2ab00*/  STL.64 [R1+0x68], R22 ;  /* 0x0000681601007387 */ /* 0x000fe80000100a00 */
[----:B--2---:R-:W0:Y:S04]  /*2ab10*/  LDSM.16.MT88.4 R20, [R14+UR5+0x21800] ;  /* 0x021800050e14783b */ /* 0x004e280008004200 */
[----:B0-----:R-:W-:Y:S04]  /*2ab20*/  STL.64 [R1+0xf00], R22 ;  /* 0x000f001601007387 */ /* 0x001fe80000100a00 */
[----:B------:R-:W-:Y:S04]  /*2ab30*/  STL.64 [R1+0xef8], R20 ;  /* 0x000ef81401007387 */ /* 0x000fe80000100a00 */
[----:B------:R-:W0:Y:S04]  /*2ab40*/  LDSM.16.M88.4 R20, [R15+UR5+0x80] ;  /* 0x000080050f14783b */ /* 0x000e280008000200 */
        /* <DEDUP_REMOVED lines=12> */
[----:B0-----:R-:W-:Y:S04]  /*2ac10*/  STL.64 [R1], R20 ;  /* 0x0000001401007387 */ /* 0x001fe80000100a00 */
[----:B------:R0:W-:Y:S02]  /*2ac20*/  STL.64 [R1+0x8], R22 ;  /* 0x0000081601007387 */ /* 0x0001e40000100a00 */
[----:B0-----:R-:W-:-:S02]  /*2ac30*/  IMAD.MOV.U32 R22, RZ, RZ, R5 ;  /* 0x000000ffff167224 */ /* 0x001fc400078e0005 */
[----:B------:R-:W-:Y:S02]  /*2ac40*/  IMAD.MOV.U32 R23, RZ, RZ, R4 ;  /* 0x000000ffff177224 */ /* 0x000fe400078e0004 */
[----:B------:R-:W0:Y:S01]  /*2ac50*/  LDSM.16.M88.4 R4, [R15+UR5+0x14080] ;  /* 0x014080050f04783b */ /* 0x000e220008000200 */
[----:B---3--:R-:W-:Y:S02]  /*2ac60*/  IMAD.MOV.U32 R20, RZ, RZ, R13 ;  /* 0x000000ffff147224 */ /* 0x008fe400078e000d */
[----:B------:R-:W-:Y:S01]  /*2ac70*/  IMAD.MOV.U32 R21, RZ, RZ, R12 ;  /* 0x000000ffff157224 */ /* 0x000fe200078e000c */
[----:B0-----:R0:W-:Y:S04]  /*2ac80*/  STL [R1+0xda4], R6 ;  /* 0x000da40601007387 */ /* 0x0011e80000100800 */
[----:B------:R1:W-:Y:S01]  /*2ac90*/  STL [R1+0xda0], R7 ;  /* 0x000da00701007387 */ /* 0x0003e20000100800 */
[----:B0-----:R-:W-:-:S02]  /*2aca0*/  IMAD.MOV.U32 R6, RZ, RZ, R9 ;  /* 0x000000ffff067224 */ /* 0x001fc400078e0009 */
[----:B-1----:R-:W-:Y:S02]  /*2acb0*/  IMAD.MOV.U32 R7, RZ, RZ, R8 ;  /* 0x000000ffff077224 */ /* 0x002fe400078e0008 */
[----:B------:R-:W0:Y:S04]  /*2acc0*/  LDSM.16.M88.4 R8, [R15+UR5+0x18080] ;  /* 0x018080050f08783b */ /* 0x000e280008000200 */
[----:B------:R-:W1:Y:S04]  /*2acd0*/  LDSM.16.M88.4 R12, [R15+UR5+0x1c080] ;  /* 0x01c080050f0c783b */ /* 0x000e680008000200 */
[----:B------:R-:W-:Y:S04]  /*2ace0*/  STL.64 [R1+0xeb8], R4 ;  /* 0x000eb80401007387 */ /* 0x000fe80000100a00 */
[----:B0-----:R-:W-:Y:S04]  /*2acf0*/  STL [R1+0xdd4], R10 ;  /* 0x000dd40a01007387 */ /* 0x001fe80000100800 */
[----:B------:R-:W-:Y:S04]  /*2ad00*/  STL [R1+0xdd0], R11 ;  /* 0x000dd00b01007387 */ /* 0x000fe80000100800 */
[----:B-1----:R-:W-:Y:S04]  /*2ad10*/  STL [R1+0xe60], R12 ;  /* 0x000e600c01007387 */ /* 0x002fe80000100800 */
[----:B------:R-:W-:Y:S04]  /*2ad20*/  STL [R1+0xe5c], R13 ;  /* 0x000e5c0d01007387 */ /* 0x000fe80000100800 */
[----:B------:R0:W-:Y:S04]  /*2ad30*/  STL [R1+0xd04], R14 ;  /* 0x000d040e01007387 */ /* 0x0001e80000100800 */
[----:B------:R1:W-:Y:S01]  /*2ad40*/  STL [R1+0xd00], R15 ;  /* 0x000d000f01007387 */ /* 0x0003e20000100800 */
[----:B0-----:R-:W-:-:S02]  /*2ad50*/  IMAD.MOV.U32 R14, RZ, RZ, R29 ;  /* 0x000000ffff0e7224 */ /* 0x001fc400078e001d */
[----:B-1----:R-:W-:Y:S01]  /*2ad60*/  IMAD.MOV.U32 R15, RZ, RZ, R28 ;  /* 0x000000ffff0f7224 */ /* 0x002fe200078e001c */
[----:B------:R-:W2:Y:S04]  /*2ad70*/  LDL.LU R29, [R1+0xf10] ;  /* 0x000f1000011d7983 */ /* 0x000ea80000300800 */
[----:B------:R-:W3:Y:S02]  /*2ad80*/  LDL.LU R28, [R1+0xf0c] ;  /* 0x000f0c00011c7983 */ /* 0x000ee40000300800 */
[----:B----4-:R-:W-:Y:S02]  /*2ad90*/  HMMA.16816.F32 R12, R16, R14, R24 ;  /* 0x0000000e100c723c */ /* 0x010fe40000001818 */
[----:B------:R-:W4:-:S15]  /*2ada0*/  LDL.LU R25, [R1+0xf08] ;  /* 0x000f080001197983 */ /* 0x000f1e0000300800 */
[----:B------:R-:W-:Y:S02]  /*2adb0*/  NOP ;  /* 0x0000000000007918 */ /* 0x000fe40000000000 */
[----:B------:R-:W-:Y:S02]  /*2adc0*/  IMAD.MOV.U32 R27, RZ, RZ, R12 ;  /* 0x000000ffff1b7224 */ /* 0x000fe400078e000c */
[----:B------:R-:W-:Y:S01]  /*2add0*/  IMAD.MOV.U32 R26, RZ, RZ, R13 ;  /* 0x000000ffff1a7224 */ /* 0x000fe200078e000d */
[----:B------:R-:W-:Y:S04]  /*2ade0*/  STL [R1+0xec0], R15 ;  /* 0x000ec00f01007387 */ /* 0x000fe80000100800 */
[----:B------:R-:W2:Y:S01]  /*2adf0*/  LDL.LU.64 R12, [R1+0x30] ;  /* 0x00003000010c7983 */ /* 0x000ea20000300a00 */
[----:B------:R-:W-:Y:S01]  /*2ae00*/  HMMA.16816.F32 R4, R16, R6, R20 ;  /* 0x000000061004723c */ /* 0x000fe20000001814 */
[----:B------:R-:W-:-:S15]  /*2ae10*/  IMAD.MOV.U32 R24, RZ, RZ, R14 ;  /* 0x000000ffff187224 */ /* 0x000fde00078e000e */
[----:B------:R-:W-:-:S03]  /*2ae20*/  NOP ;  /* 0x0000000000007918 */ /* 0x000fc60000000000 */
[----:B------:R-:W-:Y:S02]  /*2ae30*/  IMAD.MOV.U32 R10, RZ, RZ, R4 ;  /* 0x000000ffff0a7224 */ /* 0x000fe400078e0004 */
[----:B------:R-:W-:Y:S01]  /*2ae40*/  IMAD.MOV.U32 R11, RZ, RZ, R5 ;  /* 0x000000ffff0b7224 */ /* 0x000fe200078e0005 */
[----:B--2---:R0:W-:Y:S04]  /*2ae50*/  STL.64 [R1+0xed8], R12 ;  /* 0x000ed80c01007387 */ /* 0x0041e80000100a00 */
[----:B0-----:R-:W2:Y:S04]  /*2ae60*/  LDL.LU.64 R12, [R1+0x40] ;  /* 0x00004000010c7983 */ /* 0x001ea80000300a00 */
[----:B------:R-:W-:Y:S04]  /*2ae70*/  STL [R1+0xe64], R27 ;  /* 0x000e641b01007387 */ /* 0x000fe80000100800 */
[----:B------:R-:W-:Y:S04]  /*2ae80*/  STL [R1+0xed0], R26 ;  /* 0x000ed01a01007387 */ /* 0x000fe80000100800 */
[----:B----4-:R0:W-:Y:S04]  /*2ae90*/  STL.64 [R1+0xec8], R24 ;  /* 0x000ec81801007387 */ /* 0x0101e80000100a00 */
[----:B0-----:R-:W4:Y:S04]  /*2aea0*/  LDL.LU R24, [R1+0x130] ;  /* 0x0001300001187983 */ /* 0x001f280000300800 */
[----:B------:R-:W4:Y:S04]  /*2aeb0*/  LDL.LU R25, [R1+0x134] ;  /* 0x0001340001197983 */ /* 0x000f280000300800 */
[----:B------:R-:W4:Y:S04]  /*2aec0*/  LDL.LU R26, [R1+0x138] ;  /* 0x00013800011a7983 */ /* 0x000f280000300800 */
[----:B------:R-:W4:Y:S04]  /*2aed0*/  LDL.LU R27, [R1+0x13c] ;  /* 0x00013c00011b7983 */ /* 0x000f280000300800 */
[----:B------:R-:W2:Y:S04]  /*2aee0*/  LDL.LU.64 R22, [R1+0xf00] ;  /* 0x000f000001167983 */ /* 0x000ea80000300a00 */
[----:B------:R-:W2:Y:S04]  /*2aef0*/  LDL.LU.64 R20, [R1+0xef8] ;  /* 0x000ef80001147983 */ /* 0x000ea80000300a00 */
[----:B------:R-:W-:Y:S04]  /*2af00*/  STL.64 [R1+0xd8], R6 ;  /* 0x0000d80601007387 */ /* 0x000fe80000100a00 */
[----:B------:R-:W2:Y:S04]  /*2af10*/  LDL.LU R16, [R1+0x140] ;  /* 0x0001400001107983 */ /* 0x000ea80000300800 */
[----:B------:R-:W2:Y:S04]  /*2af20*/  LDL.LU R17, [R1+0x144] ;  /* 0x0001440001117983 */ /* 0x000ea80000300800 */
[----:B------:R-:W2:Y:S04]  /*2af30*/  LDL.LU R18, [R1+0x148] ;  /* 0x0001480001127983 */ /* 0x000ea80000300800 */
[----:B------:R-:W2:Y:S04]  /*2af40*/  LDL.LU R19, [R1+0x14c] ;  /* 0x00014c0001137983 */ /* 0x000ea80000300800 */
[----:B------:R-:W2:Y:S04]  /*2af50*/  LDL.LU.64 R4, [R1+0x20] ;  /* 0x0000200001047983 */ /* 0x000ea80000300a00 */
[----:B------:R-:W-:Y:S04]  /*2af60*/  STL.64 [R1+0xe70], R10 ;  /* 0x000e700a01007387 */ /* 0x000fe80000100a00 */
[----:B------:R0:W-:Y:S04]  /*2af70*/  STL.64 [R1+0xe68], R8 ;  /* 0x000e680801007387 */ /* 0x0001e80000100a00 */
[----:B0-----:R-:W2:Y:S01]  /*2af80*/  LDL.LU R8, [R1+0x150] ;  /* 0x0001500001087983 */ /* 0x001ea20000300800 */
[----:B------:R-:W-:-:S02]  /*2af90*/  IMAD.MOV.U32 R10, RZ, RZ, R2 ;  /* 0x000000ffff0a7224 */ /* 0x000fc400078e0002 */
[----:B------:R-:W-:Y:S02]  /*2afa0*/  IMAD.MOV.U32 R11, RZ, RZ, R3 ;  /* 0x000000ffff0b7224 */ /* 0x000fe400078e0003 */
[----:B------:R-:W-:Y:S02]  /*2afb0*/  IMAD.MOV.U32 R9, RZ, RZ, R0 ;  /* 0x000000ffff097224 */ /* 0x000fe400078e0000 */
[----:B------:R-:W3:Y:S04]  /*2afc0*/  LDL.LU R0, [R1+0xef0] ;  /* 0x000ef00001007983 */ /* 0x000ee80000300800 */
[----:B------:R-:W3:Y:S04]  /*2afd0*/  LDL.LU R2, [R1+0xeec] ;  /* 0x000eec0001027983 */ /* 0x000ee80000300800 */
[----:B------:R-:W4:Y:S04]  /*2afe0*/  LDL.LU R3, [R1+0xee8] ;  /* 0x000ee80001037983 */ /* 0x000f280000300800 */
[----:B------:R0:W-:Y:S02]  /*2aff0*/  STL.64 [R1+0xe80], R10 ;  /* 0x000e800a01007387 */ /* 0x0001e40000100a00 */
[----:B0-----:R-:W-:-:S02]  /*2b000*/  IMAD.MOV.U32 R10, RZ, RZ, R29 ;  /* 0x000000ffff0a7224 */ /* 0x001fc400078e001d */
[----:B--2---:R0:W-:Y:S04]  /*2b010*/  STL.64 [R1+0xe78], R8 ;  /* 0x000e780801007387 */ /* 0x0041e80000100a00 */
[----:B0-----:R-:W2:Y:S01]  /*2b020*/  LDL.LU R8, [R1+0x100] ;  /* 0x0001000001087983 */ /* 0x001ea20000300800 */
[----:B---3--:R-:W-:-:S03]  /*2b030*/  IMAD.MOV.U32 R9, RZ, RZ, R28 ;  /* 0x000000ffff097224 */ /* 0x008fc600078e001c */
[----:B------:R-:W3:Y:S04]  /*2b040*/  LDL.LU R28, [R1+0xee4] ;  /* 0x000ee400011c7983 */ /* 0x000ee80000300800 */
[----:B------:R-:W2:Y:S04]  /*2b050*/  LDL.LU R29, [R1+0xee0] ;  /* 0x000ee000011d7983 */ /* 0x000ea80000300800 */
[----:B------:R-:W2:Y:S01]  /*2b060*/  LDL.LU R11, [R1+0x10c] ;  /* 0x00010c00010b7983 */ /* 0x000ea20000300800 */
[----:B------:R-:W-:Y:S03]  /*2b070*/  HMMA.16816.F32 R16, R20, R12, R16 ;  /* 0x0000000c1410723c */ /* 0x000fe60000001810 */
[----:B--2---:R-:W-:Y:S04]  /*2b080*/  STL.64 [R1+0xea0], R10 ;  /* 0x000ea00a01007387 */ /* 0x004fe80000100a00 */
[----:B------:R0:W-:Y:S04]  /*2b090*/  STL.64 [R1+0xe98], R8 ;  /* 0x000e980801007387 */ /* 0x0001e80000100a00 */
[----:B0-----:R-:W2:Y:S04]  /*2b0a0*/  LDL.LU.64 R8, [R1+0x10] ;  /* 0x0000100001087983 */ /* 0x001ea80000300a00 */
[----:B--2---:R0:W-:Y:S04]  /*2b0b0*/  STL.64 [R1+0xeb0], R8 ;  /* 0x000eb00801007387 */ /* 0x0041e80000100a00 */
[----:B0-----:R-:W2:Y:S04]  /*2b0c0*/  LDL.LU R8, [R1+0x120] ;  /* 0x0001200001087983 */ /* 0x001ea80000300800 */
[----:B------:R-:W2:Y:S04]  /*2b0d0*/  LDL.LU R9, [R1+0x124] ;  /* 0x0001240001097983 */ /* 0x000ea80000300800 */
[----:B------:R0:W-:Y:S04]  /*2b0e0*/  STL.64 [R1+0x140], R16 ;  /* 0x0001401001007387 */ /* 0x0001e80000100a00 */
[----:B------:R1:W-:Y:S01]  /*2b0f0*/  STL.64 [R1+0x148], R18 ;  /* 0x0001481201007387 */ /* 0x0003e20000100a00 */
[----:B0-----:R-:W-:-:S02]  /*2b100*/  IMAD.MOV.U32 R17, RZ, RZ, R12 ;  /* 0x000000ffff117224 */ /* 0x001fc400078e000c */
[----:B------:R-:W-:Y:S02]  /*2b110*/  IMAD.MOV.U32 R16, RZ, RZ, R13 ;  /* 0x000000ffff107224 */ /* 0x000fe400078e000d */
[----:B------:R-:W4:Y:S02]  /*2b120*/  LDL.LU.64 R12, [R1+0xed8] ;  /* 0x000ed800010c7983 */ /* 0x000f240000300a00 */
[----:B----4-:R-:W-:Y:S01]  /*2b130*/  HMMA.16816.F32 R24, R20, R12, R24 ;  /* 0x0000000c1418723c */ /* 0x010fe20000001818 */
[----:B-1----:R-:W-:Y:S02]  /*2b140*/  IMAD.MOV.U32 R19, RZ, RZ, R12 ;  /* 0x000000ffff137224 */ /* 0x002fe400078e000c */
[----:B------:R-:W-:-:S15]  /*2b150*/  IMAD.MOV.U32 R18, RZ, RZ, R13 ;  /* 0x000000ffff127224 */ /* 0x000fde00078e000d */
[----:B------:R-:W-:Y:S01]  /*2b160*/  NOP ;  /* 0x0000000000007918 */ /* 0x000fe20000000000 */
[----:B------:R-:W-:Y:S04]  /*2b170*/  STL.64 [R1+0x130], R24 ;  /* 0x0001301801007387 */ /* 0x000fe80000100a00 */
[----:B------:R0:W-:Y:S04]  /*2b180*/  STL.64 [R1+0x138], R26 ;  /* 0x0001381a01007387 */ /* 0x0001e80000100a00 */
[----:B0-----:R-:W4:Y:S04]  /*2b190*/  LDL.LU R26, [R1+0xed0] ;  /* 0x000ed000011a7983 */ /* 0x001f280000300800 */
[----:B------:R-:W4:Y:S04]  /*2b1a0*/  LDL.LU.64 R24, [R1+0xec8] ;  /* 0x000ec80001187983 */ /* 0x000f280000300a00 */
[----:B------:R-:W4:Y:S04]  /*2b1b0*/  LDL.LU R15, [R1+0xec0] ;  /* 0x000ec000010f7983 */ /* 0x000f280000300800 */
[----:B------:R-:W-:Y:S04]  /*2b1c0*/  STL.64 [R1+0xe90], R18 ;  /* 0x000e901201007387 */ /* 0x000fe80000100a00 */
[----:B------:R0:W-:Y:S04]  /*2b1d0*/  STL.64 [R1+0xe88], R16 ;  /* 0x000e881001007387 */ /* 0x0001e80000100a00 */
[----:B0-----:R-:W4:Y:S01]  /*2b1e0*/  LDL.LU.64 R16, [R1] ;  /* 0x0000000001107983 */ /* 0x001f220000300a00 */
[----:B------:R-:W-:-:S02]  /*2b1f0*/  IMAD.MOV.U32 R10, RZ, RZ, R29 ;  /* 0x000000ffff0a7224 */ /* 0x000fc400078e001d */
[----:B---3--:R-:W-:-:S07]  /*2b200*/  IMAD.MOV.U32 R11, RZ, RZ, R28 ;  /* 0x000000ffff0b7224 */ /* 0x008fce00078e001c */
[----:B--2---:R-:W-:Y:S01]  /*2b210*/  HMMA.16816.F32 R8, R20, R4, R8 ;  /* 0x000000041408723c */ /* 0x004fe20000001808 */
[----:B------:R-:W-:-:S15]  /*2b220*/  IMAD.MOV.U32 R13, RZ, RZ, R4 ;  /* 0x000000ffff0d7224 */ /* 0x000fde00078e0004 */
[----:B------:R-:W-:-:S03]  /*2b230*/  NOP ;  /* 0x0000000000007918 */ /* 0x000fc60000000000 */
[----:B------:R-:W-:Y:S01]  /*2b240*/  IMAD.MOV.U32 R6, RZ, RZ, R9 ;  /* 0x000000ffff067224 */ /* 0x000fe200078e0009 */
[----:B----4-:R0:W-:Y:S02]  /*2b250*/  STL.64 [R1+0xea8], R16 ;  /* 0x000ea81001007387 */ /* 0x0101e40000100a00 */
[----:B0-----:R-:W-:Y:S02]  /*2b260*/  IMAD.MOV.U32 R16, RZ, RZ, R25 ;  /* 0x000000ffff107224 */ /* 0x001fe400078e0019 */
[----:B------:R-:W-:Y:S02]  /*2b270*/  IMAD.MOV.U32 R25, RZ, RZ, R5 ;  /* 0x000000ffff197224 */ /* 0x000fe400078e0005 */
[----:B------:R-:W2:Y:S04]  /*2b280*/  LDL.LU.64 R4, [R1+0xeb8] ;  /* 0x000eb80001047983 */ /* 0x000ea80000300a00 */
[----:B------:R0:W-:Y:S04]  /*2b290*/  STL [R1+0x120], R8 ;  /* 0x0001200801007387 */ /* 0x0001e80000100800 */
[----:B0-----:R-:W3:Y:S01]  /*2b2a0*/  LDL.LU.64 R8, [R1+0xeb0] ;  /* 0x000eb00001087983 */ /* 0x001ee20000300a00 */
[----:B------:R-:W-:-:S02]  /*2b2b0*/  IMAD.MOV.U32 R17, RZ, RZ, R3 ;  /* 0x000000ffff117224 */ /* 0x000fc400078e0003 */
[----:B------:R-:W-:Y:S02]  /*2b2c0*/  IMAD.MOV.U32 R18, RZ, RZ, R2 ;  /* 0x000000ffff127224 */ /* 0x000fe400078e0002 */
[----:B------:R-:W-:Y:S02]  /*2b2d0*/  IMAD.MOV.U32 R19, RZ, RZ, R0 ;  /* 0x000000ffff137224 */ /* 0x000fe400078e0000 */
[----:B------:R-:W-:Y:S02]  /*2b2e0*/  IMAD.MOV.U32 R2, RZ, RZ, R11 ;  /* 0x000000ffff027224 */ /* 0x000fe400078e000b */
[----:B------:R-:W-:-:S03]  /*2b2f0*/  IMAD.MOV.U32 R7, RZ, RZ, R10 ;  /* 0x000000ffff077224 */ /* 0x000fc600078e000a */
[----:B------:R-:W-:Y:S04]  /*2b300*/  STL [R1+0xdb0], R2 ;  /* 0x000db00201007387 */ /* 0x000fe80000100800 */
[----:B------:R-:W-:Y:S04]  /*2b310*/  STL [R1+0xdac], R7 ;  /* 0x000dac0701007387 */ /* 0x000fe80000100800 */
[----:B------:R-:W-:Y:S01]  /*2b320*/  STL [R1+0xda8], R6 ;  /* 0x000da80601007387 */ /* 0x000fe20000100800 */
[----:B---3--:R-:W-:Y:S01]  /*2b330*/  HMMA.16816.F32 R16, R20, R8, R16 ;  /* 0x000000081410723c */ /* 0x008fe20000001810 */
[----:B------:R-:W-:-:S02]  /*2b340*/  IMAD.MOV.U32 R27, RZ, RZ, R8 ;  /* 0x000000ffff1b7224 */ /* 0x000fc400078e0008 */
[----:B------:R-:W-:-:S15]  /*2b350*/  IMAD.MOV.U32 R12, RZ, RZ, R9 ;  /* 0x000000ffff0c7224 */ /* 0x000fde00078e0009 */
[----:B------:R-:W-:Y:S01]  /*2b360*/  NOP ;  /* 0x0000000000007918 */ /* 0x000fe20000000000 */
[----:B------:R0:W-:Y:S04]  /*2b370*/  STL.64 [R1+0x110], R16 ;  /* 0x0001101001007387 */ /* 0x0001e80000100a00 */
[----:B------:R1:W-:Y:S04]  /*2b380*/  STL.64 [R1+0x118], R18 ;  /* 0x0001181201007387 */ /* 0x0003e80000100a00 */
[----:B0-----:R-:W3:Y:S04]  /*2b390*/  LDL.LU.64 R16, [R1+0xea8] ;  /* 0x000ea80001107983 */ /* 0x001ee80000300a00 */
[----:B------:R-:W3:Y:S04]  /*2b3a0*/  LDL.LU.64 R10, [R1+0xea0] ;  /* 0x000ea000010a7983 */ /* 0x000ee80000300a00 */
[----:B------:R-:W3:Y:S04]  /*2b3b0*/  LDL.LU.64 R8, [R1+0xe98] ;  /* 0x000e980001087983 */ /* 0x000ee80000300a00 */
[----:B-1----:R-:W4:Y:S01]  /*2b3c0*/  LDL.LU.64 R18, [R1+0xe90] ;  /* 0x000e900001127983 */ /* 0x002f220000300a00 */
[----:B---3--:R-:W-:Y:S01]  /*2b3d0*/  HMMA.16816.F32 R8, R20, R16, R8 ;  /* 0x000000101408723c */ /* 0x008fe20000001808 */
[----:B------:R-:W-:-:S02]  /*2b3e0*/  IMAD.MOV.U32 R14, RZ, RZ, R16 ;  /* 0x000000ffff0e7224 */ /* 0x000fc400078e0010 */
[----:B------:R-:W-:Y:S02]  /*2b3f0*/  IMAD.MOV.U32 R0, RZ, RZ, R17 ;  /* 0x000000ffff007224 */ /* 0x000fe400078e0011 */
[----:B------:R-:W3:-:S14]  /*2b400*/  LDL.LU.64 R16, [R1+0xe88] ;  /* 0x000e880001107983 */ /* 0x000edc0000300a00 */
[----:B------:R-:W-:Y:S01]  /*2b410*/  IMAD.MOV.U32 R28, RZ, RZ, R10 ;  /* 0x000000ffff1c7224 */ /* 0x000fe200078e000a */
[----:B------:R0:W-:Y:S01]  /*2b420*/  STL [R1+0x100], R8 ;  /* 0x0001000801007387 */ /* 0x0001e20000100800 */
[----:B------:R-:W-:Y:S02]  /*2b430*/  IMAD.MOV.U32 R3, RZ, RZ, R11 ;  /* 0x000000ffff037224 */ /* 0x000fe400078e000b */
[----:B------:R-:W-:Y:S01]  /*2b440*/  IMAD.MOV.U32 R29, RZ, RZ, R9 ;  /* 0x000000ffff1d7224 */ /* 0x000fe200078e0009 */
[----:B------:R-:W2:Y:S04]  /*2b450*/  LDL.LU.64 R10, [R1+0xe80] ;  /* 0x000e8000010a7983 */ /* 0x000ea80000300a00 */
[----:B0-----:R-:W2:Y:S04]  /*2b460*/  LDL.LU.64 R8, [R1+0xe78] ;  /* 0x000e780001087983 */ /* 0x001ea80000300a00 */
[----:B------:R-:W-:Y:S04]  /*2b470*/  STL [R1+0xdbc], R3 ;  /* 0x000dbc0301007387 */ /* 0x000fe80000100800 */
[----:B------:R-:W-:Y:S04]  /*2b480*/  STL [R1+0xdb8], R28 ;  /* 0x000db81c01007387 */ /* 0x000fe80000100800 */
[----:B------:R-:W-:Y:S01]  /*2b490*/  STL [R1+0xdb4], R29 ;  /* 0x000db41d01007387 */ /* 0x000fe20000100800 */
[----:B--2---:R-:W-:-:S15]  /*2b4a0*/  HMMA.16816.F32 R8, R20, R4, R8 ;  /* 0x000000041408723c */ /* 0x004fde0000001808 */
[----:B------:R-:W-:-:S04]  /*2b4b0*/  NOP ;  /* 0x0000000000007918 */ /* 0x000fc80000000000 */
[----:B------:R-:W-:Y:S02]  /*2b4c0*/  IMAD.MOV.U32 R7, RZ, RZ, R10 ;  /* 0x000000ffff077224 */ /* 0x000fe400078e000a */
[----:B------:R-:W-:Y:S01]  /*2b4d0*/  IMAD.MOV.U32 R6, RZ, RZ, R11 ;  /* 0x000000ffff067224 */ /* 0x000fe200078e000b */
[----:B------:R0:W-:Y:S01]  /*2b4e0*/  STL [R1+0xf0], R8 ;  /* 0x0000f00801007387 */ /* 0x0001e20000100800 */
[----:B------:R-:W-:-:S03]  /*2b4f0*/  IMAD.MOV.U32 R2, RZ, RZ, R9 ;  /* 0x000000ffff027224 */ /* 0x000fc600078e0009 */
[----:B------:R-:W2:Y:S04]  /*2b500*/  LDL.LU.64 R10, [R1+0xe70] ;  /* 0x000e7000010a7983 */ /* 0x000ea80000300a00 */
[----:B0-----:R-:W2:Y:S04]  /*2b510*/  LDL.LU.64 R8, [R1+0xe68] ;  /* 0x000e680001087983 */ /* 0x001ea80000300a00 */
[----:B------:R-:W-:Y:S04]  /*2b520*/  STL.64 [R1+0xdf0], R6 ;  /* 0x000df00601007387 */ /* 0x000fe80000100a00 */
[----:B------:R0:W-:Y:S04]  /*2b530*/  STL.64 [R1+0xde8], R4 ;  /* 0x000de80401007387 */ /* 0x0001e80000100a00 */
[----:B0-----:R-:W2:Y:S04]  /*2b540*/  LDL.LU R4, [R1+0xc0] ;  /* 0x0000c00001047983 */ /* 0x001ea80000300800 */
[----:B------:R-:W2:Y:S04]  /*2b550*/  LDL.LU R5, [R1+0xc4] ;  /* 0x0000c40001057983 */ /* 0x000ea80000300800 */
[----:B------:R-:W2:Y:S04]  /*2b560*/  LDL.LU R6, [R1+0xc8] ;  /* 0x0000c80001067983 */ /* 0x000ea80000300800 */
[----:B------:R-:W2:Y:S02]  /*2b570*/  LDL.LU R7, [R1+0xcc] ;  /* 0x0000cc0001077983 */ /* 0x000ea40000300800 */
[----:B--2---:R-:W-:-:S15]  /*2b580*/  HMMA.16816.F32 R4, R20, R8, R4 ;  /* 0x000000081404723c */ /* 0x004fde0000001804 */
[----:B------:R-:W-:-:S04]  /*2b590*/  NOP ;  /* 0x0000000000007918 */ /* 0x000fc80000000000 */
[----:B------:R0:W-:Y:S01]  /*2b5a0*/  STL [R1+0xe0], R4 ;  /* 0x0000e00401007387 */ /* 0x0001e20000100800 */
[----:B------:R-:W-:Y:S02]  /*2b5b0*/  IMAD.MOV.U32 R3, RZ, RZ, R5 ;  /* 0x000000ffff037224 */ /* 0x000fe400078e0005 */
[----:B------:R-:W-:Y:S02]  /*2b5c0*/  IMAD.MOV.U32 R28, RZ, RZ, R6 ;  /* 0x000000ffff1c7224 */ /* 0x000fe400078e0006 */
[----:B------:R-:W-:Y:S01]  /*2b5d0*/  IMAD.MOV.U32 R29, RZ, RZ, R7 ;  /* 0x000000ffff1d7224 */ /* 0x000fe200078e0007 */
[----:B0-----:R-:W2:Y:S04]  /*2b5e0*/  LDL.LU R4, [R1+0x70] ;  /* 0x0000700001047983 */ /* 0x001ea80000300800 */
[----:B------:R-:W2:Y:S04]  /*2b5f0*/  LDL.LU R5, [R1+0x74] ;  /* 0x0000740001057983 */ /* 0x000ea80000300800 */
[----:B------:R-:W2:Y:S04]  /*2b600*/  LDL.LU R6, [R1+0x78] ;  /* 0x0000780001067983 */ /* 0x000ea80000300800 */
[----:B------:R-:W2:Y:S04]  /*2b610*/  LDL.LU R7, [R1+0x7c] ;  /* 0x00007c0001077983 */ /* 0x000ea80000300800 */
[----:B--2---:R-:W-:Y:S04]  /*2b620*/  STL.64 [R1+0xe00], R6 ;  /* 0x000e000601007387 */ /* 0x004fe80000100a00 */
[----:B------:R0:W-:Y:S02]  /*2b630*/  STL.64 [R1+0xdf8], R4 ;  /* 0x000df80401007387 */ /* 0x0001e40000100a00 */
[----:B0-----:R-:W-:-:S02]  /*2b640*/  IMAD.MOV.U32 R4, RZ, RZ, R27 ;  /* 0x000000ffff047224 */ /* 0x001fc400078e001b */
[----:B------:R-:W-:Y:S01]  /*2b650*/  IMAD.MOV.U32 R5, RZ, RZ, R12 ;  /* 0x000000ffff057224 */ /* 0x000fe200078e000c */
[----:B------:R-:W2:Y:S04]  /*2b660*/  LDL.LU R27, [R1+0xe64] ;  /* 0x000e6400011b7983 */ /* 0x000ea80000300800 */
[----:B------:R-:W2:Y:S04]  /*2b670*/  LDL.LU R12, [R1+0xe60] ;  /* 0x000e6000010c7983 */ /* 0x000ea80000300800 */
[----:B------:R0:W-:Y:S02]  /*2b680*/  STL.64 [R1+0xe18], R4 ;  /* 0x000e180401007387 */ /* 0x0001e40000100a00 */
[----:B0-----:R-:W-:-:S02]  /*2b690*/  IMAD.MOV.U32 R4, RZ, RZ, R13 ;  /* 0x000000ffff047224 */ /* 0x001fc400078e000d */
[----:B------:R-:W-:Y:S01]  /*2b6a0*/  IMAD.MOV.U32 R5, RZ, RZ, R25 ;  /* 0x000000ffff057224 */ /* 0x000fe200078e0019 */
[----:B------:R-:W2:Y:S04]  /*2b6b0*/  LDL.LU R13, [R1+0xe5c] ;  /* 0x000e5c00010d7983 */ /* 0x000ea80000300800 */
[----:B------:R-:W2:Y:S04]  /*2b6c0*/  LDL R7, [R1+0x198] ;  /* 0x0001980001077983 */ /* 0x000ea80000100800 */
[----:B------:R-:W2:Y:S04]  /*2b6d0*/  LDL R25, [R1+0x19c] ;  /* 0x00019c0001197983 */ /* 0x000ea80000100800 */
[----:B------:R4:W-:Y:S02]  /*2b6e0*/  STL.64 [R1+0xe20], R4 ;  /* 0x000e200401007387 */ /* 0x0009e40000100a00 */
[----:B----4-:R-:W-:-:S02]  /*2b6f0*/  IMAD.MOV.U32 R4, RZ, RZ, R19 ;  /* 0x000000ffff047224 */ /* 0x010fc400078e0013 */
[----:B------:R-:W-:-:S05]  /*2b700*/  IMAD.MOV.U32 R5, RZ, RZ, R18 ;  /* 0x000000ffff057224 */ /* 0x000fca00078e0012 */
[----:B------:R-:W-:Y:S04]  /*2b710*/  STL.64 [R1+0xe38], R4 ;  /* 0x000e380401007387 */ /* 0x000fe80000100a00 */
[----:B------:R-:W-:Y:S04]  /*2b720*/  STL.64 [R1+0xde0], R10 ;  /* 0x000de00a01007387 */ /* 0x000fe80000100a00 */
[----:B------:R0:W-:Y:S04]  /*2b730*/  STL.64 [R1+0xdd8], R8 ;  /* 0x000dd80801007387 */ /* 0x0001e80000100a00 */
[----:B0-----:R-:W4:Y:S04]  /*2b740*/  LDL.LU R8, [R1+0x60] ;  /* 0x0000600001087983 */ /* 0x001f280000300800 */
[----:B------:R-:W4:Y:S04]  /*2b750*/  LDL.LU R9, [R1+0x64] ;  /* 0x0000640001097983 */ /* 0x000f280000300800 */
[----:B------:R-:W4:Y:S04]  /*2b760*/  LDL.LU R10, [R1+0x68] ;  /* 0x00006800010a7983 */ /* 0x000f280000300800 */
[----:B------:R-:W4:Y:S01]  /*2b770*/  LDL.LU R11, [R1+0x6c] ;  /* 0x00006c00010b7983 */ /* 0x000f220000300800 */
[----:B---3--:R-:W-:-:S02]  /*2b780*/  IMAD.MOV.U32 R4, RZ, RZ, R17 ;  /* 0x000000ffff047224 */ /* 0x008fc400078e0011 */
[----:B------:R-:W-:Y:S01]  /*2b790*/  IMAD.MOV.U32 R5, RZ, RZ, R16 ;  /* 0x000000ffff057224 */ /* 0x000fe200078e0010 */
[----:B--2---:R-:W-:Y:S04]  /*2b7a0*/  STL [R1+0xe58], R7 ;  /* 0x000e580701007387 */ /* 0x004fe80000100800 */
[----:B------:R0:W-:Y:S04]  /*2b7b0*/  STL.64 [R1+0xe50], R4 ;  /* 0x000e500401007387 */ /* 0x0001e80000100a00 */
[----:B------:R-:W-:Y:S04]  /*2b7c0*/  LDSM.16.MT88.4 R16, [R25+UR5+0x21800] ;  /* 0x021800051910783b */ /* 0x000fe80008004200 */
[----:B0-----:R-:W2:Y:S04]  /*2b7d0*/  LDL.LU R4, [R1+0xb0] ;  /* 0x0000b00001047983 */ /* 0x001ea80000300800 */
[----:B------:R-:W2:Y:S04]  /*2b7e0*/  LDL.LU R5, [R1+0xb4] ;  /* 0x0000b40001057983 */ /* 0x000ea80000300800 */
[----:B------:R-:W2:Y:S04]  /*2b7f0*/  LDL.LU R6, [R1+0xb8] ;  /* 0x0000b80001067983 */ /* 0x000ea80000300800 */
[----:B------:R-:W2:Y:S04]  /*2b800*/  LDL.LU R7, [R1+0xbc] ;  /* 0x0000bc0001077983 */ /* 0x000ea80000300800 */
[----:B----4-:R-:W-:Y:S04]  /*2b810*/  STL.64 [R1+0xe10], R10 ;  /* 0x000e100a01007387 */ /* 0x010fe80000100a00 */
[----:B------:R0:W-:Y:S04]  /*2b820*/  STL.64 [R1+0xe08], R8 ;  /* 0x000e080801007387 */ /* 0x0001e80000100a00 */
[----:B0-----:R-:W3:Y:S04]  /*2b830*/  LDL.LU R8, [R1+0x80] ;  /* 0x0000800001087983 */ /* 0x001ee80000300800 */
[----:B------:R-:W3:Y:S04]  /*2b840*/  LDL.LU R9, [R1+0x84] ;  /* 0x0000840001097983 */ /* 0x000ee80000300800 */
[----:B------:R-:W4:Y:S04]  /*2b850*/  LDL.LU R10, [R1+0x88] ;  /* 0x00008800010a7983 */ /* 0x000f280000300800 */
[----:B------:R-:W4:Y:S04]  /*2b860*/  LDL.LU R11, [R1+0x8c] ;  /* 0x00008c00010b7983 */ /* 0x000f280000300800 */
[----:B----4-:R-:W-:Y:S04]  /*2b870*/  STL.64 [R1+0xe30], R10 ;  /* 0x000e300a01007387 */ /* 0x010fe80000100a00 */
[----:B---3--:R0:W-:Y:S04]  /*2b880*/  STL.64 [R1+0xe28], R8 ;  /* 0x000e280801007387 */ /* 0x0081e80000100a00 */
[----:B0-----:R-:W3:Y:S04]  /*2b890*/  LDL.LU R8, [R1+0xa0] ;  /* 0x0000a00001087983 */ /* 0x001ee80000300800 */
[----:B------:R-:W3:Y:S04]  /*2b8a0*/  LDL.LU R9, [R1+0xa4] ;  /* 0x0000a40001097983 */ /* 0x000ee80000300800 */
[----:B------:R-:W4:Y:S04]  /*2b8b0*/  LDL.LU R10, [R1+0xa8] ;  /* 0x0000a800010a7983 */ /* 0x000f280000300800 */
[----:B------:R-:W4:Y:S01]  /*2b8c0*/  LDL.LU R11, [R1+0xac] ;  /* 0x0000ac00010b7983 */ /* 0x000f220000300800 */
[----:B--2---:R-:W-:Y:S03]  /*2b8d0*/  HMMA.16816.F32 R20, R20, R12, R4 ;  /* 0x0000000c1414723c */ /* 0x004fe60000001804 */
[----:B----4-:R-:W-:Y:S04]  /*2b8e0*/  STL.64 [R1+0xe48], R10 ;  /* 0x000e480a01007387 */ /* 0x010fe80000100a00 */
[----:B---3--:R0:W-:Y:S04]  /*2b8f0*/  STL.64 [R1+0xe40], R8 ;  /* 0x000e400801007387 */ /* 0x0081e80000100a00 */
[----:B0-----:R-:W2:Y:S04]  /*2b900*/  LDL.LU R8, [R1+0x170] ;  /* 0x0001700001087983 */ /* 0x001ea80000300800 */
[----:B------:R-:W2:Y:S04]  /*2b910*/  LDL.LU R9, [R1+0x174] ;  /* 0x0001740001097983 */ /* 0x000ea80000300800 */
[----:B------:R-:W2:Y:S04]  /*2b920*/  LDL.LU R10, [R1+0x178] ;  /* 0x00017800010a7983 */ /* 0x000ea80000300800 */
[----:B------:R-:W2:Y:S04]  /*2b930*/  LDL.LU R11, [R1+0x17c] ;  /* 0x00017c00010b7983 */ /* 0x000ea80000300800 */
[----:B------:R-:W3:Y:S04]  /*2b940*/  LDL.LU R7, [R1+0xe58] ;  /* 0x000e580001077983 */ /* 0x000ee80000300800 */
[----:B------:R-:W2:Y:S04]  /*2b950*/  LDL.LU.64 R4, [R1+0xe50] ;  /* 0x000e500001047983 */ /* 0x000ea80000300a00 */
[----:B------:R-:W-:Y:S04]  /*2b960*/  STL.64 [R1+0xc0], R20 ;  /* 0x0000c01401007387 */ /* 0x000fe80000100a00 */
[----:B------:R-:W-:Y:S04]  /*2b970*/  STL.64 [R1+0xc8], R22 ;  /* 0x0000c81601007387 */ /* 0x000fe80000100a00 */
[----:B---3--:R-:W0:Y:S04]  /*2b980*/  LDSM.16.MT88.4 R20, [R7+UR5+0x21c00] ;  /* 0x021c00050714783b */ /* 0x008e280008004200 */
[----:B0-----:R0:W-:Y:S04]  /*2b990*/  STL.64 [R1+0xdc8], R22 ;  /* 0x000dc81601007387 */ /* 0x0011e80000100a00 */
[----:B------:R1:W-:Y:S01]  /*2b9a0*/  STL.64 [R1+0xdc0], R20 ;  /* 0x000dc01401007387 */ /* 0x0003e20000100a00 */
[----:B0-----:R-:W-:-:S02]  /*2b9b0*/  IMAD.MOV.U32 R22, RZ, RZ, R24 ;  /* 0x000000ffff167224 */ /* 0x001fc400078e0018 */
[----:B-1----:R-:W-:Y:S02]  /*2b9c0*/  IMAD.MOV.U32 R20, RZ, RZ, R27 ;  /* 0x000000ffff147224 */ /* 0x002fe400078e001b */
[----:B------:R-:W-:Y:S02]  /*2b9d0*/  IMAD.MOV.U32 R21, RZ, RZ, R26 ;  /* 0x000000ffff157224 */ /* 0x000fe400078e001a */
[----:B------:R-:W0:Y:S01]  /*2b9e0*/  LDSM.16.MT88.4 R24, [R25+UR5+0x21c00] ;  /* 0x021c00051918783b */ /* 0x000e220008004200 */
[C---:B--2---:R-:W-:Y:S03]  /*2b9f0*/  HMMA.16816.F32 R4, R16.reuse, R4, R8 ;  /* 0x000000041004723c */ /* 0x044fe60000001808 */
[----:B0-----:R0:W-:Y:S04]  /*2ba00*/  STL [R1+0xcfc], R24 ;  /* 0x000cfc1801007387 */ /* 0x0011e80000100800 */
[----:B------:R1:W-:Y:S04]  /*2ba10*/  STL [R1+0xcf8], R25 ;  /* 0x000cf81901007387 */ /* 0x0003e80000100800 */
[----:B------:R2:W-:Y:S04]  /*2ba20*/  STL [R1+0xcf4], R26 ;  /* 0x000cf41a01007387 */ /* 0x0005e80000100800 */
[----:B------:R3:W-:Y:S04]  /*2ba30*/  STL [R1+0xcf0], R27 ;  /* 0x000cf01b01007387 */ /* 0x0007e80000100800 */
[----:B0-----:R-:W4:Y:S04]  /*2ba40*/  LDL.LU R24, [R1+0x90] ;  /* 0x0000900001187983 */ /* 0x001f280000300800 */
[----:B-1----:R-:W4:Y:S04]  /*2ba50*/  LDL.LU R25, [R1+0x94] ;  /* 0x0000940001197983 */ /* 0x002f280000300800 */
[----:B--2---:R-:W4:Y:S04]  /*2ba60*/  LDL.LU R26, [R1+0x98] ;  /* 0x00009800011a7983 */ /* 0x004f280000300800 */
[----:B---3--:R-:W4:Y:S04]  /*2ba70*/  LDL.LU R27, [R1+0x9c] ;  /* 0x00009c00011b7983 */ /* 0x008f280000300800 */
[----:B------:R-:W2:Y:S04]  /*2ba80*/  LDL.LU.64 R10, [R1+0xe48] ;  /* 0x000e4800010a7983 */ /* 0x000ea80000300a00 */
[----:B------:R-:W2:Y:S04]  /*2ba90*/  LDL.LU.64 R8, [R1+0xe40] ;  /* 0x000e400001087983 */ /* 0x000ea80000300a00 */
[----:B------:R0:W-:Y:S04]  /*2baa0*/  STL.64 [R1+0xb0], R4 ;  /* 0x0000b00401007387 */ /* 0x0001e80000100a00 */
[----:B------:R2:W-:Y:S04]  /*2bab0*/  STL.64 [R1+0xb8], R6 ;  /* 0x0000b80601007387 */ /* 0x0005e80000100a00 */
[----:B0-----:R-:W2:Y:S02]  /*2bac0*/  LDL.LU.64 R4, [R1+0xe38] ;  /* 0x000e380001047983 */ /* 0x001ea40000300a00 */
[----:B--2---:R-:W-:Y:S02]  /*2bad0*/  HMMA.16816.F32 R4, R16, R4, R8 ;  /* 0x000000041004723c */ /* 0x004fe40000001808 */
[----:B------:R-:W2:Y:S04]  /*2bae0*/  LDL.LU.64 R10, [R1+0xe30] ;  /* 0x000e3000010a7983 */ /* 0x000ea80000300a00 */
[----:B------:R-:W2:-:S13]  /*2baf0*/  LDL.LU.64 R8, [R1+0xe28] ;  /* 0x000e280001087983 */ /* 0x000e9a0000300a00 */
[----:B------:R0:W-:Y:S04]  /*2bb00*/  STL.64 [R1+0xa0], R4 ;  /* 0x0000a00401007387 */ /* 0x0001e80000100a00 */
[----:B------:R4:W-:Y:S04]  /*2bb10*/  STL.64 [R1+0xa8], R6 ;  /* 0x0000a80601007387 */ /* 0x0009e80000100a00 */
[----:B0-----:R-:W4:Y:S02]  /*2bb20*/  LDL.LU.64 R4, [R1+0xe20] ;  /* 0x000e200001047983 */ /* 0x001f240000300a00 */
[----:B----4-:R-:W-:-:S15]  /*2bb30*/  HMMA.16816.F32 R4, R16, R4, R24 ;  /* 0x000000041004723c */ /* 0x010fde0000001818 */
[----:B------:R-:W-:-:S04]  /*2bb40*/  NOP ;  /* 0x0000000000007918 */ /* 0x000fc80000000000 */
[----:B------:R0:W-:Y:S04]  /*2bb50*/  STL.64 [R1+0x90], R4 ;  /* 0x0000900401007387 */ /* 0x0001e80000100a00 */
[----:B0-----:R-:W2:Y:S01]  /*2bb60*/  LDL.LU.64 R4, [R1+0xe18] ;  /* 0x000e180001047983 */ /* 0x001ea20000300a00 */
[----:B------:R-:W-:Y:S02]  /*2bb70*/  IMAD.MOV.U32 R24, RZ, RZ, R6 ;  /* 0x000000ffff187224 */ /* 0x000fe400078e0006 */
[----:B------:R-:W-:-:S05]  /*2bb80*/  IMAD.MOV.U32 R25, RZ, RZ, R7 ;  /* 0x000000ffff197224 */ /* 0x000fca00078e0007 */
[----:B------:R0:W-:Y:S04]  /*2bb90*/  STL [R1+0xd0c], R25 ;  /* 0x000d0c1901007387 */ /* 0x0001e80000100800 */
[----:B------:R-:W-:Y:S01]  /*2bba0*/  STL [R1+0xd08], R24 ;  /* 0x000d081801007387 */ /* 0x000fe20000100800 */
[----:B0-----:R-:W-:Y:S01]  /*2bbb0*/  IMAD.MOV.U32 R25, RZ, RZ, R0 ;  /* 0x000000ffff197224 */ /* 0x001fe200078e0000 */
[----:B--2---:R-:W-:Y:S02]  /*2bbc0*/  HMMA.16816.F32 R4, R16, R4, R8 ;  /* 0x000000041004723c */ /* 0x004fe40000001808 */
[----:B------:R-:W2:Y:S04]  /*2bbd0*/  LDL.LU.64 R10, [R1+0xe10] ;  /* 0x000e1000010a7983 */ /* 0x000ea80000300a00 */
[----:B------:R-:W2:-:S13]  /*2bbe0*/  LDL.LU.64 R8, [R1+0xe08] ;  /* 0x000e080001087983 */ /* 0x000e9a0000300a00 */
[----:B------:R-:W-:Y:S04]  /*2bbf0*/  STL.64 [R1+0x80], R4 ;  /* 0x0000800401007387 */ /* 0x000fe80000100a00 */
[----:B------:R0:W-:Y:S01]  /*2bc00*/  STL [R1+0x88], R6 ;  /* 0x0000880601007387 */ /* 0x0001e20000100800 */
[----:B------:R-:W-:-:S03]  /*2bc10*/  IMAD.MOV.U32 R0, RZ, RZ, R7 ;  /* 0x000000ffff007224 */ /* 0x000fc600078e0007 */
[----:B0-----:R-:W3:Y:S04]  /*2bc20*/  LDL.LU.64 R6, [R1+0xe00] ;  /* 0x000e000001067983 */ /* 0x001ee80000300a00 */
[----:B------:R-:W3:Y:S01]  /*2bc30*/  LDL.LU.64 R4, [R1+0xdf8] ;  /* 0x000df80001047983 */ /* 0x000ee20000300a00 */
[----:B------:R-:W-:-:S03]  /*2bc40*/  IMAD.MOV.U32 R24, RZ, RZ, R14 ;  /* 0x000000ffff187224 */ /* 0x000fc600078e000e */
[----:B------:R-:W-:Y:S04]  /*2bc50*/  STL [R1+0xd10], R0 ;  /* 0x000d100001007387 */ /* 0x000fe80000100800 */
[----:B---3--:R-:W-:Y:S01]  /*2bc60*/  HMMA.16816.F32 R24, R16, R24, R4 ;  /* 0x000000181018723c */ /* 0x008fe20000001804 */
[----:B------:R-:W3:Y:S04]  /*2bc70*/  LDL.LU.64 R6, [R1+0xdf0] ;  /* 0x000df00001067983 */ /* 0x000ee80000300a00 */
[----:B------:R-:W2:Y:S01]  /*2bc80*/  LDL.LU.64 R4, [R1+0xde8] ;  /* 0x000de80001047983 */ /* 0x000ea20000300a00 */
[----:B------:R-:W-:-:S13]  /*2bc90*/  IMAD.MOV.U32 R23, RZ, RZ, R15 ;  /* 0x000000ffff177224 */ /* 0x000fda00078e000f */
[----:B------:R0:W-:Y:S04]  /*2bca0*/  STL.64 [R1+0x70], R24 ;  /* 0x0000701801007387 */ /* 0x0001e80000100a00 */
[----:B------:R-:W-:Y:S01]  /*2bcb0*/  STL.64 [R1+0x78], R26 ;  /* 0x0000781a01007387 */ /* 0x000fe20000100a00 */
[----:B--2---:R-:W-:-:S15]  /*2bcc0*/  HMMA.16816.F32 R8, R16, R4, R8 ;  /* 0x000000041008723c */ /* 0x004fde0000001808 */
[----:B------:R-:W-:-:S04]  /*2bcd0*/  NOP ;  /* 0x0000000000007918 */ /* 0x000fc80000000000 */
[----:B------:R-:W-:Y:S02]  /*2bce0*/  IMAD.MOV.U32 R14, RZ, RZ, R10 ;  /* 0x000000ffff0e7224 */ /* 0x000fe400078e000a */
[----:B------:R-:W-:Y:S02]  /*2bcf0*/  IMAD.MOV.U32 R15, RZ, RZ, R11 ;  /* 0x000000ffff0f7224 */ /* 0x000fe400078e000b */
[----:B------:R-:W2:Y:S01]  /*2bd00*/  LDL.LU.64 R10, [R1+0xde0] ;  /* 0x000de000010a7983 */ /* 0x000ea20000300a00 */
[----:B0-----:R-:W-:Y:S02]  /*2bd10*/  IMAD.MOV.U32 R25, RZ, RZ, R8 ;  /* 0x000000ffff197224 */ /* 0x001fe400078e0008 */
[----:B------:R-:W-:Y:S02]  /*2bd20*/  IMAD.MOV.U32 R24, RZ, RZ, R9 ;  /* 0x000000ffff187224 */ /* 0x000fe400078e0009 */
[----:B------:R-:W4:Y:S04]  /*2bd30*/  LDL.LU.64 R8, [R1+0xdd8] ;  /* 0x000dd80001087983 */ /* 0x000f280000300a00 */
[----:B------:R2:W-:Y:S02]  /*2bd40*/  STL.64 [R1+0xd90], R24 ;  /* 0x000d901801007387 */ /* 0x0005e40000100a00 */
[----:B--2---:R-:W-:-:S02]  /*2bd50*/  IMAD.MOV.U32 R24, RZ, RZ, R10 ;  /* 0x000000ffff187224 */ /* 0x004fc400078e000a */
[----:B------:R-:W-:Y:S01]  /*2bd60*/  IMAD.MOV.U32 R25, RZ, RZ, R11 ;  /* 0x000000ffff197224 */ /* 0x000fe200078e000b */
[----:B------:R-:W2:Y:S04]  /*2bd70*/  LDL.LU R10, [R1+0xdd4] ;  /* 0x000dd400010a7983 */ /* 0x000ea80000300800 */
[----:B------:R-:W2:Y:S04]  /*2bd80*/  LDL.LU R11, [R1+0xdd0] ;  /* 0x000dd000010b7983 */ /* 0x000ea80000300800 */
[----:B------:R-:W2:Y:S04]  /*2bd90*/  LDL.LU R26, [R1+0xd8] ;  /* 0x0000d800011a7983 */ /* 0x000ea80000300800 */
[----:B------:R-:W2:Y:S01]  /*2bda0*/  LDL.LU R27, [R1+0xdc] ;  /* 0x0000dc00011b7983 */ /* 0x000ea20000300800 */
[----:B----4-:R-:W-:-:S15]  /*2bdb0*/  HMMA.16816.F32 R20, R16, R8, R20 ;  /* 0x000000081014723c */ /* 0x010fde0000001814 */
[----:B------:R-:W-:-:S04]  /*2bdc0*/  NOP ;  /* 0x0000000000007918 */ /* 0x000fc80000000000 */
[----:B------:R-:W-:Y:S04]  /*2bdd0*/  STL.64 [R1+0x50], R20 ;  /* 0x0000501401007387 */ /* 0x000fe80000100a00 */
[----:B------:R0:W-:Y:S01]  /*2bde0*/  STL [R1+0x58], R22 ;  /* 0x0000581601007387 */ /* 0x0001e20000100800 */
[----:B------:R-:W-:-:S03]  /*2bdf0*/  IMAD.MOV.U32 R0, RZ, RZ, R23 ;  /* 0x000000ffff007224 */ /* 0x000fc600078e0017 */
[----:B0-----:R-:W4:Y:S04]  /*2be00*/  LDL.LU.64 R22, [R1+0xdc8] ;  /* 0x000dc80001167983 */ /* 0x001f280000300a00 */
[----:B------:R-:W4:Y:S01]  /*2be10*/  LDL.LU.64 R20, [R1+0xdc0] ;  /* 0x000dc00001147983 */ /* 0x000f220000300a00 */
[----:B--2---:R-:W-:Y:S03]  /*2be20*/  HMMA.16816.F32 R16, R16, R12, R24 ;  /* 0x0000000c1010723c */ /* 0x004fe60000001818 */
[----:B------:R-:W-:Y:S04]  /*2be30*/  STL.64 [R1+0xd78], R10 ;  /* 0x000d780a01007387 */ /* 0x000fe80000100a00 */
[----:B------:R-:W4:Y:S04]  /*2be40*/  LDL.LU R24, [R1+0x140] ;  /* 0x0001400001187983 */ /* 0x000f280000300800 */
[----:B------:R-:W4:Y:S04]  /*2be50*/  LDL.LU R25, [R1+0x144] ;  /* 0x0001440001197983 */ /* 0x000f280000300800 */
[----:B------:R-:W4:Y:S04]  /*2be60*/  LDL.LU R26, [R1+0x148] ;  /* 0x00014800011a7983 */ /* 0x000f280000300800 */
[----:B------:R-:W4:Y:S04]  /*2be70*/  LDL.LU R27, [R1+0x14c] ;  /* 0x00014c00011b7983 */ /* 0x000f280000300800 */
[----:B------:R0:W-:Y:S04]  /*2be80*/  STL.64 [R1+0xd98], R14 ;  /* 0x000d980e01007387 */ /* 0x0001e80000100a00 */
[----:B0-----:R-:W4:Y:S04]  /*2be90*/  LDL.LU.64 R14, [R1+0x48] ;  /* 0x00004800010e7983 */ /* 0x001f280000300a00 */
        /* <DEDUP_REMOVED lines=8> */
[----:B------:R-:W3:Y:S04]  /*2bf20*/  LDL.LU R29, [R1+0xdb4] ;  /* 0x000db400011d7983 */ /* 0x000ee80000300800 */
[----:B------:R-:W-:Y:S04]  /*2bf30*/  STL.64 [R1+0xd20], R18 ;  /* 0x000d201201007387 */ /* 0x000fe80000100a00 */
[----:B--2---:R0:W-:Y:S04]  /*2bf40*/  STL.64 [R1+0xd18], R16 ;  /* 0x000d181001007387 */ /* 0x0041e80000100a00 */
[----:B0-----:R-:W2:Y:S01]  /*2bf50*/  LDL.LU R16, [R1+0xf0] ;  /* 0x0000f00001107983 */ /* 0x001ea20000300800 */
[----:B------:R-:W-:-:S03]  /*2bf60*/  IMAD.MOV.U32 R17, RZ, RZ, R2 ;  /* 0x000000ffff117224 */ /* 0x000fc600078e0002 */
[----:B------:R-:W4:Y:S01]  /*2bf70*/  LDL.LU R2, [R1+0xdb0] ;  /* 0x000db00001027983 */ /* 0x000f220000300800 */
[----:B---3--:R-:W-:Y:S02]  /*2bf80*/  IMAD.MOV.U32 R18, RZ, RZ, R7 ;  /* 0x000000ffff127224 */ /* 0x008fe400078e0007 */
[----:B------:R-:W-:Y:S01]  /*2bf90*/  IMAD.MOV.U32 R19, RZ, RZ, R6 ;  /* 0x000000ffff137224 */ /* 0x000fe200078e0006 */
[----:B------:R-:W3:Y:S04]  /*2bfa0*/  LDL.LU R7, [R1+0xdac] ;  /* 0x000dac0001077983 */ /* 0x000ee80000300800 */
[----:B------:R-:W3:Y:S04]  /*2bfb0*/  LDL.LU R6, [R1+0xda8] ;  /* 0x000da80001067983 */ /* 0x000ee80000300800 */
[----:B------:R-:W3:Y:S04]  /*2bfc0*/  LDL.LU R8, [R1+0x130] ;  /* 0x0001300001087983 */ /* 0x000ee80000300800 */
[----:B------:R-:W3:Y:S04]  /*2bfd0*/  LDL.LU R9, [R1+0x134] ;  /* 0x0001340001097983 */ /* 0x000ee80000300800 */
[----:B------:R-:W3:Y:S04]  /*2bfe0*/  LDL.LU R10, [R1+0x138] ;  /* 0x00013800010a7983 */ /* 0x000ee80000300800 */
[----:B------:R-:W3:Y:S04]  /*2bff0*/  LDL.LU R11, [R1+0x13c] ;  /* 0x00013c00010b7983 */ /* 0x000ee80000300800 */
[----:B------:R0:W-:Y:S04]  /*2c000*/  STL.64 [R1+0xd30], R18 ;  /* 0x000d301201007387 */ /* 0x0001e80000100a00 */
[----:B--2---:R1:W-:Y:S04]  /*2c010*/  STL.64 [R1+0xd28], R16 ;  /* 0x000d281001007387 */ /* 0x0043e80000100a00 */
[----:B0-----:R-:W2:Y:S04]  /*2c020*/  LDL.LU.64 R18, [R1+0x8] ;  /* 0x0000080001127983 */ /* 0x001ea80000300a00 */
[----:B--2---:R0:W-:Y:S04]  /*2c030*/  STL.64 [R1+0xd48], R18 ;  /* 0x000d481201007387 */ /* 0x0041e80000100a00 */
[----:B-1----:R-:W2:Y:S04]  /*2c040*/  LDL.LU R16, [R1+0x110] ;  /* 0x0001100001107983 */ /* 0x002ea80000300800 */
[----:B------:R-:W2:Y:S04]  /*2c050*/  LDL.LU R17, [R1+0x114] ;  /* 0x0001140001117983 */ /* 0x000ea80000300800 */
[----:B0-----:R-:W2:Y:S04]  /*2c060*/  LDL.LU R18, [R1+0x118] ;  /* 0x0001180001127983 */ /* 0x001ea80000300800 */
[----:B------:R-:W2:Y:S01]  /*2c070*/  LDL.LU R19, [R1+0x11c] ;  /* 0x00011c0001137983 */ /* 0x000ea20000300800 */
[----:B----4-:R-:W-:Y:S03]  /*2c080*/  HMMA.16816.F32 R24, R20, R14, R24 ;  /* 0x0000000e1418723c */ /* 0x010fe60000001818 */
[----:B--2---:R-:W-:Y:S04]  /*2c090*/  STL.64 [R1+0xd68], R18 ;  /* 0x000d681201007387 */ /* 0x004fe80000100a00 */
[----:B------:R0:W-:Y:S04]  /*2c0a0*/  STL.64 [R1+0xd60], R16 ;  /* 0x000d601001007387 */ /* 0x0001e80000100a00 */
[----:B0-----:R-:W2:Y:S01]  /*2c0b0*/  LDL.LU R16, [R1+0x120] ;  /* 0x0001200001107983 */ /* 0x001ea20000300800 */
[----:B---3--:R-:W-:-:S03]  /*2c0c0*/  IMAD.MOV.U32 R17, RZ, RZ, R6 ;  /* 0x000000ffff117224 */ /* 0x008fc600078e0006 */
[----:B------:R-:W3:Y:S01]  /*2c0d0*/  LDL.LU R6, [R1+0xda4] ;  /* 0x000da40001067983 */ /* 0x000ee20000300800 */
[----:B------:R-:W-:-:S03]  /*2c0e0*/  IMAD.MOV.U32 R18, RZ, RZ, R7 ;  /* 0x000000ffff127224 */ /* 0x000fc600078e0007 */
[----:B------:R-:W3:Y:S01]  /*2c0f0*/  LDL.LU R7, [R1+0xda0] ;  /* 0x000da00001077983 */ /* 0x000ee20000300800 */
[----:B------:R-:W-:Y:S02]  /*2c100*/  IMAD.MOV.U32 R19, RZ, RZ, R2 ;  /* 0x000000ffff137224 */ /* 0x000fe400078e0002 */
[----:B------:R-:W-:Y:S02]  /*2c110*/  IMAD.MOV.U32 R5, RZ, RZ, R14 ;  /* 0x000000ffff057224 */ /* 0x000fe400078e000e */
[----:B------:R-:W-:Y:S01]  /*2c120*/  IMAD.MOV.U32 R4, RZ, RZ, R15 ;  /* 0x000000ffff047224 */ /* 0x000fe200078e000f */
[----:B------:R0:W-:Y:S01]  /*2c130*/  STL.64 [R1+0xd88], R18 ;  /* 0x000d881201007387 */ /* 0x0001e20000100a00 */
[----:B------:R-:W-:-:S03]  /*2c140*/  IMAD.MOV.U32 R2, RZ, RZ, R24 ;  /* 0x000000ffff027224 */ /* 0x000fc600078e0018 */
[----:B--2---:R-:W-:Y:S04]  /*2c150*/  STL.64 [R1+0xd80], R16 ;  /* 0x000d801001007387 */ /* 0x004fe80000100a00 */
[----:B0-----:R-:W2:Y:S04]  /*2c160*/  LDL.LU.64 R18, [R1+0x38] ;  /* 0x0000380001127983 */ /* 0x001ea80000300a00 */
[----:B------:R-:W4:Y:S04]  /*2c170*/  LDL.LU.64 R14, [R1+0xd98] ;  /* 0x000d9800010e7983 */ /* 0x000f280000300a00 */
[----:B------:R0:W-:Y:S04]  /*2c180*/  STL.64 [R1+0x290], R24 ;  /* 0x0002901801007387 */ /* 0x0001e80000100a00 */
[----:B------:R-:W-:Y:S04]  /*2c190*/  STL.64 [R1+0x298], R26 ;  /* 0x0002981a01007387 */ /* 0x000fe80000100a00 */
[----:B0-----:R-:W2:Y:S04]  /*2c1a0*/  LDL.LU.64 R24, [R1+0xd90] ;  /* 0x000d900001187983 */ /* 0x001ea80000300a00 */
[----:B---3--:R-:W-:Y:S04]  /*2c1b0*/  STL.64 [R1+0xd40], R6 ;  /* 0x000d400601007387 */ /* 0x008fe80000100a00 */
[----:B------:R0:W-:Y:S04]  /*2c1c0*/  STL.64 [R1+0xd38], R4 ;  /* 0x000d380401007387 */ /* 0x0001e80000100a00 */
[----:B0-----:R-:W3:Y:S01]  /*2c1d0*/  LDL.LU R4, [R1+0x100] ;  /* 0x0001000001047983 */ /* 0x001ee20000300800 */
[----:B------:R-:W-:-:S02]  /*2c1e0*/  IMAD.MOV.U32 R6, RZ, RZ, R28 ;  /* 0x000000ffff067224 */ /* 0x000fc400078e001c */
[----:B------:R-:W-:Y:S02]  /*2c1f0*/  IMAD.MOV.U32 R7, RZ, RZ, R3 ;  /* 0x000000ffff077224 */ /* 0x000fe400078e0003 */
[----:B------:R-:W-:-:S03]  /*2c200*/  IMAD.MOV.U32 R5, RZ, RZ, R29 ;  /* 0x000000ffff057224 */ /* 0x000fc600078e001d */
[----:B------:R0:W-:Y:S04]  /*2c210*/  STL.64 [R1+0xd58], R6 ;  /* 0x000d580601007387 */ /* 0x0001e80000100a00 */
[----:B---3--:R-:W-:Y:S04]  /*2c220*/  STL.64 [R1+0xd50], R4 ;  /* 0x000d500401007387 */ /* 0x008fe80000100a00 */
[----:B0-----:R-:W3:Y:S01]  /*2c230*/  LDL.LU.64 R6, [R1+0x18] ;  /* 0x0000180001067983 */ /* 0x001ee20000300a00 */
[----:B------:R-:W-:Y:S01]  /*2c240*/  IMAD.MOV.U32 R12, RZ, RZ, R27 ;  /* 0x000000ffff0c7224 */ /* 0x000fe200078e001b */
[----:B--2---:R-:W-:Y:S01]  /*2c250*/  HMMA.16816.F32 R8, R20, R18, R8 ;  /* 0x000000121408723c */ /* 0x004fe20000001808 */
[----:B------:R-:W-:-:S02]  /*2c260*/  IMAD.MOV.U32 R26, RZ, RZ, R18 ;  /* 0x000000ffff1a7224 */ /* 0x000fc400078e0012 */
[----:B------:R-:W-:Y:S01]  /*2c270*/  IMAD.MOV.U32 R27, RZ, RZ, R19 ;  /* 0x000000ffff1b7224 */ /* 0x000fe200078e0013 */
[----:B---3--:R0:W-:Y:S04]  /*2c280*/  STL.64 [R1+0xd70], R6 ;  /* 0x000d700601007387 */ /* 0x0081e80000100a00 */
[----:B0-----:R-:W2:Y:S04]  /*2c290*/  LDL.LU.64 R6, [R1+0x28] ;  /* 0x0000280001067983 */ /* 0x001ea80000300a00 */
[----:B------:R-:W-:Y:S04]  /*2c2a0*/  STL [R1+0xbb0], R2 ;  /* 0x000bb00201007387 */ /* 0x000fe80000100800 */
[----:B------:R-:W-:Y:S04]  /*2c2b0*/  STL [R1+0xbac], R12 ;  /* 0x000bac0c01007387 */ /* 0x000fe80000100800 */
[----:B------:R-:W2:Y:S04]  /*2c2c0*/  LDL.LU.64 R18, [R1+0xd88] ;  /* 0x000d880001127983 */ /* 0x000ea80000300a00 */
[----:B------:R-:W2:Y:S01]  /*2c2d0*/  LDL.LU.64 R16, [R1+0xd80] ;  /* 0x000d800001107983 */ /* 0x000ea20000300a00 */
[----:B------:R-:W-:-:S03]  /*2c2e0*/  IMAD.MOV.U32 R3, RZ, RZ, R8 ;  /* 0x000000ffff037224 */ /* 0x000fc600078e0008 */
[----:B------:R-:W-:Y:S04]  /*2c2f0*/  STL.64 [R1+0x280], R8 ;  /* 0x0002800801007387 */ /* 0x000fe80000100a00 */
[----:B------:R0:W-:Y:S04]  /*2c300*/  STL.64 [R1+0x288], R10 ;  /* 0x0002880a01007387 */ /* 0x0001e80000100a00 */
[----:B0-----:R-:W3:Y:S04]  /*2c310*/  LDL.LU.64 R10, [R1+0xd78] ;  /* 0x000d7800010a7983 */ /* 0x001ee80000300a00 */
[----:B------:R-:W-:Y:S01]  /*2c320*/  STL [R1+0xbb4], R3 ;  /* 0x000bb40301007387 */ /* 0x000fe20000100800 */
[----:B--2---:R-:W-:Y:S01]  /*2c330*/  HMMA.16816.F32 R16, R20, R6, R16 ;  /* 0x000000061410723c */ /* 0x004fe20000001810 */
[----:B------:R-:W-:-:S02]  /*2c340*/  IMAD.MOV.U32 R9, RZ, RZ, R6 ;  /* 0x000000ffff097224 */ /* 0x000fc400078e0006 */
[----:B------:R-:W-:Y:S02]  /*2c350*/  IMAD.MOV.U32 R8, RZ, RZ, R7 ;  /* 0x000000ffff087224 */ /* 0x000fe400078e0007 */
[----:B------:R-:W2:-:S14]  /*2c360*/  LDL.LU.64 R6, [R1+0xd70] ;  /* 0x000d700001067983 */ /* 0x000e9c0000300a00 */
[----:B------:R-:W-:Y:S01]  /*2c370*/  STL.64 [R1+0x270], R16 ;  /* 0x0002701001007387 */ /* 0x000fe20000100a00 */
[----:B------:R-:W-:-:S03]  /*2c380*/  IMAD.MOV.U32 R13, RZ, RZ, R19 ;  /* 0x000000ffff0d7224 */ /* 0x000fc600078e0013 */
[----:B------:R0:W-:Y:S01]  /*2c390*/  STL.64 [R1+0x278], R18 ;  /* 0x0002781201007387 */ /* 0x0001e20000100a00 */
[----:B------:R-:W-:-:S03]  /*2c3a0*/  IMAD.MOV.U32 R28, RZ, RZ, R16 ;  /* 0x000000ffff1c7224 */ /* 0x000fc600078e0010 */
[----:B0-----:R-:W3:Y:S04]  /*2c3b0*/  LDL.LU.64 R18, [R1+0xd68] ;  /* 0x000d680001127983 */ /* 0x001ee80000300a00 */
[----:B------:R-:W3:Y:S04]  /*2c3c0*/  LDL.LU.64 R16, [R1+0xd60] ;  /* 0x000d600001107983 */ /* 0x000ee80000300a00 */
[----:B------:R-:W-:Y:S04]  /*2c3d0*/  STL [R1+0xbbc], R28 ;  /* 0x000bbc1c01007387 */ /* 0x000fe80000100800 */
[----:B------:R-:W-:Y:S01]  /*2c3e0*/  STL [R1+0xbb8], R13 ;  /* 0x000bb80d01007387 */ /* 0x000fe20000100800 */
[----:B--2---:R-:W-:-:S02]  /*2c3f0*/  IMAD.MOV.U32 R3, RZ, RZ, R6 ;  /* 0x000000ffff037224 */ /* 0x004fc400078e0006 */
[----:B------:R-:W-:Y:S01]  /*2c400*/  IMAD.MOV.U32 R2, RZ, RZ, R7 ;  /* 0x000000ffff027224 */ /* 0x000fe200078e0007 */
[----:B---3--:R-:W-:Y:S01]  /*2c410*/  HMMA.16816.F32 R16, R20, R6, R16 ;  /* 0x000000061410723c */ /* 0x008fe20000001810 */
[----:B------:R-:W2:Y:S04]  /*2c420*/  LDL.LU.64 R6, [R1+0xd58] ;  /* 0x000d580001067983 */ /* 0x000ea80000300a00 */
[----:B------:R-:W2:-:S14]  /*2c430*/  LDL.LU.64 R4, [R1+0xd50] ;  /* 0x000d500001047983 */ /* 0x000e9c0000300a00 */
[----:B------:R-:W-:Y:S04]  /*2c440*/  STL.64 [R1+0x260], R16 ;  /* 0x0002601001007387 */ /* 0x000fe80000100a00 */
[----:B------:R0:W-:Y:S04]  /*2c450*/  STL.64 [R1+0x268], R18 ;  /* 0x0002681201007387 */ /* 0x0001e80000100a00 */
[----:B0-----:R-:W2:Y:S01]  /*2c460*/  LDL.LU.64 R18, [R1+0xd48] ;  /* 0x000d480001127983 */ /* 0x001ea20000300a00 */
[----:B------:R-:W-:-:S05]  /*2c470*/  IMAD.MOV.U32 R29, RZ, RZ, R16 ;  /* 0x000000ffff1d7224 */ /* 0x000fca00078e0010 */
[----:B------:R-:W-:Y:S01]  /*2c480*/  STL [R1+0xbc0], R29 ;  /* 0x000bc01d01007387 */ /* 0x000fe20000100800 */
[----:B--2---:R-:W-:Y:S01]  /*2c490*/  HMMA.16816.F32 R4, R20, R18, R4 ;  /* 0x000000121404723c */ /* 0x004fe20000001804 */
[----:B------:R-:W-:Y:S02]  /*2c4a0*/  IMAD.MOV.U32 R13, RZ, RZ, R18 ;  /* 0x000000ffff0d7224 */ /* 0x000fe400078e0012 */
[----:B------:R-:W-:-:S15]  /*2c4b0*/  IMAD.MOV.U32 R12, RZ, RZ, R19 ;  /* 0x000000ffff0c7224 */ /* 0x000fde00078e0013 */
[----:B------:R-:W-:Y:S01]  /*2c4c0*/  NOP ;  /* 0x0000000000007918 */ /* 0x000fe20000000000 */
[----:B------:R-:W-:Y:S04]  /*2c4d0*/  STL.64 [R1+0x250], R4 ;  /* 0x0002500401007387 */ /* 0x000fe80000100a00 */
[----:B------:R0:W-:Y:S04]  /*2c4e0*/  STL.64 [R1+0x258], R6 ;  /* 0x0002580601007387 */ /* 0x0001e80000100a00 */
[----:B0-----:R-:W2:Y:S04]  /*2c4f0*/  LDL.LU.64 R6, [R1+0xd40] ;  /* 0x000d400001067983 */ /* 0x001ea80000300a00 */
[----:B------:R-:W3:Y:S04]  /*2c500*/  LDL.LU.64 R4, [R1+0xd38] ;  /* 0x000d380001047983 */ /* 0x000ee80000300a00 */
[----:B------:R-:W2:Y:S04]  /*2c510*/  LDL.LU.64 R18, [R1+0xd30] ;  /* 0x000d300001127983 */ /* 0x000ea80000300a00 */
[----:B------:R-:W2:Y:S02]  /*2c520*/  LDL.LU.64 R16, [R1+0xd28] ;  /* 0x000d280001107983 */ /* 0x000ea40000300a00 */
[----:B--2---:R-:W-:-:S15]  /*2c530*/  HMMA.16816.F32 R16, R20, R6, R16 ;  /* 0x000000061410723c */ /* 0x004fde0000001810 */
[----:B------:R-:W-:-:S04]  /*2c540*/  NOP ;  /* 0x0000000000007918 */ /* 0x000fc80000000000 */
[----:B------:R-:W-:Y:S04]  /*2c550*/  STL.64 [R1+0x240], R16 ;  /* 0x0002401001007387 */ /* 0x000fe80000100a00 */
[----:B------:R0:W-:Y:S04]  /*2c560*/  STL.64 [R1+0x248], R18 ;  /* 0x0002481201007387 */ /* 0x0001e80000100a00 */
[----:B0-----:R-:W2:Y:S04]  /*2c570*/  LDL.LU.64 R18, [R1+0xd20] ;  /* 0x000d200001127983 */ /* 0x001ea80000300a00 */
[----:B------:R-:W2:Y:S04]  /*2c580*/  LDL.LU.64 R16, [R1+0xd18] ;  /* 0x000d180001107983 */ /* 0x000ea80000300a00 */
[----:B------:R-:W-:Y:S04]  /*2c590*/  STL.64 [R1+0xce8], R6 ;  /* 0x000ce80601007387 */ /* 0x000fe80000100a00 */
[----:B------:R-:W-:Y:S01]  /*2c5a0*/  STL.64 [R1+0xce0], R10 ;  /* 0x000ce00a01007387 */ /* 0x000fe20000100a00 */
[----:B--2---:R-:W-:-:S15]  /*2c5b0*/  HMMA.16816.F32 R16, R20, R10, R16 ;  /* 0x0000000a1410723c */ /* 0x004fde0000001810 */
[----:B------:R-:W-:-:S04]  /*2c5c0*/  NOP ;  /* 0x0000000000007918 */ /* 0x000fc80000000000 */
[----:B------:R0:W-:Y:S04]  /*2c5d0*/  STL.64 [R1+0x230], R16 ;  /* 0x0002301001007387 */ /* 0x0001e80000100a00 */
[----:B------:R1:W-:Y:S04]  /*2c5e0*/  STL.64 [R1+0x238], R18 ;  /* 0x0002381201007387 */ /* 0x0003e80000100a00 */
[----:B0-----:R-:W2:Y:S04]  /*2c5f0*/  LDL.LU R16, [R1+0x50] ;  /* 0x0000500001107983 */ /* 0x001ea80000300800 */
[----:B------:R-:W2:Y:S04]  /*2c600*/  LDL.LU R17, [R1+0x54] ;  /* 0x0000540001117983 */ /* 0x000ea80000300800 */
[----:B-1----:R-:W2:Y:S01]  /*2c610*/  LDL.LU R18, [R1+0x58] ;  /* 0x0000580001127983 */ /* 0x002ea20000300800 */
[----:B------:R-:W-:-:S02]  /*2c620*/  IMAD.MOV.U32 R19, RZ, RZ, R0 ;  /* 0x000000ffff137224 */ /* 0x000fc400078e0000 */
[----:B---3--:R-:W-:Y:S01]  /*2c630*/  IMAD.MOV.U32 R11, RZ, RZ, R4 ;  /* 0x000000ffff0b7224 */ /* 0x008fe200078e0004 */
[----:B------:R-:W3:Y:S01]  /*2c640*/  LDL.LU R0, [R1+0xd10] ;  /* 0x000d100001007983 */ /* 0x000ee20000300800 */
[----:B------:R-:W-:-:S03]  /*2c650*/  IMAD.MOV.U32 R10, RZ, RZ, R5 ;  /* 0x000000ffff0a7224 */ /* 0x000fc600078e0005 */
[----:B------:R-:W3:Y:S04]  /*2c660*/  LDL.LU R4, [R1+0xb0] ;  /* 0x0000b00001047983 */ /* 0x000ee80000300800 */
[----:B------:R-:W3:Y:S04]  /*2c670*/  LDL.LU R5, [R1+0xb4] ;  /* 0x0000b40001057983 */ /* 0x000ee80000300800 */
[----:B------:R-:W3:Y:S04]  /*2c680*/  LDL.LU R6, [R1+0xb8] ;  /* 0x0000b80001067983 */ /* 0x000ee80000300800 */
[----:B------:R-:W3:Y:S04]  /*2c690*/  LDL.LU R7, [R1+0xbc] ;  /* 0x0000bc0001077983 */ /* 0x000ee80000300800 */
[----:B--2---:R4:W-:Y:S04]  /*2c6a0*/  STL.64 [R1+0xc80], R18 ;  /* 0x000c801201007387 */ /* 0x0049e80000100a00 */
[----:B------:R0:W-:Y:S01]  /*2c6b0*/  STL.64 [R1+0xc78], R16 ;  /* 0x000c781001007387 */ /* 0x0001e20000100a00 */
[----:B----4-:R-:W-:-:S02]  /*2c6c0*/  IMAD.MOV.U32 R18, RZ, RZ, R14 ;  /* 0x000000ffff127224 */ /* 0x010fc400078e000e */
[----:B0-----:R-:W-:Y:S02]  /*2c6d0*/  IMAD.MOV.U32 R16, RZ, RZ, R25 ;  /* 0x000000ffff107224 */ /* 0x001fe400078e0019 */
[----:B------:R-:W-:Y:S01]  /*2c6e0*/  IMAD.MOV.U32 R19, RZ, RZ, R15 ;  /* 0x000000ffff137224 */ /* 0x000fe200078e000f */
[----:B------:R-:W2:Y:S01]  /*2c6f0*/  LDL.LU R25, [R1+0xd0c] ;  /* 0x000d0c0001197983 */ /* 0x000ea20000300800 */
[----:B------:R-:W-:-:S03]  /*2c700*/  IMAD.MOV.U32 R17, RZ, RZ, R24 ;  /* 0x000000ffff117224 */ /* 0x000fc600078e0018 */
[----:B------:R-:W4:Y:S04]  /*2c710*/  LDL.LU R24, [R1+0xd08] ;  /* 0x000d080001187983 */ /* 0x000f280000300800 */
[----:B------:R-:W2:Y:S04]  /*2c720*/  LDL.LU R14, [R1+0xd04] ;  /* 0x000d0400010e7983 */ /* 0x000ea80000300800 */
[----:B------:R-:W2:Y:S04]  /*2c730*/  LDL.LU R15, [R1+0xd00] ;  /* 0x000d0000010f7983 */ /* 0x000ea80000300800 */
[----:B------:R0:W-:Y:S04]  /*2c740*/  STL.64 [R1+0xc90], R18 ;  /* 0x000c901201007387 */ /* 0x0001e80000100a00 */
[----:B------:R1:W-:Y:S01]  /*2c750*/  STL.64 [R1+0xc88], R16 ;  /* 0x000c881001007387 */ /* 0x0003e20000100a00 */
[----:B0-----:R-:W-:-:S02]  /*2c760*/  IMAD.MOV.U32 R18, RZ, RZ, R13 ;  /* 0x000000ffff127224 */ /* 0x001fc400078e000d */
[----:B------:R-:W-:-:S05]  /*2c770*/  IMAD.MOV.U32 R19, RZ, RZ, R12 ;  /* 0x000000ffff137224 */ /* 0x000fca00078e000c */
[----:B------:R0:W-:Y:S04]  /*2c780*/  STL.64 [R1+0xca8], R18 ;  /* 0x000ca81201007387 */ /* 0x0001e80000100a00 */
[----:B-1----:R-:W3:Y:S04]  /*2c790*/  LDL.LU R16, [R1+0xc0] ;  /* 0x0000c00001107983 */ /* 0x002ee80000300800 */
[----:B------:R-:W3:Y:S04]  /*2c7a0*/  LDL.LU R17, [R1+0xc4] ;  /* 0x0000c40001117983 */ /* 0x000ee80000300800 */
[----:B0-----:R-:W3:Y:S04]  /*2c7b0*/  LDL.LU R18, [R1+0xc8] ;  /* 0x0000c80001127983 */ /* 0x001ee80000300800 */
[----:B------:R-:W3:Y:S04]  /*2c7c0*/  LDL.LU R19, [R1+0xcc] ;  /* 0x0000cc0001137983 */ /* 0x000ee80000300800 */
[----:B--2---:R4:W-:Y:S04]  /*2c7d0*/  STL.64 [R1+0xcc0], R14 ;  /* 0x000cc00e01007387 */ /* 0x0049e80000100a00 */
[----:B------:R-:W2:Y:S01]  /*2c7e0*/  LDL.LU R12, [R1+0x90] ;  /* 0x00009000010c7983 */ /* 0x000ea20000300800 */
[----:B---3--:R-:W-:-:S15]  /*2c7f0*/  HMMA.16816.F32 R16, R20, R14, R16 ;  /* 0x0000000e1410723c */ /* 0x008fde0000001810 */
[----:B------:R-:W-:-:S04]  /*2c800*/  NOP ;  /* 0x0000000000007918 */ /* 0x000fc80000000000 */
[----:B------:R-:W-:Y:S04]  /*2c810*/  STL.64 [R1+0x220], R16 ;  /* 0x0002201001007387 */ /* 0x000fe80000100a00 */
[----:B------:R-:W-:Y:S04]  /*2c820*/  STL.64 [R1+0x228], R18 ;  /* 0x0002281201007387 */ /* 0x000fe80000100a00 */
[----:B------:R-:W2:Y:S01]  /*2c830*/  LDL.LU R13, [R1+0x94] ;  /* 0x00009400010d7983 */ /* 0x000ea20000300800 */
[----:B----4-:R-:W-:Y:S02]  /*2c840*/  IMAD.MOV.U32 R14, RZ, RZ, R24 ;  /* 0x000000ffff0e7224 */ /* 0x010fe400078e0018 */
[----:B------:R-:W-:Y:S01]  /*2c850*/  IMAD.MOV.U32 R15, RZ, RZ, R25 ;  /* 0x000000ffff0f7224 */ /* 0x000fe200078e0019 */
[----:B------:R-:W3:Y:S04]  /*2c860*/  LDL.LU R24, [R1+0xcfc] ;  /* 0x000cfc0001187983 */ /* 0x000ee80000300800 */
[----:B------:R-:W3:Y:S01]  /*2c870*/  LDL.LU R25, [R1+0xcf8] ;  /* 0x000cf80001197983 */ /* 0x000ee20000300800 */
[----:B------:R-:W-:-:S02]  /*2c880*/  IMAD.MOV.U32 R22, RZ, RZ, R9 ;  /* 0x000000ffff167224 */ /* 0x000fc400078e0009 */
[----:B------:R-:W-:Y:S01]  /*2c890*/  IMAD.MOV.U32 R23, RZ, RZ, R8 ;  /* 0x000000ffff177224 */ /* 0x000fe200078e0008 */
[----:B------:R0:W-:Y:S02]  /*2c8a0*/  STL.64 [R1+0xcd0], R14 ;  /* 0x000cd00e01007387 */ /* 0x0001e40000100a00 */
[----:B0-----:R-:W-:Y:S02]  /*2c8b0*/  IMAD.MOV.U32 R14, RZ, RZ, R26 ;  /* 0x000000ffff0e7224 */ /* 0x001fe400078e001a */
[----:B------:R-:W-:Y:S01]  /*2c8c0*/  IMAD.MOV.U32 R15, RZ, RZ, R27 ;  /* 0x000000ffff0f7224 */ /* 0x000fe200078e001b */
[----:B--2---:R-:W-:Y:S04]  /*2c8d0*/  STL.64 [R1+0xcc8], R12 ;  /* 0x000cc80c01007387 */ /* 0x004fe80000100a00 */
[----:B------:R-:W3:Y:S04]  /*2c8e0*/  LDL.LU R26, [R1+0xcf4] ;  /* 0x000cf400011a7983 */ /* 0x000ee80000300800 */
[----:B------:R-:W3:Y:S04]  /*2c8f0*/  LDL.LU R27, [R1+0xcf0] ;  /* 0x000cf000011b7983 */ /* 0x000ee80000300800 */
[----:B------:R0:W-:Y:S04]  /*2c900*/  STL.64 [R1+0xcd8], R22 ;  /* 0x000cd81601007387 */ /* 0x0001e80000100a00 */
[----:B------:R-:W2:Y:S04]  /*2c910*/  LDL.LU R20, [R1+0xa0] ;  /* 0x0000a00001147983 */ /* 0x000ea80000300800 */
[----:B------:R-:W2:Y:S04]  /*2c920*/  LDL.LU R21, [R1+0xa4] ;  /* 0x0000a40001157983 */ /* 0x000ea80000300800 */
[----:B0-----:R-:W2:Y:S04]  /*2c930*/  LDL.LU R22, [R1+0xa8] ;  /* 0x0000a80001167983 */ /* 0x001ea80000300800 */
[----:B------:R-:W2:Y:S01]  /*2c940*/  LDL.LU R23, [R1+0xac] ;  /* 0x0000ac0001177983 */ /* 0x000ea20000300800 */
[C---:B---3--:R-:W-:Y:S03]  /*2c950*/  HMMA.16816.F32 R8, R24.reuse, R10, R4 ;  /* 0x0000000a1808723c */ /* 0x048fe60000001804 */
[----:B------:R-:W3:Y:S05]  /*2c960*/  LDL.LU.64 R6, [R1+0xce8] ;  /* 0x000ce80001067983 */ /* 0x000eea0000300a00 */
[C---:B--2---:R-:W-:Y:S11]  /*2c970*/  HMMA.16816.F32 R12, R24.reuse, R14, R20 ;  /* 0x0000000e180c723c */ /* 0x044ff60000001814 */
[----:B------:R-:W-:Y:S01]  /*2c980*/  IMAD.MOV.U32 R4, RZ, RZ, R9 ;  /* 0x000000ffff047224 */ /* 0x000fe200078e0009 */
[----:B------:R-:W-:Y:S04]  /*2c990*/  STL.64 [R1+0x210], R8 ;  /* 0x0002100801007387 */ /* 0x000fe80000100a00 */
[----:B------:R0:W-:Y:S04]  /*2c9a0*/  STL.64 [R1+0x218], R10 ;  /* 0x0002180a01007387 */ /* 0x0001e80000100a00 */
[----:B0-----:R-:W2:Y:S04]  /*2c9b0*/  LDL.LU.64 R10, [R1+0xce0] ;  /* 0x000ce000010a7983 */ /* 0x001ea80000300a00 */
[----:B------:R-:W-:Y:S04]  /*2c9c0*/  STL [R1+0xbc8], R8 ;  /* 0x000bc80801007387 */ /* 0x000fe80000100800 */
[----:B------:R-:W-:Y:S04]  /*2c9d0*/  STL [R1+0xbc4], R4 ;  /* 0x000bc40401007387 */ /* 0x000fe80000100800 */
[----:B------:R-:W4:Y:S04]  /*2c9e0*/  LDL.LU.64 R22, [R1+0xcd8] ;  /* 0x000cd80001167983 */ /* 0x000f280000300a00 */
[----:B------:R-:W-:Y:S04]  /*2c9f0*/  STL.64 [R1+0x200], R12 ;  /* 0x0002000c01007387 */ /* 0x000fe80000100a00 */
[----:B------:R0:W-:Y:S04]  /*2ca00*/  STL.64 [R1+0x208], R14 ;  /* 0x0002080e01007387 */ /* 0x0001e80000100a00 */
[----:B0-----:R-:W4:Y:S04]  /*2ca10*/  LDL.LU.64 R14, [R1+0xcd0] ;  /* 0x000cd000010e7983 */ /* 0x001f280000300a00 */
[----:B------:R-:W4:Y:S02]  /*2ca20*/  LDL.LU.64 R12, [R1+0xcc8] ;  /* 0x000cc800010c7983 */ /* 0x000f240000300a00 */
[----:B----4-:R-:W-:Y:S02]  /*2ca30*/  HMMA.16816.F32 R20, R24, R22, R12 ;  /* 0x000000161814723c */ /* 0x010fe4000000180c */
[----:B------:R-:W4:-:S15]  /*2ca40*/  LDL.LU.64 R14, [R1+0xcc0] ;  /* 0x000cc000010e7983 */ /* 0x000f1e0000300a00 */
[----:B------:R-:W-:Y:S02]  /*2ca50*/  NOP ;  /* 0x0000000000007918 */ /* 0x000fe40000000000 */
[----:B------:R0:W-:Y:S04]  /*2ca60*/  STL.64 [R1+0x1f0], R20 ;  /* 0x0001f01401007387 */ /* 0x0001e80000100a00 */
[----:B------:R1:W-:Y:S04]  /*2ca70*/  STL.64 [R1+0x1f8], R22 ;  /* 0x0001f81601007387 */ /* 0x0003e80000100a00 */
[----:B------:R-:W2:Y:S01]  /*2ca80*/  LDL.LU R4, [R1+0x318] ;  /* 0x0003180001047983 */ /* 0x000ea20000300800 */
[----:B------:R-:W-:-:S03]  /*2ca90*/  IMAD.MOV.U32 R9, RZ, RZ, R20 ;  /* 0x000000ffff097224 */ /* 0x000fc600078e0014 */
[----:B------:R-:W2:Y:S01]  /*2caa0*/  LDL.LU R8, [R1+0x2fc] ;  /* 0x0002fc0001087983 */ /* 0x000ea20000300800 */
[----:B------:R-:W-:-:S03]  /*2cab0*/  IMAD.MOV.U32 R5, RZ, RZ, R21 ;  /* 0x000000ffff057224 */ /* 0x000fc600078e0015 */
[----:B0-----:R-:W2:Y:S04]  /*2cac0*/  LDL.LU R20, [R1+0x2f4] ;  /* 0x0002f40001147983 */ /* 0x001ea80000300800 */
[----:B------:R-:W2:Y:S04]  /*2cad0*/  LDL.LU R21, [R1+0x2ec] ;  /* 0x0002ec0001157983 */ /* 0x000ea80000300800 */
[----:B-1----:R-:W2:Y:S04]  /*2cae0*/  LDL.LU R22, [R1+0x310] ;  /* 0x0003100001167983 */ /* 0x002ea80000300800 */
[----:B------:R-:W2:Y:S04]  /*2caf0*/  LDL.LU R23, [R1+0x2e4] ;  /* 0x0002e40001177983 */ /* 0x000ea80000300800 */
[----:B--2---:R-:W-:Y:S04]  /*2cb00*/  STL.64 [R1+0xca0], R22 ;  /* 0x000ca01601007387 */ /* 0x004fe80000100a00 */
[----:B------:R0:W-:Y:S04]  /*2cb10*/  STL.64 [R1+0xc98], R20 ;  /* 0x000c981401007387 */ /* 0x0001e80000100a00 */
[----:B0-----:R-:W2:Y:S04]  /*2cb20*/  LDL.LU R20, [R1+0x70] ;  /* 0x0000700001147983 */ /* 0x001ea80000300800 */
[----:B------:R-:W2:Y:S04]  /*2cb30*/  LDL.LU R21, [R1+0x74] ;  /* 0x0000740001157983 */ /* 0x000ea80000300800 */
[----:B------:R-:W2:Y:S04]  /*2cb40*/  LDL.LU R22, [R1+0x78] ;  /* 0x0000780001167983 */ /* 0x000ea80000300800 */
[----:B------:R-:W2:Y:S01]  /*2cb50*/  LDL.LU R23, [R1+0x7c] ;  /* 0x00007c0001177983 */ /* 0x000ea20000300800 */
[----:B------:R-:W-:-:S02]  /*2cb60*/  IMAD.MOV.U32 R18, RZ, RZ, R3 ;  /* 0x000000ffff127224 */ /* 0x000fc400078e0003 */
[----:B------:R-:W-:Y:S01]  /*2cb70*/  IMAD.MOV.U32 R19, RZ, RZ, R2 ;  /* 0x000000ffff137224 */ /* 0x000fe200078e0002 */
[----:B--2---:R-:W-:Y:S04]  /*2cb80*/  STL.64 [R1+0xcb8], R22 ;  /* 0x000cb81601007387 */ /* 0x004fe80000100a00 */
[----:B------:R0:W-:Y:S04]  /*2cb90*/  STL.64 [R1+0xcb0], R20 ;  /* 0x000cb01401007387 */ /* 0x0001e80000100a00 */
[----:B0-----:R-:W2:Y:S04]  /*2cba0*/  LDL.LU R20, [R1+0x80] ;  /* 0x0000800001147983 */ /* 0x001ea80000300800 */
[----:B------:R-:W2:Y:S04]  /*2cbb0*/  LDL.LU R21, [R1+0x84] ;  /* 0x0000840001157983 */ /* 0x000ea80000300800 */
[----:B------:R-:W2:Y:S01]  /*2cbc0*/  LDL.LU R22, [R1+0x88] ;  /* 0x0000880001167983 */ /* 0x000ea20000300800 */
[----:B------:R-:W-:-:S03]  /*2cbd0*/  IMAD.MOV.U32 R23, RZ, RZ, R0 ;  /* 0x000000ffff177224 */ /* 0x000fc600078e0000 */
[----:B------:R-:W3:Y:S04]  /*2cbe0*/  LDL.LU R29, [R1+0x30c] ;  /* 0x00030c00011d7983 */ /* 0x000ee80000300800 */
[----:B------:R-:W3:Y:S04]  /*2cbf0*/  LDL.LU R13, [R1+0x2dc] ;  /* 0x0002dc00010d7983 */ /* 0x000ee80000300800 */
[----:B------:R-:W3:Y:S04]  /*2cc00*/  LDL.LU R28, [R1+0x308] ;  /* 0x00030800011c7983 */ /* 0x000ee80000300800 */
[----:B------:R-:W3:Y:S04]  /*2cc10*/  LDL.LU R3, [R1+0x2d4] ;  /* 0x0002d40001037983 */ /* 0x000ee80000300800 */
[----:B------:R-:W3:Y:S04]  /*2cc20*/  LDL.LU R12, [R1+0x300] ;  /* 0x00030000010c7983 */ /* 0x000ee80000300800 */
[----:B------:R-:W3:Y:S04]  /*2cc30*/  LDL.LU R2, [R1+0x2cc] ;  /* 0x0002cc0001027983 */ /* 0x000ee80000300800 */
[----:B------:R-:W3:Y:S04]  /*2cc40*/  LDL.LU R0, [R1+0x2f8] ;  /* 0x0002f80001007983 */ /* 0x000ee80000300800 */
[----:B------:R0:W-:Y:S04]  /*2cc50*/  STL [R1+0xbd0], R9 ;  /* 0x000bd00901007387 */ /* 0x0001e80000100800 */
[----:B0-----:R-:W3:Y:S04]  /*2cc60*/  LDL.LU R9, [R1+0x31c] ;  /* 0x00031c0001097983 */ /* 0x001ee80000300800 */
[----:B------:R0:W-:Y:S04]  /*2cc70*/  STL [R1+0xbcc], R5 ;  /* 0x000bcc0501007387 */ /* 0x0001e80000100800 */
[----:B0-----:R-:W3:Y:S01]  /*2cc80*/  LDL.LU R5, [R1+0x320] ;  /* 0x0003200001057983 */ /* 0x001ee20000300800 */
        /* <DEDUP_REMOVED lines=11> */
[----:B0-----:R-:W3:Y:S04]  /*2cd40*/  LDL.LU.64 R18, [R1+0xc90] ;  /* 0x000c900001127983 */ /* 0x001ee80000300a00 */
[----:B------:R-:W3:Y:S02]  /*2cd50*/  LDL.LU.64 R16, [R1+0xc88] ;  /* 0x000c880001107983 */ /* 0x000ee40000300a00 */
[----:B---3--:R-:W-:-:S15]  /*2cd60*/  HMMA.16816.F32 R16, R24, R6, R16 ;  /* 0x000000061810723c */ /* 0x008fde0000001810 */
[----:B------:R-:W-:-:S04]  /*2cd70*/  NOP ;  /* 0x0000000000007918 */ /* 0x000fc80000000000 */
[----:B------:R-:W-:Y:S04]  /*2cd80*/  STL.64 [R1+0x1c0], R16 ;  /* 0x0001c01001007387 */ /* 0x000fe80000100a00 */
[----:B------:R0:W-:Y:S04]  /*2cd90*/  STL.64 [R1+0x1c8], R18 ;  /* 0x0001c81201007387 */ /* 0x0001e80000100a00 */
[----:B0-----:R-:W3:Y:S04]  /*2cda0*/  LDL.LU.64 R18, [R1+0xc80] ;  /* 0x000c800001127983 */ /* 0x001ee80000300a00 */
[----:B------:R-:W3:Y:S02]  /*2cdb0*/  LDL.LU.64 R16, [R1+0xc78] ;  /* 0x000c780001107983 */ /* 0x000ee40000300a00 */
[----:B---3--:R-:W-:-:S15]  /*2cdc0*/  HMMA.16816.F32 R16, R24, R10, R16 ;  /* 0x0000000a1810723c */ /* 0x008fde0000001810 */
[----:B------:R-:W-:-:S04]  /*2cdd0*/  NOP ;  /* 0x0000000000007918 */ /* 0x000fc80000000000 */
[----:B------:R-:W-:Y:S01]  /*2cde0*/  STL.64 [R1+0x1b0], R16 ;  /* 0x0001b01001007387 */ /* 0x000fe20000100a00 */
[----:B------:R-:W-:-:S03]  /*2cdf0*/  IMAD.MOV.U32 R10, RZ, RZ, R19 ;  /* 0x000000ffff0a7224 */ /* 0x000fc600078e0013 */
[----:B------:R0:W-:Y:S01]  /*2ce00*/  STL.64 [R1+0x1b8], R18 ;  /* 0x0001b81201007387 */ /* 0x0001e20000100a00 */
[----:B------:R-:W-:Y:S02]  /*2ce10*/  IMAD.MOV.U32 R7, RZ, RZ, R17 ;  /* 0x000000ffff077224 */ /* 0x000fe400078e0011 */
[----:B------:R-:W-:Y:S01]  /*2ce20*/  IMAD.MOV.U32 R11, RZ, RZ, R16 ;  /* 0x000000ffff0b7224 */ /* 0x000fe200078e0010 */
[----:B0-----:R-:W4:Y:S04]  /*2ce30*/  LDL.LU.64 R18, [R1+0xc70] ;  /* 0x000c700001127983 */ /* 0x001f280000300a00 */
[----:B------:R-:W4:Y:S04]  /*2ce40*/  LDL.LU.64 R16, [R1+0xc68] ;  /* 0x000c680001107983 */ /* 0x000f280000300a00 */
[----:B------:R0:W-:Y:S04]  /*2ce50*/  STL [R1+0xbdc], R11 ;  /* 0x000bdc0b01007387 */ /* 0x0001e80000100800 */
[----:B0-----:R-:W3:Y:S04]  /*2ce60*/  LDL.LU R11, [R1+0x324] ;  /* 0x00032400010b7983 */ /* 0x001ee80000300800 */
[----:B------:R-:W-:Y:S04]  /*2ce70*/  STL [R1+0xbd8], R7 ;  /* 0x000bd80701007387 */ /* 0x000fe80000100800 */
[----:B------:R-:W-:Y:S01]  /*2ce80*/  STL [R1+0xbd4], R10 ;  /* 0x000bd40a01007387 */ /* 0x000fe20000100800 */
[----:B------:R-:W-:-:S02]  /*2ce90*/  IADD3 R5, P1, PT, R5, UR13, RZ ;  /* 0x0000000d05057c10 */ /* 0x000fc4000ff3e0ff */
[----:B------:R-:W-:Y:S02]  /*2cea0*/  IADD3 R9, P2, PT, R9, UR13, RZ ;  /* 0x0000000d09097c10 */ /* 0x000fe4000ff5e0ff */
[----:B------:R-:W-:Y:S02]  /*2ceb0*/  IADD3 R4, P3, PT, R4, UR13, RZ ;  /* 0x0000000d04047c10 */ /* 0x000fe4000ff7e0ff */
[----:B------:R-:W-:Y:S02]  /*2cec0*/  IADD3 R8, P4, PT, R8, UR13, RZ ;  /* 0x0000000d08087c10 */ /* 0x000fe4000ff9e0ff */
[----:B--2---:R-:W-:Y:S02]  /*2ced0*/  IADD3 R20, P5, PT, R20, UR13, RZ ;  /* 0x0000000d14147c10 */ /* 0x004fe4000ffbe0ff */
[----:B------:R-:W-:Y:S02]  /*2cee0*/  IADD3 R21, P6, PT, R21, UR13, RZ ;  /* 0x0000000d15157c10 */ /* 0x000fe4000ffde0ff */
[----:B------:R-:W-:-:S02]  /*2cef0*/  IADD3.X R29, PT, PT, R29, UR6, RZ, P1, !PT ;  /* 0x000000061d1d7c10 */ /* 0x000fc40008ffe4ff */
[----:B------:R-:W-:Y:S02]  /*2cf00*/  IADD3 R13, P1, PT, R13, UR13, RZ ;  /* 0x0000000d0d0d7c10 */ /* 0x000fe4000ff3e0ff */
[----:B------:R-:W-:Y:S02]  /*2cf10*/  IADD3.X R28, PT, PT, R28, UR6, RZ, P2, !PT ;  /* 0x000000061c1c7c10 */ /* 0x000fe400097fe4ff */
[----:B------:R-:W-:Y:S01]  /*2cf20*/  IADD3 R3, P2, PT, R3, UR13, RZ ;  /* 0x0000000d03037c10 */ /* 0x000fe2000ff5e0ff */
[----:B----4-:R-:W-:Y:S01]  /*2cf30*/  HMMA.16816.F32 R16, R24, R14, R16 ;  /* 0x0000000e1810723c */ /* 0x010fe20000001810 */
[----:B---3--:R-:W-:-:S15]  /*2cf40*/  IADD3 R11, P0, PT, R11, UR13, RZ ;  /* 0x0000000d0b0b7c10 */ /* 0x008fde000ff1e0ff */
[----:B------:R-:W-:-:S03]  /*2cf50*/  NOP ;  /* 0x0000000000007918 */ /* 0x000fc60000000000 */
[----:B------:R-:W-:Y:S01]  /*2cf60*/  IMAD.MOV.U32 R6, RZ, RZ, R19 ;  /* 0x000000ffff067224 */ /* 0x000fe200078e0013 */
[----:B------:R-:W-:Y:S04]  /*2cf70*/  STL.64 [R1+0x1a0], R16 ;  /* 0x0001a01001007387 */ /* 0x000fe80000100a00 */
[----:B------:R-:W-:Y:S04]  /*2cf80*/  STL.64 [R1+0x1a8], R18 ;  /* 0x0001a81201007387 */ /* 0x000fe80000100a00 */
[----:B------:R0:W-:Y:S04]  /*2cf90*/  STL [R1+0xbe0], R6 ;  /* 0x000be00601007387 */ /* 0x0001e80000100800 */
[----:B------:R-:W-:Y:S04]  /*2cfa0*/  STL [R1+0x324], R11 ;  /* 0x0003240b01007387 */ /* 0x000fe80000100800 */
[----:B------:R-:W-:Y:S04]  /*2cfb0*/  STL [R1+0x320], R5 ;  /* 0x0003200501007387 */ /* 0x000fe80000100800 */
[----:B------:R-:W-:Y:S01]  /*2cfc0*/  STL [R1+0x31c], R9 ;  /* 0x00031c0901007387 */ /* 0x000fe20000100800 */
[----:B------:R-:W-:-:S03]  /*2cfd0*/  IADD3.X R22, PT, PT, R22, UR6, RZ, P0, !PT ;  /* 0x0000000616167c10 */ /* 0x000fc600087fe4ff */
[----:B------:R-:W-:Y:S01]  /*2cfe0*/  STL [R1+0x318], R4 ;  /* 0x0003180401007387 */ /* 0x000fe20000100800 */
[----:B------:R-:W-:-:S03]  /*2cff0*/  IADD3 R23, P0, PT, R23, UR13, RZ ;  /* 0x0000000d17177c10 */ /* 0x000fc6000ff1e0ff */
        /* <DEDUP_REMOVED lines=9> */
[----:B0-----:R-:W2:Y:S01]  /*2d090*/  LDL.LU R6, [R1+0x2bc] ;  /* 0x0002bc0001067983 */ /* 0x001ea20000300800 */
[----:B------:R-:W-:-:S02]  /*2d0a0*/  IADD3.X R12, PT, PT, R12, UR6, RZ, P3, !PT ;  /* 0x000000060c0c7c10 */ /* 0x000fc40009ffe4ff */
[----:B------:R-:W-:-:S03]  /*2d0b0*/  IADD3 R2, P3, PT, R2, UR13, RZ ;  /* 0x0000000d02027c10 */ /* 0x000fc6000ff7e0ff */
[----:B------:R-:W-:Y:S04]  /*2d0c0*/  STL [R1+0x300], R12 ;  /* 0x0003000c01007387 */ /* 0x000fe80000100800 */
[----:B--2---:R0:W-:Y:S04]  /*2d0d0*/  STL [R1+0xc60], R6 ;  /* 0x000c600601007387 */ /* 0x0041e80000100800 */
[----:B------:R-:W-:Y:S04]  /*2d0e0*/  STL [R1+0x2cc], R2 ;  /* 0x0002cc0201007387 */ /* 0x000fe80000100800 */
[----:B0-----:R-:W2:Y:S01]  /*2d0f0*/  LDL.LU R6, [R1+0x2f0] ;  /* 0x0002f00001067983 */ /* 0x001ea20000300800 */
[----:B------:R-:W-:-:S05]  /*2d100*/  IADD3.X R0, PT, PT, R0, UR6, RZ, P4, !PT ;  /* 0x0000000600007c10 */ /* 0x000fca000a7fe4ff */
[----:B------:R-:W-:Y:S04]  /*2d110*/  STL [R1+0x2f8], R0 ;  /* 0x0002f80001007387 */ /* 0x000fe80000100800 */
        /* <DEDUP_REMOVED lines=30> */
[----:B--2---:R-:W-:-:S05]  /*2d300*/  IADD3 R6, P4, PT, R6, UR13, RZ ;  /* 0x0000000d06067c10 */ /* 0x004fca000ff9e0ff */
[----:B------:R0:W-:Y:S04]  /*2d310*/  STL [R1+0x2c4], R6 ;  /* 0x0002c40601007387 */ /* 0x0001e80000100800 */
[----:B0-----:R-:W2:Y:S02]  /*2d320*/  LDL.LU R6, [R1+0xc64] ;  /* 0x000c640001067983 */ /* 0x001ea40000300800 */
[----:B--2---:R-:W-:-:S05]  /*2d330*/  IADD3.X R6, PT, PT, R6, UR6, RZ, P5, !PT ;  /* 0x0000000606067c10 */ /* 0x004fca000affe4ff */
[----:B------:R0:W-:Y:S04]  /*2d340*/  STL [R1+0x2f0], R6 ;  /* 0x0002f00601007387 */ /* 0x0001e80000100800 */
[----:B0-----:R-:W2:Y:S01]  /*2d350*/  LDL.LU R6, [R1+0xc60] ;  /* 0x000c600001067983 */ /* 0x001ea20000300800 */
[----:B---3--:R-:W-:Y:S02]  /*2d360*/  IADD3.X R24, PT, PT, R24, UR6, RZ, P6, !PT ;  /* 0x0000000618187c10 */ /* 0x008fe4000b7fe4ff */
[----:B----4-:R-:W-:Y:S02]  /*2d370*/  IADD3 R25, P6, PT, R25, UR13, RZ ;  /* 0x0000000d19197c10 */ /* 0x010fe4000ffde0ff */
[----:B------:R-:W-:Y:S02]  /*2d380*/  IADD3.X R26, PT, PT, R26, UR6, RZ, P0, !PT ;  /* 0x000000061a1a7c10 */ /* 0x000fe400087fe4ff */
[----:B------:R-:W-:-:S02]  /*2d390*/  IADD3 R27, P0, PT, R27, UR13, RZ ;  /* 0x0000000d1b1b7c10 */ /* 0x000fc4000ff1e0ff */
[----:B------:R-:W-:Y:S02]  /*2d3a0*/  IADD3.X R14, PT, PT, R14, UR6, RZ, P1, !PT ;  /* 0x000000060e0e7c10 */ /* 0x000fe40008ffe4ff */
[----:B------:R-:W-:Y:S02]  /*2d3b0*/  IADD3 R15, P1, PT, R15, UR12, RZ ;  /* 0x0000000c0f0f7c10 */ /* 0x000fe4000ff3e0ff */
[----:B------:R-:W-:Y:S02]  /*2d3c0*/  IADD3.X R16, PT, PT, R16, UR6, RZ, P2, !PT ;  /* 0x0000000610107c10 */ /* 0x000fe400097fe4ff */
[----:B------:R-:W-:Y:S02]  /*2d3d0*/  IADD3 R17, P2, PT, R17, UR12, RZ ;  /* 0x0000000c11117c10 */ /* 0x000fe4000ff5e0ff */
        /* <DEDUP_REMOVED lines=15> */
[----:B--2---:R-:W-:-:S05]  /*2d4d0*/  IADD3 R6, P5, PT, R6, UR13, RZ ;  /* 0x0000000d06067c10 */ /* 0x004fca000ffbe0ff */
        /* <DEDUP_REMOVED lines=29> */
[----:B------:R-:W-:-:S02]  /*2d6b0*/  IADD3 R12, P4, PT, R12, UR12, RZ ;  /* 0x0000000c0c0c7c10 */ /* 0x000fc4000ff9e0ff */
[----:B------:R-:W-:-:S03]  /*2d6c0*/  IADD3.X R2, PT, PT, R2, UR9, RZ, P5, !PT ;  /* 0x0000000902027c10 */ /* 0x000fc6000affe4ff */
[----:B------:R-:W-:Y:S04]  /*2d6d0*/  STL [R1+0xa6c], R12 ;  /* 0x000a6c0c01007387 */ /* 0x000fe80000100800 */
[----:B--2---:R0:W-:Y:S04]  /*2d6e0*/  STL [R1+0xc58], R6 ;  /* 0x000c580601007387 */ /* 0x0041e80000100800 */
[----:B------:R-:W-:Y:S04]  /*2d6f0*/  STL [R1+0x334], R2 ;  /* 0x0003340201007387 */ /* 0x000fe80000100800 */
[----:B0-----:R-:W2:Y:S01]  /*2d700*/  LDL.LU R6, [R1+0xa5c] ;  /* 0x000a5c0001067983 */ /* 0x001ea20000300800 */
[----:B------:R-:W-:-:S05]  /*2d710*/  IADD3 R0, P5, PT, R0, UR12, RZ ;  /* 0x0000000c00007c10 */ /* 0x000fca000ffbe0ff */
        /* <DEDUP_REMOVED lines=31> */
[----:B--2---:R-:W-:-:S05]  /*2d910*/  IADD3.X R6, PT, PT, R6, UR9, RZ, P6, !PT ;  /* 0x0000000906067c10 */ /* 0x004fca000b7fe4ff */
[----:B------:R0:W-:Y:S04]  /*2d920*/  STL [R1+0x330], R6 ;  /* 0x0003300601007387 */ /* 0x0001e80000100800 */
[----:B0-----:R-:W2:Y:S02]  /*2d930*/  LDL.LU R6, [R1+0xc5c] ;  /* 0x000c5c0001067983 */ /* 0x001ea40000300800 */
[----:B--2---:R-:W-:-:S05]  /*2d940*/  IADD3 R6, P6, PT, R6, UR12, RZ ;  /* 0x0000000c06067c10 */ /* 0x004fca000ffde0ff */
[----:B------:R0:W-:Y:S04]  /*2d950*/  STL [R1+0xa5c], R6 ;  /* 0x000a5c0601007387 */ /* 0x0001e80000100800 */
[----:B0-----:R-:W2:Y:S01]  /*2d960*/  LDL.LU R6, [R1+0xc58] ;  /* 0x000c580001067983 */ /* 0x001ea20000300800 */
[----:B----4-:R-:W-:Y:S02]  /*2d970*/  IADD3.X R25, PT, PT, R25, UR9, RZ, P1, !PT ;  /* 0x0000000919197c10 */ /* 0x010fe40008ffe4ff */
[----:B---3--:R-:W-:Y:S02]  /*2d980*/  IADD3 R26, P1, PT, R26, UR12, RZ ;  /* 0x0000000c1a1a7c10 */ /* 0x008fe4000ff3e0ff */
        /* <DEDUP_REMOVED lines=20> */
[----:B--2---:R-:W-:Y:S02]  /*2dad0*/  IADD3.X R6, PT, PT, R6, UR9, RZ, P0, !PT ;  /* 0x0000000906067c10 */ /* 0x004fe400087fe4ff */
[----:B------:R-:W-:-:S03]  /*2dae0*/  IADD3 R24, P0, PT, R24, UR12, RZ ;  /* 0x0000000c18187c10 */ /* 0x000fc6000ff1e0ff */
        /* <DEDUP_REMOVED lines=1357> */
[----:B--2---:R-:W-:Y:S02]  /*32fc0*/  IADD3.X R6, PT, PT, R6, UR9, RZ, P0, !PT ;  /* 0x0000000906067c10 */ /* 0x004fe400087fe4ff */
        /* <DEDUP_REMOVED lines=24> */
[----:B------:R0:W-:Y:S04]  /*33150*/  STL [R1+0xac4], R23 ;  /* 0x000ac41701007387 */ /* 0x0001e80000100800 */
[----:B------:R-:W-:Y:S04]  /*33160*/  STL [R1+0x368], R29 ;  /* 0x0003681d01007387 */ /* 0x000fe80000100800 */
[----:B------:R-:W-:Y:S04]  /*33170*/  STL [R1+0xacc], R13 ;  /* 0x000acc0d01007387 */ /* 0x000fe80000100800 */
[----:B------:R-:W-:Y:S04]  /*33180*/  STL [R1+0x360], R28 ;  /* 0x0003601c01007387 */ /* 0x000fe80000100800 */
[----:B------:R-:W-:Y:S04]  /*33190*/  STL [R1+0xad4], R3 ;  /* 0x000ad40301007387 */ /* 0x000fe80000100800 */
[----:B0-----:R-:W2:Y:S04]  /*331a0*/  LDL.LU R23, [R1+0xae4] ;  /* 0x000ae40001177983 */ /* 0x001ea80000300800 */
[----:B------:R-:W-:Y:S04]  /*331b0*/  STL [R1+0x35c], R12 ;  /* 0x00035c0c01007387 */ /* 0x000fe80000100800 */
[----:B------:R-:W3:Y:S01]  /*331c0*/  LDL.LU R6, [R1+0xaec] ;  /* 0x000aec0001067983 */ /* 0x000ee20000300800 */
[----:B------:R-:W-:-:S02]  /*331d0*/  IADD3 R2, P6, PT, R2, UR12, RZ ;  /* 0x0000000c02027c10 */ /* 0x000fc4000ffde0ff */
[----:B------:R-:W-:-:S03]  /*331e0*/  IADD3.X R0, PT, PT, R0, UR9, RZ, P0, !PT ;  /* 0x0000000900007c10 */ /* 0x000fc600087fe4ff */
[----:B------:R-:W-:Y:S04]  /*331f0*/  STL [R1+0xadc], R2 ;  /* 0x000adc0201007387 */ /* 0x000fe80000100800 */
[----:B---3--:R0:W-:Y:S04]  /*33200*/  STL [R1+0xbe4], R6 ;  /* 0x000be40601007387 */ /* 0x0081e80000100800 */
[----:B------:R1:W-:Y:S04]  /*33210*/  STL [R1+0x358], R0 ;  /* 0x0003580001007387 */ /* 0x0003e80000100800 */
[----:B0-----:R-:W3:Y:S04]  /*33220*/  LDL.LU R6, [R1+0x354] ;  /* 0x0003540001067983 */ /* 0x001ee80000300800 */
        /* <DEDUP_REMOVED lines=13> */
[----:B-1----:R-:W4:Y:S04]  /*33300*/  LDL.LU R0, [R1+0xb14] ;  /* 0x000b140001007983 */ /* 0x002f280000300800 */
        /* <DEDUP_REMOVED lines=8> */
[----:B------:R-:W4:Y:S01]  /*33390*/  LDL.LU R18, [R1+0x314] ;  /* 0x0003140001127983 */ /* 0x000f220000300800 */
[----:B--2---:R-:W-:-:S03]  /*333a0*/  IADD3 R23, P0, PT, R23, UR12, RZ ;  /* 0x0000000c17177c10 */ /* 0x004fc6000ff1e0ff */
[----:B------:R-:W2:Y:S04]  /*333b0*/  LDL.LU R19, [R1+0xae0] ;  /* 0x000ae00001137983 */ /* 0x000ea80000300800 */
[----:B------:R-:W2:Y:S04]  /*333c0*/  LDL.LU R20, [R1+0xae8] ;  /* 0x000ae80001147983 */ /* 0x000ea80000300800 */
[----:B------:R-:W2:Y:S04]  /*333d0*/  LDL.LU R21, [R1+0xaf0] ;  /* 0x000af00001157983 */ /* 0x000ea80000300800 */
[----:B------:R-:W2:Y:S04]  /*333e0*/  LDL.LU R22, [R1+0xaf8] ;  /* 0x000af80001167983 */ /* 0x000ea80000300800 */
[----:B------:R0:W-:Y:S04]  /*333f0*/  STL [R1+0xae4], R23 ;  /* 0x000ae41701007387 */ /* 0x0001e80000100800 */
[----:B0-----:R-:W2:Y:S01]  /*33400*/  LDL.LU R23, [R1+0x304] ;  /* 0x0003040001177983 */ /* 0x001ea20000300800 */
[----:B---3--:R-:W-:-:S05]  /*33410*/  IADD3.X R6, PT, PT, R6, UR9, RZ, P1, !PT ;  /* 0x0000000906067c10 */ /* 0x008fca0008ffe4ff */
[----:B------:R0:W-:Y:S04]  /*33420*/  STL [R1+0x354], R6 ;  /* 0x0003540601007387 */ /* 0x0001e80000100800 */
[----:B0-----:R-:W3:Y:S01]  /*33430*/  LDL.LU R6, [R1+0xbe4] ;  /* 0x000be40001067983 */ /* 0x001ee20000300800 */
[----:B----4-:R-:W-:Y:S02]  /*33440*/  IADD3.X R11, PT, PT, R11, UR9, RZ, P2, !PT ;  /* 0x000000090b0b7c10 */ /* 0x010fe400097fe4ff */
        /* <DEDUP_REMOVED lines=11> */
[----:B---3--:R-:W-:-:S05]  /*33500*/  IADD3 R6, P1, PT, R6, UR12, RZ ;  /* 0x0000000c06067c10 */ /* 0x008fca000ff3e0ff */
[----:B------:R0:W-:Y:S04]  /*33510*/  STL [R1+0xaec], R6 ;  /* 0x000aec0601007387 */ /* 0x0001e80000100800 */
[----:B0-----:R1:W5:Y:S04]  /*33520*/  LDL.LU R6, [R1+0xbe0] ;  /* 0x000be00001067983 */ /* 0x0013680000300800 */
        /* <DEDUP_REMOVED lines=10> */
[----:B------:R0:W-:Y:S01]  /*335d0*/  STL [R1+0xb04], R8 ;  /* 0x000b040801007387 */ /* 0x0001e20000100800 */
[----:B------:R-:W-:-:S03]  /*335e0*/  IADD3.X R12, PT, PT, R12, UR9, RZ, P1, !PT ;  /* 0x000000090c0c7c10 */ /* 0x000fc60008ffe4ff */
[----:B0-----:R1:W5:Y:S04]  /*335f0*/  LDL.LU R8, [R1+0xbc8] ;  /* 0x000bc80001087983 */ /* 0x0013680000300800 */
[----:B------:R0:W-:Y:S01]  /*33600*/  STL [R1+0x344], R4 ;  /* 0x0003440401007387 */ /* 0x0001e20000100800 */
[----:B------:R-:W-:-:S03]  /*33610*/  IADD3 R0, P1, PT, R0, UR12, RZ ;  /* 0x0000000c00007c10 */ /* 0x000fc6000ff3e0ff */
        /* <DEDUP_REMOVED lines=14> */
[----:B0-----:R-:W3:Y:S01]  /*33700*/  LDL.LU R0, [R1+0xba8] ;  /* 0x000ba80001007983 */ /* 0x001ee20000300800 */
[----:B------:R-:W-:-:S02]  /*33710*/  IADD3.X R24, PT, PT, R24, UR9, RZ, P2, !PT ;  /* 0x0000000918187c10 */ /* 0x000fc400097fe4ff */
[----:B------:R-:W-:Y:S02]  /*33720*/  IADD3 R25, P2, PT, R25, UR12, RZ ;  /* 0x0000000c19197c10 */ /* 0x000fe4000ff5e0ff */
[----:B------:R-:W-:Y:S02]  /*33730*/  IADD3.X R26, PT, PT, R26, UR9, RZ, P3, !PT ;  /* 0x000000091a1a7c10 */ /* 0x000fe40009ffe4ff */
[----:B------:R-:W-:Y:S02]  /*33740*/  IADD3 R27, P3, PT, R27, UR12, RZ ;  /* 0x0000000c1b1b7c10 */ /* 0x000fe4000ff7e0ff */
[----:B------:R-:W-:Y:S01]  /*33750*/  IADD3.X R14, PT, PT, R14, UR9, RZ, P4, !PT ;  /* 0x000000090e0e7c10 */ /* 0x000fe2000a7fe4ff */
[----:B------:R-:W-:Y:S01]  /*33760*/  STL [R1+0xab8], R24 ;  /* 0x000ab81801007387 */ /* 0x000fe20000100800 */
[----:B------:R-:W-:-:S03]  /*33770*/  IADD3 R15, P4, PT, R15, UR12, RZ ;  /* 0x0000000c0f0f7c10 */ /* 0x000fc6000ff9e0ff */
[----:B------:R-:W-:Y:S01]  /*33780*/  STL [R1+0xb10], R25 ;  /* 0x000b101901007387 */ /* 0x000fe20000100800 */
[----:B------:R-:W-:-:S03]  /*33790*/  IADD3.X R16, PT, PT, R16, UR9, RZ, P5, !PT ;  /* 0x0000000910107c10 */ /* 0x000fc6000affe4ff */
[----:B------:R-:W-:Y:S01]  /*337a0*/  STL [R1+0xac0], R26 ;  /* 0x000ac01a01007387 */ /* 0x000fe20000100800 */
[----:B------:R-:W-:-:S03]  /*337b0*/  IADD3.X R17, PT, PT, R17, UR9, RZ, P6, !PT ;  /* 0x0000000911117c10 */ /* 0x000fc6000b7fe4ff */
[----:B------:R-:W-:Y:S01]  /*337c0*/  STL [R1+0xb0c], R27 ;  /* 0x000b0c1b01007387 */ /* 0x000fe20000100800 */
[----:B------:R-:W-:-:S03]  /*337d0*/  IADD3 R18, P5, PT, R18, UR13, RZ ;  /* 0x0000000d12127c10 */ /* 0x000fc6000ffbe0ff */
[----:B------:R-:W-:Y:S01]  /*337e0*/  STL [R1+0xac8], R14 ;  /* 0x000ac80e01007387 */ /* 0x000fe20000100800 */
[----:B--2---:R-:W-:-:S03]  /*337f0*/  IADD3.X R19, PT, PT, R19, UR9, RZ, P0, !PT ;  /* 0x0000000913137c10 */ /* 0x004fc600087fe4ff */
[----:B------:R-:W-:Y:S01]  /*33800*/  STL [R1+0xb08], R15 ;  /* 0x000b080f01007387 */ /* 0x000fe20000100800 */
[----:B------:R-:W-:-:S03]  /*33810*/  IADD3.X R20, PT, PT, R20, UR9, RZ, P1, !PT ;  /* 0x0000000914147c10 */ /* 0x000fc60008ffe4ff */
[----:B------:R-:W-:Y:S04]  /*33820*/  STL [R1+0xad0], R16 ;  /* 0x000ad01001007387 */ /* 0x000fe80000100800 */
[----:B------:R-:W-:Y:S01]  /*33830*/  STL [R1+0xad8], R17 ;  /* 0x000ad81101007387 */ /* 0x000fe20000100800 */
[----:B------:R-:W-:-:S03]  /*33840*/  IADD3.X R21, PT, PT, R21, UR9, RZ, P2, !PT ;  /* 0x0000000915157c10 */ /* 0x000fc600097fe4ff */
[----:B------:R-:W-:Y:S01]  /*33850*/  STL [R1+0x314], R18 ;  /* 0x0003141201007387 */ /* 0x000fe20000100800 */
[----:B------:R-:W-:-:S03]  /*33860*/  IADD3.X R22, PT, PT, R22, UR9, RZ, P3, !PT ;  /* 0x0000000916167c10 */ /* 0x000fc60009ffe4ff */
[----:B------:R-:W-:Y:S04]  /*33870*/  STL [R1+0xae0], R19 ;  /* 0x000ae01301007387 */ /* 0x000fe80000100800 */
[----:B------:R-:W-:Y:S01]  /*33880*/  STL [R1+0xae8], R20 ;  /* 0x000ae81401007387 */ /* 0x000fe20000100800 */
[----:B------:R-:W-:Y:S01]  /*33890*/  IADD3.X R23, PT, PT, R23, UR6, RZ, P5, !PT ;  /* 0x0000000617177c10 */ /* 0x000fe2000affe4ff */
[----:B------:R-:W-:-:S04]  /*338a0*/  UIADD3 UR4, UPT, UPT, UR4, 0x1, URZ ;  /* 0x0000000104047890 */ /* 0x000fc8000fffe0ff */
[----:B------:R-:W-:Y:S01]  /*338b0*/  UISETP.NE.U32.AND UP0, UPT, UR4, UR8, UPT ;  /* 0x000000080400728c */ /* 0x000fe2000bf05070 */
[----:B---3--:R-:W-:-:S05]  /*338c0*/  IADD3.X R0, PT, PT, R0, UR9, RZ, P4, !PT ;  /* 0x0000000900007c10 */ /* 0x008fca000a7fe4ff */
[----:B------:R0:W-:Y:S04]  /*338d0*/  STL [R1+0xb00], R0 ;  /* 0x000b000001007387 */ /* 0x0001e80000100800 */
[----:B------:R1:W-:Y:S04]  /*338e0*/  STL [R1+0xaf0], R21 ;  /* 0x000af01501007387 */ /* 0x0003e80000100800 */
[----:B0-----:R1:W5:Y:S04]  /*338f0*/  LDL.LU R0, [R1+0xba4] ;  /* 0x000ba40001007983 */ /* 0x0013680000300800 */
[----:B------:R1:W-:Y:S04]  /*33900*/  STL [R1+0xaf8], R22 ;  /* 0x000af81601007387 */ /* 0x0003e80000100800 */
[----:B------:R1:W-:Y:S01]  /*33910*/  STL [R1+0x304], R23 ;  /* 0x0003041701007387 */ /* 0x0003e20000100800 */
[----:B------:R-:W-:Y:S05]  /*33920*/  BRA.U UP0, `(.L_x_2) ;  /* 0xfffffe6500807547 */ /* 0x000fea000b83ffff */
[----:B-----5:R0:W-:Y:S04]  /*33930*/  STL [R1+0xbf0], R7 ;  /* 0x000bf00701007387 */ /* 0x0201e80000100800 */
[----:B0-----:R-:W2:Y:S04]  /*33940*/  LDL.LU R7, [R1+0x218] ;  /* 0x0002180001077983 */ /* 0x001ea80000300800 */
[----:B--2---:R0:W-:Y:S04]  /*33950*/  STL [R1+0xbf8], R7 ;  /* 0x000bf80701007387 */ /* 0x0041e80000100800 */
        /* <DEDUP_REMOVED lines=12> */
[----:B------:R2:W-:Y:S01]  /*33a20*/  STL [R1+0xbe8], R5 ;  /* 0x000be80501007387 */ /* 0x0005e20000100800 */
[----:B0-----:R-:W-:-:S03]  /*33a30*/  IMAD.MOV.U32 R7, RZ, RZ, R10 ;  /* 0x000000ffff077224 */ /* 0x001fc600078e000a */
[----:B--2---:R-:W2:Y:S04]  /*33a40*/  LDL.LU R5, [R1+0x1c4] ;  /* 0x0001c40001057983 */ /* 0x004ea80000300800 */
        /* <DEDUP_REMOVED lines=16> */
[----:B--2---:R0:W-:Y:S02]  /*33b50*/  STL [R1+0xc2c], R5 ;  /* 0x000c2c0501007387 */ /* 0x0041e40000100800 */
[----:B0-----:R-:W-:-:S02]  /*33b60*/  IMAD.MOV.U32 R5, RZ, RZ, R6 ;  /* 0x000000ffff057224 */ /* 0x001fc400078e0006 */
[----:B------:R-:W2:Y:S04]  /*33b70*/  LDL.LU R6, [R1+0x1d4] ;  /* 0x0001d40001067983 */ /* 0x000ea80000300800 */
[----:B------:R0:W-:Y:S04]  /*33b80*/  STL [R1+0xbe4], R4 ;  /* 0x000be40401007387 */ /* 0x0001e80000100800 */
[----:B0-----:R-:W3:Y:S04]  /*33b90*/  LDL.LU R4, [R1+0x1e4] ;  /* 0x0001e40001047983 */ /* 0x001ee80000300800 */
[----:B------:R0:W-:Y:S04]  /*33ba0*/  STL [R1+0xbe0], R11 ;  /* 0x000be00b01007387 */ /* 0x0001e80000100800 */
[----:B0-----:R-:W4:Y:S04]  /*33bb0*/  LDL.LU R11, [R1+0x204] ;  /* 0x00020400010b7983 */ /* 0x001f280000300800 */
[----:B------:R0:W-:Y:S04]  /*33bc0*/  STL [R1+0xbd8], R9 ;  /* 0x000bd80901007387 */ /* 0x0001e80000100800 */
[----:B0-----:R-:W2:Y:S04]  /*33bd0*/  LDL.LU R9, [R1+0x1c0] ;  /* 0x0001c00001097983 */ /* 0x001ea80000300800 */
[----:B--2---:R0:W-:Y:S04]  /*33be0*/  STL [R1+0xbdc], R9 ;  /* 0x000bdc0901007387 */ /* 0x0041e80000100800 */
[----:B0-----:R-:W2:Y:S04]  /*33bf0*/  LDL.LU R9, [R1+0x1a0] ;  /* 0x0001a00001097983 */ /* 0x001ea80000300800 */
[----:B------:R-:W2:Y:S04]  /*33c00*/  LDL.LU R10, [R1+0x1d0] ;  /* 0x0001d000010a7983 */ /* 0x000ea80000300800 */
[----:B------:R0:W-:Y:S04]  /*33c10*/  STL [R1+0xbd4], R8 ;  /* 0x000bd40801007387 */ /* 0x0001e80000100800 */
[----:B0-----:R-:W2:Y:S04]  /*33c20*/  LDL.LU R8, [R1+0x1e0] ;  /* 0x0001e00001087983 */ /* 0x001ea80000300800 */
[----:B------:R-:W2:Y:S04]  /*33c30*/  LDL.LU R15, [R1+0x23c] ;  /* 0x00023c00010f7983 */ /* 0x000ea80000300800 */
[----:B--2---:R0:W-:Y:S04]  /*33c40*/  STL [R1+0xbd0], R15 ;  /* 0x000bd00f01007387 */ /* 0x0041e80000100800 */
[----:B0-----:R-:W2:Y:S04]  /*33c50*/  LDL.LU R15, [R1+0x200] ;  /* 0x00020000010f7983 */ /* 0x001ea80000300800 */
        /* <DEDUP_REMOVED lines=10> */
[----:B------:R-:W2:Y:S04]  /*33d00*/  LDL.LU R18, [R1+0x258] ;  /* 0x0002580001127983 */ /* 0x000ea80000300800 */
[----:B--2---:R0:W-:Y:S04]  /*33d10*/  STL [R1+0xbbc], R18 ;  /* 0x000bbc1201007387 */ /* 0x0041e80000100800 */
[----:B0-----:R-:W2:Y:S04]  /*33d20*/  LDL.LU R18, [R1+0x228] ;  /* 0x0002280001127983 */ /* 0x001ea80000300800 */
[----:B------:R-:W2:Y:S04]  /*33d30*/  LDL.LU R17, [R1+0x278] ;  /* 0x0002780001117983 */ /* 0x000ea80000300800 */
[----:B--2---:R0:W-:Y:S04]  /*33d40*/  STL [R1+0xbb8], R17 ;  /* 0x000bb81101007387 */ /* 0x0041e80000100800 */
[----:B0-----:R-:W2:Y:S04]  /*33d50*/  LDL.LU R17, [R1+0x248] ;  /* 0x0002480001117983 */ /* 0x001ea80000300800 */
[----:B------:R0:W-:Y:S04]  /*33d60*/  STL [R1+0xbb0], R28 ;  /* 0x000bb01c01007387 */ /* 0x0001e80000100800 */
[----:B0-----:R-:W2:Y:S01]  /*33d70*/  LDL.LU R28, [R1+0x288] ;  /* 0x00028800011c7983 */ /* 0x001ea20000300800 */
[----:B------:R-:W-:-:S03]  /*33d80*/  F2FP.F16.F32.PACK_AB R7, R5, R7 ;  /* 0x000000070507723e */ /* 0x000fc600000000ff */
[----:B--2---:R0:W-:Y:S04]  /*33d90*/  STL [R1+0xbb4], R28 ;  /* 0x000bb41c01007387 */ /* 0x0041e80000100800 */
[----:B0-----:R-:W2:Y:S04]  /*33da0*/  LDL.LU R28, [R1+0x268] ;  /* 0x00026800011c7983 */ /* 0x001ea80000300800 */
[----:B------:R-:W2:Y:S04]  /*33db0*/  LDL.LU R16, [R1+0x298] ;  /* 0x0002980001107983 */ /* 0x000ea80000300800 */
[----:B------:R0:W-:Y:S04]  /*33dc0*/  STL [R1+0xbac], R29 ;  /* 0x000bac1d01007387 */ /* 0x0001e80000100800 */
[----:B0-----:R-:W2:Y:S04]  /*33dd0*/  LDL.LU R29, [R1+0x224] ;  /* 0x00022400011d7983 */ /* 0x001ea80000300800 */
[----:B-1----:R-:W2:Y:S04]  /*33de0*/  LDL.LU R23, [R1+0x234] ;  /* 0x0002340001177983 */ /* 0x002ea80000300800 */
[----:B------:R0:W-:Y:S04]  /*33df0*/  STL [R1+0xba8], R2 ;  /* 0x000ba80201007387 */ /* 0x0001e80000100800 */
[----:B0-----:R-:W2:Y:S04]  /*33e00*/  LDL.LU R2, [R1+0x244] ;  /* 0x0002440001027983 */ /* 0x001ea80000300800 */
[----:B------:R-:W2:Y:S04]  /*33e10*/  LDL.LU R22, [R1+0x254] ;  /* 0x0002540001167983 */ /* 0x000ea80000300800 */
[----:B------:R0:W-:Y:S04]  /*33e20*/  STL [R1+0xba4], R3 ;  /* 0x000ba40301007387 */ /* 0x0001e80000100800 */
        /* <DEDUP_REMOVED lines=9> */
[----:B------:R0:W-:Y:S04]  /*33ec0*/  STL [R1+0x1c], R7 ;  /* 0x00001c0701007387 */ /* 0x0001e80000100800 */
[----:B0-----:R-:W2:Y:S02]  /*33ed0*/  LDL.LU R7, [R1+0xc28] ;  /* 0x000c280001077983 */ /* 0x001ea40000300800 */
[----:B--2---:R-:W-:-:S02]  /*33ee0*/  F2FP.F16.F32.PACK_AB R7, R5, R7 ;  /* 0x000000070507723e */ /* 0x004fc400000000ff */
        /* <DEDUP_REMOVED lines=25> */
[----:B------:R0:W-:Y:S04]  /*34080*/  STL [R1], R7 ;  /* 0x0000000701007387 */ /* 0x0001e80000100800 */
[----:B0-----:R-:W2:Y:S02]  /*34090*/  LDL.LU R7, [R1+0xbf0] ;  /* 0x000bf00001077983 */ /* 0x001ea40000300800 */
[----:B--2---:R-:W-:-:S02]  /*340a0*/  F2FP.F16.F32.PACK_AB R7, R5, R7 ;  /* 0x000000070507723e */ /* 0x004fc400000000ff */
[----:B------:R-:W2:Y:S02]  /*340b0*/  LDL.LU R5, [R1+0xbec] ;  /* 0x000bec0001057983 */ /* 0x000ea40000300800 */
[----:B--2---:R-:W-:Y:S02]  /*340c0*/  F2FP.F16.F32.PACK_AB R6, R5, R6 ;  /* 0x000000060506723e */ /* 0x004fe400000000ff */
[----:B------:R-:W3:Y:S02]  /*340d0*/  LDL.LU R5, [R1+0xbe8] ;  /* 0x000be80001057983 */ /* 0x000ee40000300800 */
[----:B---3--:R-:W-:Y:S02]  /*340e0*/  F2FP.F16.F32.PACK_AB R5, R4, R5 ;  /* 0x000000050405723e */ /* 0x008fe400000000ff */
[----:B------:R-:W4:Y:S02]  /*340f0*/  LDL.LU R4, [R1+0xbe4] ;  /* 0x000be40001047983 */ /* 0x000f240000300800 */
[----:B----4-:R-:W-:-:S02]  /*34100*/  F2FP.F16.F32.PACK_AB R4, R11, R4 ;  /* 0x000000040b04723e */ /* 0x010fc400000000ff */
[----:B------:R-:W2:Y:S02]  /*34110*/  LDL.LU R11, [R1+0xbe0] ;  /* 0x000be000010b7983 */ /* 0x000ea40000300800 */
[----:B--2---:R-:W-:Y:S02]  /*34120*/  F2FP.F16.F32.PACK_AB R11, R9, R11 ;  /* 0x0000000b090b723e */ /* 0x004fe400000000ff */
[----:B------:R-:W2:Y:S02]  /*34130*/  LDL.LU R9, [R1+0xbdc] ;  /* 0x000bdc0001097983 */ /* 0x000ea40000300800 */
[----:B--2---:R-:W-:Y:S02]  /*34140*/  F2FP.F16.F32.PACK_AB R10, R9, R10 ;  /* 0x0000000a090a723e */ /* 0x004fe400000000ff */
[----:B------:R-:W2:Y:S02]  /*34150*/  LDL.LU R9, [R1+0xbd8] ;  /* 0x000bd80001097983 */ /* 0x000ea40000300800 */
[----:B--2---:R-:W-:-:S02]  /*34160*/  F2FP.F16.F32.PACK_AB R9, R8, R9 ;  /* 0x000000090809723e */ /* 0x004fc400000000ff */
        /* <DEDUP_REMOVED lines=16> */
[----:B------:R-:W2:Y:S01]  /*34270*/  LDL.LU R28, [R1+0xbb4] ;  /* 0x000bb400011c7983 */ /* 0x000ea20000300800 */
[----:B------:R-:W-:Y:S02]  /*34280*/  F2FP.F16.F32.PACK_AB R23, R29, R23 ;  /* 0x000000171d17723e */ /* 0x000fe400000000ff */
[----:B------:R-:W-:-:S02]  /*34290*/  F2FP.F16.F32.PACK_AB R22, R2, R22 ;  /* 0x000000160216723e */ /* 0x000fc400000000ff */
[----:B------:R-:W-:Y:S02]  /*342a0*/  F2FP.F16.F32.PACK_AB R21, R3, R21 ;  /* 0x000000150315723e */ /* 0x000fe400000000ff */
[----:B--2---:R-:W-:Y:S02]  /*342b0*/  F2FP.F16.F32.PACK_AB R16, R28, R16 ;  /* 0x000000101c10723e */ /* 0x004fe400000000ff */
[----:B------:R-:W2:Y:S04]  /*342c0*/  LDL.LU R28, [R1+0xbb0] ;  /* 0x000bb000011c7983 */ /* 0x000ea80000300800 */
[----:B------:R-:W2:Y:S04]  /*342d0*/  LDL.LU R29, [R1+0xbac] ;  /* 0x000bac00011d7983 */ /* 0x000ea80000300800 */
[----:B------:R-:W3:Y:S04]  /*342e0*/  LDL.LU R2, [R1+0xba8] ;  /* 0x000ba80001027983 */ /* 0x000ee80000300800 */
[----:B------:R-:W3:Y:S01]  /*342f0*/  LDL.LU R3, [R1+0xba4] ;  /* 0x000ba40001037983 */ /* 0x000ee20000300800 */
[----:B------:R-:W-:-:S02]  /*34300*/  F2FP.F16.F32.PACK_AB R27, R24, R27 ;  /* 0x0000001b181b723e */ /* 0x000fc400000000ff */
[----:B------:R-:W-:Y:S02]  /*34310*/  F2FP.F16.F32.PACK_AB R26, R25, R26 ;  /* 0x0000001a191a723e */ /* 0x000fe400000000ff */
[----:B------:R-:W-:Y:S02]  /*34320*/  F2FP.F16.F32.PACK_AB R20, R0, R20 ;  /* 0x000000140014723e */ /* 0x000fe400000000ff */
[----:B--2---:R-:W-:Y:S02]  /*34330*/  F2FP.F16.F32.PACK_AB R25, R29, R28 ;  /* 0x0000001c1d19723e */ /* 0x004fe400000000ff */
[----:B---3--:R-:W-:-:S07]  /*34340*/  F2FP.F16.F32.PACK_AB R24, R3, R2 ;  /* 0x000000020318723e */ /* 0x008fce00000000ff */
.L_x_1:
[----:B0-----:R-:W2:Y:S01]  /*34350*/  LDL.LU R0, [R1+0xb70] ;  /* 0x000b700001007983 */ /* 0x001ea20000300800 */
[----:B------:R-:W0:Y:S01]  /*34360*/  S2UR UR5, SR_CgaCtaId ;  /* 0x00000000000579c3 */ /* 0x000e220000008800 */
[----:B------:R-:W-:Y:S01]  /*34370*/  UMOV UR4, 0x400 ;  /* 0x0000040000047882 */ /* 0x000fe20000000000 */
[----:B------:R-:W1:Y:S01]  /*34380*/  LDCU.128 UR12, c[0x0][0x390] ;  /* 0x00007200ff0c77ac */ /* 0x000e620008000c00 */
[----:B------:R-:W3:Y:S01]  /*34390*/  S2R R3, SR_TID.X ;  /* 0x0000000000037919 */ /* 0x000ee20000002100 */
[----:B0-----:R-:W-:Y:S01]  /*343a0*/  ULEA UR4, UR5, UR4, 0x18 ;  /* 0x0000000405047291 */ /* 0x001fe2000f8ec0ff */
[----:B------:R-:W0:Y:S01]  /*343b0*/  LDCU UR5, c[0x0][0x3b4] ;  /* 0x00007680ff0577ac */ /* 0x000e220008000800 */
[C---:B---3--:R-:W-:Y:S02]  /*343c0*/  IMAD.SHL.U32 R2, R3.reuse, 0x4, RZ ;  /* 0x0000000403027824 */ /* 0x048fe400078e00ff */
[C---:B------:R-:W-:Y:S02]  /*343d0*/  IMAD.SHL.U32 R29, R3.reuse, 0x400, RZ ;  /* 0x00000400031d7824 */ /* 0x040fe400078e00ff */
[----:B------:R-:W-:-:S05]  /*343e0*/  IMAD.SHL.U32 R28, R3, 0x1000, RZ ;  /* 0x00001000031c7824 */ /* 0x000fca00078e00ff */
[----:B------:R-:W-:Y:S01]  /*343f0*/  LOP3.LUT R28, R28, 0x6000, RZ, 0xc0, !PT ;  /* 0x000060001c1c7812 */ /* 0x000fe200078ec0ff */
[----:B------:R-:W-:Y:S01]  /*34400*/  BAR.SYNC.DEFER_BLOCKING 0x0 ;  /* 0x0000000000007b1d */ /* 0x000fe20000010000 */
[----:B--2---:R-:W-:-:S04]  /*34410*/  LOP3.LUT R0, R0, 0x1c60, RZ, 0xc0, !PT ;  /* 0x00001c6000007812 */ /* 0x004fc800078ec0ff */
[----:B------:R-:W-:Y:S02]  /*34420*/  LOP3.LUT R0, R0, 0x70, R2, 0x78, !PT ;  /* 0x0000007000007812 */ /* 0x000fe400078e7802 */
[----:B------:R-:W-:Y:S01]  /*34430*/  LOP3.LUT R2, R29, 0x6000, RZ, 0xc0, !PT ;  /* 0x000060001d027812 */ /* 0x000fe200078ec0ff */
[----:B------:R-:W-:-:S03]  /*34440*/  IMAD.SHL.U32 R29, R3, 0x10, RZ ;  /* 0x00000010031d7824 */ /* 0x000fc600078e00ff */
[----:B------:R-:W-:Y:S02]  /*34450*/  IADD3 R0, PT, PT, R0, UR4, R2 ;  /* 0x0000000400007c10 */ /* 0x000fe4000fffe002 */
[----:B------:R-:W-:Y:S02]  /*34460*/  LOP3.LUT R2, R28, 0x3f0, R29, 0xf8, !PT ;  /* 0x000003f01c027812 */ /* 0x000fe400078ef81d */
[----:B------:R-:W1:Y:S04]  /*34470*/  LDL.LU R28, [R1+0xb94] ;  /* 0x000b9400011c7983 */ /* 0x000e680000300800 */
[----:B------:R2:W-:Y:S04]  /*34480*/  STS.128 [R0], R24 ;  /* 0x0000001800007388 */ /* 0x0005e80000000c00 */
[----:B------:R3:W-:Y:S04]  /*34490*/  STS.128 [R0+0x200], R20 ;  /* 0x0002001400007388 */ /* 0x0007e80000000c00 */
[----:B------:R4:W-:Y:S04]  /*344a0*/  STS.128 [R0+0x80], R16 ;  /* 0x0000801000007388 */ /* 0x0009e80000000c00 */
[----:B--2---:R-:W2:Y:S01]  /*344b0*/  LDL.LU R25, [R1+0x2a0] ;  /* 0x0002a00001197983 */ /* 0x004ea20000300800 */
[--C-:B------:R-:W-:Y:S01]  /*344c0*/  SHF.R.U32.HI R29, RZ, 0x1, R3.reuse ;  /* 0x00000001ff1d7819 */ /* 0x100fe20000011603 */
[----:B------:R-:W5:Y:S02]  /*344d0*/  LDC R24, c[0x0][0x3b8] ;  /* 0x0000ee00ff187b82 */ /* 0x000f640000000800 */
[----:B---3--:R-:W3:Y:S04]  /*344e0*/  LDL.LU R20, [R1+0x10] ;  /* 0x0000100001147983 */ /* 0x008ee80000300800 */
[----:B------:R-:W3:Y:S04]  /*344f0*/  LDL.LU R21, [R1+0x14] ;  /* 0x0000140001157983 */ /* 0x000ee80000300800 */
[----:B------:R-:W3:Y:S04]  /*34500*/  LDL.LU R22, [R1+0x18] ;  /* 0x0000180001167983 */ /* 0x000ee80000300800 */
[----:B------:R-:W3:Y:S04]  /*34510*/  LDL.LU R23, [R1+0x1c] ;  /* 0x00001c0001177983 */ /* 0x000ee80000300800 */
[----:B----4-:R-:W4:Y:S04]  /*34520*/  LDL.LU R16, [R1] ;  /* 0x0000000001107983 */ /* 0x010f280000300800 */
[----:B------:R-:W4:Y:S04]  /*34530*/  LDL.LU R17, [R1+0x4] ;  /* 0x0000040001117983 */ /* 0x000f280000300800 */
[----:B------:R-:W4:Y:S04]  /*34540*/  LDL.LU R18, [R1+0x8] ;  /* 0x0000080001127983 */ /* 0x000f280000300800 */
[----:B------:R-:W4:Y:S01]  /*34550*/  LDL.LU R19, [R1+0xc] ;  /* 0x00000c0001137983 */ /* 0x000f220000300800 */
[----:B------:R-:W-:-:S03]  /*34560*/  SHF.R.U32.HI R3, RZ, 0x5, R3 ;  /* 0x00000005ff037819 */ /* 0x000fc60000011603 */
[----:B------:R-:W-:Y:S04]  /*34570*/  STS.128 [R0+0x300], R4 ;  /* 0x0003000400007388 */ /* 0x000fe80000000c00 */
[----:B------:R-:W-:Y:S04]  /*34580*/  STS.128 [R0+0x280], R12 ;  /* 0x0002800c00007388 */ /* 0x000fe80000000c00 */
[----:B------:R-:W-:Y:S01]  /*34590*/  STS.128 [R0+0x100], R8 ;  /* 0x0001000800007388 */ /* 0x000fe20000000c00 */
[C---:B-1----:R-:W-:Y:S01]  /*345a0*/  ISETP.GE.AND P0, PT, R28.reuse, UR14, PT ;  /* 0x0000000e1c007c0c */ /* 0x042fe2000bf06270 */
[----:B0-----:R-:W-:-:S02]  /*345b0*/  IMAD R28, R28, UR5, RZ ;  /* 0x000000051c1c7c24 */ /* 0x001fc4000f8e02ff */
[----:B---3--:R0:W-:Y:S02]  /*345c0*/  STS.128 [R0+0x380], R20 ;  /* 0x0003801400007388 */ /* 0x0081e40000000c00 */
[----:B0-----:R-:W-:Y:S02]  /*345d0*/  LOP3.LUT R22, R2, 0x60, R29, 0x78, !PT ;  /* 0x0000006002167812 */ /* 0x001fe400078e781d */
[----:B----4-:R0:W-:Y:S01]  /*345e0*/  STS.128 [R0+0x180], R16 ;  /* 0x0001801000007388 */ /* 0x0101e20000000c00 */
[----:B------:R-:W-:Y:S01]  /*345f0*/  SGXT.U32 R2, R3, 0x3 ;  /* 0x000000030302781a */ /* 0x000fe20000000000 */
[----:B------:R-:W-:Y:S03]  /*34600*/  BAR.SYNC.DEFER_BLOCKING 0x0 ;  /* 0x0000000000007b1d */ /* 0x000fe60000010000 */
[C-C-:B--2---:R-:W-:Y:S02]  /*34610*/  LOP3.LUT R6, R25.reuse, 0x1e8, R2.reuse, 0xfe, !PT ;  /* 0x000001e819067812 */ /* 0x144fe400078efe02 */
[----:B------:R-:W-:-:S02]  /*34620*/  LOP3.LUT R3, R25, 0x1e0, R2, 0xfe, !PT ;  /* 0x000001e019037812 */ /* 0x000fc400078efe02 */
[C-C-:B------:R-:W-:Y:S02]  /*34630*/  LOP3.LUT R29, R25.reuse, 0x20, R2.reuse, 0xfe, !PT ;  /* 0x00000020191d7812 */ /* 0x140fe400078efe02 */
[C---:B------:R-:W-:Y:S01]  /*34640*/  LOP3.LUT R5, R25.reuse, R2, RZ, 0xfc, !PT ;  /* 0x0000000219057212 */ /* 0x040fe200078efcff */
[----:B------:R1:W-:Y:S01]  /*34650*/  STL [R1+0x118], R6 ;  /* 0x0001180601007387 */ /* 0x0003e20000100800 */
[C-C-:B------:R-:W-:Y:S02]  /*34660*/  LOP3.LUT R4, R25.reuse, 0x1f0, R2.reuse, 0xfe, !PT ;  /* 0x000001f019047812 */ /* 0x140fe400078efe02 */
[C-C-:B0-----:R-:W-:Y:S01]  /*34670*/  LOP3.LUT R0, R25.reuse, 0x1d8, R2.reuse, 0xfe, !PT ;  /* 0x000001d819007812 */ /* 0x141fe200078efe02 */
[----:B------:R0:W-:Y:S04]  /*34680*/  STL [R1+0xd0], R3 ;  /* 0x0000d00301007387 */ /* 0x0001e80000100800 */
[----:B------:R2:W-:Y:S01]  /*34690*/  STL [R1+0x114], R0 ;  /* 0x0001140001007387 */ /* 0x0005e20000100800 */
[----:B-1----:R-:W-:-:S02]  /*346a0*/  LOP3.LUT R6, R25, 0x1d0, R2, 0xfe, !PT ;  /* 0x000001d019067812 */ /* 0x002fc400078efe02 */
[----:B0-----:R-:W-:-:S03]  /*346b0*/  LOP3.LUT R3, R25, 0x1c8, R2, 0xfe, !PT ;  /* 0x000001c819037812 */ /* 0x001fc600078efe02 */
[----:B------:R0:W-:Y:S01]  /*346c0*/  STL [R1+0x110], R6 ;  /* 0x0001100601007387 */ /* 0x0001e20000100800 */
[----:B--2---:R-:W-:-:S03]  /*346d0*/  LOP3.LUT R0, R25, 0x1c0, R2, 0xfe, !PT ;  /* 0x000001c019007812 */ /* 0x004fc600078efe02 */
[----:B------:R1:W-:Y:S04]  /*346e0*/  STL [R1+0x10c], R3 ;  /* 0x00010c0301007387 */ /* 0x0003e80000100800 */
[----:B------:R2:W-:Y:S01]  /*346f0*/  STL [R1+0x108], R0 ;  /* 0x0001080001007387 */ /* 0x0005e20000100800 */
[----:B0-----:R-:W-:-:S03]  /*34700*/  LOP3.LUT R6, R25, 0x1b8, R2, 0xfe, !PT ;  /* 0x000001b819067812 */ /* 0x001fc600078efe02 */
[----:B------:R-:W0:Y:S01]  /*34710*/  LDS.128 R8, [R22+UR4] ;  /* 0x0000000416087984 */ /* 0x000e220008000c00 */
[----:B-1----:R-:W-:-:S03]  /*34720*/  LOP3.LUT R3, R25, 0x1b0, R2, 0xfe, !PT ;  /* 0x000001b019037812 */ /* 0x002fc600078efe02 */
[----:B------:R1:W-:Y:S01]  /*34730*/  STL [R1+0x104], R6 ;  /* 0x0001040601007387 */ /* 0x0003e20000100800 */
[----:B--2---:R-:W-:-:S03]  /*34740*/  LOP3.LUT R0, R25, 0x1a8, R2, 0xfe, !PT ;  /* 0x000001a819007812 */ /* 0x004fc600078efe02 */
[----:B------:R2:W-:Y:S04]  /*34750*/  STL [R1+0x100], R3 ;  /* 0x0001000301007387 */ /* 0x0005e80000100800 */
[----:B------:R3:W-:Y:S01]  /*34760*/  STL [R1+0xfc], R0 ;  /* 0x0000fc0001007387 */ /* 0x0007e20000100800 */
[----:B-1----:R-:W-:-:S03]  /*34770*/  LOP3.LUT R6, R25, 0x1a0, R2, 0xfe, !PT ;  /* 0x000001a019067812 */ /* 0x002fc600078efe02 */
[----:B------:R-:W-:Y:S01]  /*34780*/  LDS.128 R12, [R22+UR4+0xc00] ;  /* 0x000c0004160c7984 */ /* 0x000fe20008000c00 */
[----:B--2---:R-:W-:-:S03]  /*34790*/  LOP3.LUT R3, R25, 0x198, R2, 0xfe, !PT ;  /* 0x0000019819037812 */ /* 0x004fc600078efe02 */
[----:B------:R1:W-:Y:S01]  /*347a0*/  STL [R1+0xf8], R6 ;  /* 0x0000f80601007387 */ /* 0x0003e20000100800 */
[----:B---3--:R-:W-:-:S03]  /*347b0*/  LOP3.LUT R0, R25, 0x190, R2, 0xfe, !PT ;  /* 0x0000019019007812 */ /* 0x008fc600078efe02 */
[----:B------:R2:W-:Y:S04]  /*347c0*/  STL [R1+0xf4], R3 ;  /* 0x0000f40301007387 */ /* 0x0005e80000100800 */
[----:B------:R3:W-:Y:S01]  /*347d0*/  STL [R1+0xf0], R0 ;  /* 0x0000f00001007387 */ /* 0x0007e20000100800 */
[C-C-:B-1----:R-:W-:Y:S02]  /*347e0*/  LOP3.LUT R6, R25.reuse, 0x188, R2.reuse, 0xfe, !PT ;  /* 0x0000018819067812 */ /* 0x142fe400078efe02 */
[C-C-:B------:R-:W-:Y:S01]  /*347f0*/  LOP3.LUT R26, R25.reuse, 0x18, R2.reuse, 0xfe, !PT ;  /* 0x00000018191a7812 */ /* 0x140fe200078efe02 */
[----:B------:R-:W-:Y:S01]  /*34800*/  LDS.128 R16, [R22+UR4+0x1800] ;  /* 0x0018000416107984 */ /* 0x000fe20008000c00 */
[----:B--2---:R-:W-:-:S03]  /*34810*/  LOP3.LUT R3, R25, 0x180, R2, 0xfe, !PT ;  /* 0x0000018019037812 */ /* 0x004fc600078efe02 */
[----:B------:R1:W-:Y:S01]  /*34820*/  STL [R1+0xec], R6 ;  /* 0x0000ec0601007387 */ /* 0x0003e20000100800 */
[C---:B---3--:R-:W-:Y:S01]  /*34830*/  LOP3.LUT R0, R25.reuse, 0x178, R2, 0xfe, !PT ;  /* 0x0000017819007812 */ /* 0x048fe200078efe02 */
[----:B0-----:R-:W-:Y:S02]  /*34840*/  IMAD.MOV.U32 R27, RZ, RZ, R8 ;  /* 0x000000ffff1b7224 */ /* 0x001fe400078e0008 */
[----:B------:R0:W-:Y:S04]  /*34850*/  STL [R1+0xe8], R3 ;  /* 0x0000e80301007387 */ /* 0x0001e80000100800 */
[----:B------:R2:W-:Y:S01]  /*34860*/  STL [R1+0xe4], R0 ;  /* 0x0000e40001007387 */ /* 0x0005e20000100800 */
[C-C-:B-1----:R-:W-:Y:S02]  /*34870*/  LOP3.LUT R6, R25.reuse, 0x170, R2.reuse, 0xfe, !PT ;  /* 0x0000017019067812 */ /* 0x142fe400078efe02 */
[----:B0-----:R-:W-:-:S03]  /*34880*/  LOP3.LUT R3, R25, 0x168, R2, 0xfe, !PT ;  /* 0x0000016819037812 */ /* 0x001fc600078efe02 */
[----:B------:R0:W-:Y:S01]  /*34890*/  STL [R1+0xe0], R6 ;  /* 0x0000e00601007387 */ /* 0x0001e20000100800 */
[----:B--2---:R-:W-:-:S03]  /*348a0*/  LOP3.LUT R0, R25, 0x160, R2, 0xfe, !PT ;  /* 0x0000016019007812 */ /* 0x004fc600078efe02 */
[----:B------:R1:W-:Y:S04]  /*348b0*/  STL [R1+0xdc], R3 ;  /* 0x0000dc0301007387 */ /* 0x0003e80000100800 */
[----:B------:R2:W-:Y:S01]  /*348c0*/  STL [R1+0xd8], R0 ;  /* 0x0000d80001007387 */ /* 0x0005e20000100800 */
[C-C-:B0-----:R-:W-:Y:S02]  /*348d0*/  LOP3.LUT R6, R25.reuse, 0x158, R2.reuse, 0xfe, !PT ;  /* 0x0000015819067812 */ /* 0x141fe400078efe02 */
[----:B-1----:R-:W-:-:S03]  /*348e0*/  LOP3.LUT R3, R25, 0x150, R2, 0xfe, !PT ;  /* 0x0000015019037812 */ /* 0x002fc600078efe02 */
        /* <DEDUP_REMOVED lines=46> */
[----:B0-----:R-:W-:-:S03]  /*34bd0*/  LOP3.LUT R6, R25, 0x88, R2, 0xfe, !PT ;  /* 0x0000008819067812 */ /* 0x001fc600078efe02 */
[----:B------:R-:W-:Y:S01]  /*34be0*/  STL.64 [R1+0x20], R8 ;  /* 0x0000200801007387 */ /* 0x000fe20000100a00 */
[----:B-1----:R-:W-:-:S03]  /*34bf0*/  LOP3.LUT R3, R25, 0x98, R2, 0xfe, !PT ;  /* 0x0000009819037812 */ /* 0x002fc600078efe02 */
[----:B------:R-:W-:Y:S01]  /*34c00*/  STL.64 [R1+0x28], R10 ;  /* 0x0000280a01007387 */ /* 0x000fe20000100a00 */
[----:B--2---:R-:W-:-:S03]  /*34c10*/  LOP3.LUT R0, R25, 0x90, R2, 0xfe, !PT ;  /* 0x0000009019007812 */ /* 0x004fc600078efe02 */
[----:B------:R-:W0:Y:S04]  /*34c20*/  LDS.128 R8, [R22+UR4+0x400] ;  /* 0x0004000416087984 */ /* 0x000e280008000c00 */
[----:B------:R1:W-:Y:S04]  /*34c30*/  STL [R1+0x70], R3 ;  /* 0x0000700301007387 */ /* 0x0003e80000100800 */
[----:B------:R2:W-:Y:S04]  /*34c40*/  STL [R1+0x6c], R0 ;  /* 0x00006c0001007387 */ /* 0x0005e80000100800 */
[----:B------:R3:W-:Y:S01]  /*34c50*/  STL [R1+0x68], R6 ;  /* 0x0000680601007387 */ /* 0x0007e20000100800 */
[----:B-1----:R-:W-:-:S02]  /*34c60*/  LOP3.LUT R3, R25, 0x80, R2, 0xfe, !PT ;  /* 0x0000008019037812 */ /* 0x002fc400078efe02 */
[----:B--2---:R-:W-:-:S03]  /*34c70*/  LOP3.LUT R0, R25, 0x1f8, R2, 0xfe, !PT ;  /* 0x000001f819007812 */ /* 0x004fc600078efe02 */
[----:B------:R1:W-:Y:S01]  /*34c80*/  STL [R1+0x64], R3 ;  /* 0x0000640301007387 */ /* 0x0003e20000100800 */
[----:B---3--:R-:W-:-:S03]  /*34c90*/  LOP3.LUT R6, R25, 0x78, R2, 0xfe, !PT ;  /* 0x0000007819067812 */ /* 0x008fc600078efe02 */
[----:B------:R2:W-:Y:S04]  /*34ca0*/  STL [R1+0x11c], R0 ;  /* 0x00011c0001007387 */ /* 0x0005e80000100800 */
[----:B------:R3:W-:Y:S01]  /*34cb0*/  STL [R1+0x5c], R6 ;  /* 0x00005c0601007387 */ /* 0x0007e20000100800 */
[C-C-:B-1----:R-:W-:Y:S02]  /*34cc0*/  LOP3.LUT R3, R25.reuse, 0x70, R2.reuse, 0xfe, !PT ;  /* 0x0000007019037812 */ /* 0x142fe400078efe02 */
[----:B--2---:R-:W-:-:S03]  /*34cd0*/  LOP3.LUT R0, R25, 0x68, R2, 0xfe, !PT ;  /* 0x0000006819007812 */ /* 0x004fc600078efe02 */
[----:B------:R1:W-:Y:S01]  /*34ce0*/  STL [R1+0x58], R3 ;  /* 0x0000580301007387 */ /* 0x0003e20000100800 */
[----:B---3--:R-:W-:-:S03]  /*34cf0*/  LOP3.LUT R6, R25, 0x58, R2, 0xfe, !PT ;  /* 0x0000005819067812 */ /* 0x008fc600078efe02 */
[----:B------:R2:W-:Y:S04]  /*34d00*/  STL [R1+0x54], R0 ;  /* 0x0000540001007387 */ /* 0x0005e80000100800 */
[----:B0-----:R-:W-:Y:S01]  /*34d10*/  STL.64 [R1+0x10], R8 ;  /* 0x0000100801007387 */ /* 0x001fe20000100a00 */
        /* <DEDUP_REMOVED lines=10> */
[C-C-:B---3--:R-:W-:Y:S02]  /*34dc0*/  LOP3.LUT R0, R25.reuse, 0x40, R2.reuse, 0xfe, !PT ;  /* 0x0000004019007812 */ /* 0x148fe400078efe02 */
[C-C-:B-1----:R-:W-:Y:S01]  /*34dd0*/  LOP3.LUT R3, R25.reuse, 0x30, R2.reuse, 0xfe, !PT ;  /* 0x0000003019037812 */ /* 0x142fe200078efe02 */
[----:B0-----:R-:W-:Y:S04]  /*34de0*/  STL.64 [R1], R8 ;  /* 0x0000000801007387 */ /* 0x001fe80000100a00 */
[----:B------:R-:W-:Y:S04]  /*34df0*/  STL.64 [R1+0x8], R10 ;  /* 0x0000080a01007387 */ /* 0x000fe80000100a00 */
[----:B------:R0:W-:Y:S04]  /*34e00*/  STL [R1+0x3c], R0 ;  /* 0x00003c0001007387 */ /* 0x0001e80000100800 */
[----:B------:R-:W-:Y:S04]  /*34e10*/  STL [R1+0x38], R6 ;  /* 0x0000380601007387 */ /* 0x000fe80000100800 */
[----:B------:R1:W-:Y:S01]  /*34e20*/  STL [R1+0x34], R3 ;  /* 0x0000340301007387 */ /* 0x0003e20000100800 */
[----:B0-----:R-:W-:-:S03]  /*34e30*/  LOP3.LUT R0, R25, 0x28, R2, 0xfe, !PT ;  /* 0x0000002819007812 */ /* 0x001fc600078efe02 */
[----:B------:R-:W-:Y:S04]  /*34e40*/  STL [R1+0xbb0], R12 ;  /* 0x000bb00c01007387 */ /* 0x000fe80000100800 */
[----:B------:R0:W-:Y:S04]  /*34e50*/  STL [R1+0x30], R0 ;  /* 0x0000300001007387 */ /* 0x0001e80000100800 */
[----:B------:R5:W-:Y:S04]  /*34e60*/  STL [R1+0xbac], R13 ;  /* 0x000bac0d01007387 */ /* 0x000be80000100800 */
[----:B------:R-:W-:Y:S04]  /*34e70*/  STL [R1+0xba8], R14 ;  /* 0x000ba80e01007387 */ /* 0x000fe80000100800 */
[----:B------:R-:W-:Y:S04]  /*34e80*/  STL [R1+0xba4], R15 ;  /* 0x000ba40f01007387 */ /* 0x000fe80000100800 */
[----:B------:R2:W-:Y:S01]  /*34e90*/  STL [R1+0xbb4], R29 ;  /* 0x000bb41d01007387 */ /* 0x0005e20000100800 */
[----:B-1----:R-:W-:-:S02]  /*34ea0*/  LOP3.LUT R3, R25, 0x10, R2, 0xfe, !PT ;  /* 0x0000001019037812 */ /* 0x002fc400078efe02 */
[C---:B0-----:R-:W-:Y:S01]  /*34eb0*/  LEA R0, P2, R28.reuse, UR12, 0x1 ;  /* 0x0000000c1c007c11 */ /* 0x041fe2000f8408ff */
[CC--:B-----5:R-:W-:Y:S01]  /*34ec0*/  IMAD R13, R5.reuse, R24.reuse, RZ ;  /* 0x00000018050d7224 */ /* 0x0e0fe200078e02ff */
[----:B------:R-:W-:Y:S01]  /*34ed0*/  ISETP.LT.AND P3, PT, R5, UR15, !P0 ;  /* 0x0000000f05007c0c */ /* 0x000fe2000c761270 */
[----:B------:R-:W3:Y:S04]  /*34ee0*/  LDL R12, [R1] ;  /* 0x00000000010c7983 */ /* 0x000ee80000100800 */
[----:B--2---:R-:W2:Y:S01]  /*34ef0*/  LDL R29, [R1+0x10] ;  /* 0x00001000011d7983 */ /* 0x004ea20000100800 */
[----:B------:R-:W-:Y:S02]  /*34f00*/  LOP3.LUT R2, R25, 0x8, R2, 0xfe, !PT ;  /* 0x0000000819027812 */ /* 0x000fe400078efe02 */
[----:B------:R-:W-:Y:S01]  /*34f10*/  LEA.HI.X.SX32 R28, R28, UR13, 0x1, P2 ;  /* 0x0000000d1c1c7c11 */ /* 0x000fe200090f0eff */
[----:B------:R-:W4:Y:S01]  /*34f20*/  LDL.LU R14, [R1+0x38] ;  /* 0x00003800010e7983 */ /* 0x000f220000300800 */
[C---:B------:R-:W-:Y:S01]  /*34f30*/  ISETP.LT.AND P2, PT, R2.reuse, UR15, !P0 ;  /* 0x0000000f02007c0c */ /* 0x040fe2000c741270 */
[----:B------:R-:W-:Y:S01]  /*34f40*/  IMAD R23, R2, R24, RZ ;  /* 0x0000001802177224 */ /* 0x000fe200078e02ff */
[----:B------:R-:W-:Y:S01]  /*34f50*/  LEA R20, P4, R13, R0, 0x1 ;  /* 0x000000000d147211 */ /* 0x000fe200078808ff */
[----:B------:R-:W-:Y:S01]  /*34f60*/  IMAD R25, R3, R24, RZ ;  /* 0x0000001803197224 */ /* 0x000fe200078e02ff */
[----:B------:R-:W5:Y:S02]  /*34f70*/  LDL.LU R15, [R1+0x3c] ;  /* 0x00003c00010f7983 */ /* 0x000f640000300800 */
[----:B------:R-:W-:-:S02]  /*34f80*/  LEA R2, P5, R23, R0, 0x1 ;  /* 0x0000000017027211 */ /* 0x000fc400078a08ff */
[-C--:B------:R-:W-:Y:S01]  /*34f90*/  LEA.HI.X.SX32 R21, R13, R28.reuse, 0x1, P4 ;  /* 0x0000001c0d157211 */ /* 0x080fe200020f0eff */
[----:B------:R-:W0:Y:S01]  /*34fa0*/  LDS.128 R8, [R22+UR4+0x1000] ;  /* 0x0010000416087984 */ /* 0x000e220008000c00 */
[----:B------:R-:W-:Y:S02]  /*34fb0*/  ISETP.LT.AND P4, PT, R3, UR15, !P0 ;  /* 0x0000000f03007c0c */ /* 0x000fe4000c781270 */
[----:B------:R-:W-:Y:S01]  /*34fc0*/  LEA.HI.X.SX32 R3, R23, R28, 0x1, P5 ;  /* 0x0000001c17037211 */ /* 0x000fe200028f0eff */
[----:B------:R-:W-:Y:S04]  /*34fd0*/  @P3 STG.E.U16 desc[UR10][R20.64], R27 ;  /* 0x0000001b14003986 */ /* 0x000fe8000c10150a */
[----:B--2---:R1:W-:Y:S04]  /*34fe0*/  @P2 STG.E.U16 desc[UR10][R2.64], R29 ;  /* 0x0000001d02002986 */ /* 0x0043e8000c10150a */
[----:B-1----:R-:W2:Y:S01]  /*34ff0*/  LDL.LU R29, [R1+0xbb4] ;  /* 0x000bb400011d7983 */ /* 0x002ea20000300800 */
[----:B------:R-:W1:Y:S01]  /*35000*/  LDC R3, c[0x0][0x3b8] ;  /* 0x0000ee00ff037b82 */ /* 0x000e620000000800 */
[----:B------:R-:W-:Y:S01]  /*35010*/  IMAD R27, R26, R24, RZ ;  /* 0x000000181a1b7224 */ /* 0x000fe200078e02ff */
[C---:B------:R-:W-:Y:S01]  /*35020*/  LEA R24, P6, R25.reuse, R0, 0x1 ;  /* 0x0000000019187211 */ /* 0x040fe200078c08ff */
[----:B------:R-:W4:Y:S03]  /*35030*/  LDL.LU R2, [R1+0x30] ;  /* 0x0000300001027983 */ /* 0x000f260000300800 */
[----:B------:R-:W-:-:S05]  /*35040*/  LEA.HI.X.SX32 R25, R25, R28, 0x1, P6 ;  /* 0x0000001c19197211 */ /* 0x000fca00030f0eff */
[----:B---3--:R3:W-:Y:S01]  /*35050*/  @P4 STG.E.U16 desc[UR10][R24.64], R12 ;  /* 0x0000000c18004986 */ /* 0x0087e2000c10150a */
[----:B------:R-:W-:Y:S02]  /*35060*/  ISETP.LT.AND P3, PT, R26, UR15, !P0 ;  /* 0x0000000f1a007c0c */ /* 0x000fe4000c761270 */
[C---:B--2---:R-:W-:Y:S01]  /*35070*/  ISETP.LT.AND P2, PT, R29.reuse, UR15, !P0 ;  /* 0x0000000f1d007c0c */ /* 0x044fe2000c741270 */
[----:B-1----:R-:W-:Y:S01]  /*35080*/  IMAD R3, R29, R3, RZ ;  /* 0x000000031d037224 */ /* 0x002fe200078e02ff */
[----:B---3--:R-:W1:Y:S01]  /*35090*/  LDC R25, c[0x0][0x3b8] ;  /* 0x0000ee00ff197b82 */ /* 0x008e620000000800 */
[----:B------:R-:W2:Y:S04]  /*350a0*/  LDL.LU R29, [R1+0x40] ;  /* 0x00004000011d7983 */ /* 0x000ea80000300800 */
[----:B------:R-:W3:Y:S01]  /*350b0*/  LDL.LU R12, [R1+0xbb0] ;  /* 0x000bb000010c7983 */ /* 0x000ee20000300800 */
[----:B------:R-:W-:-:S04]  /*350c0*/  LEA R26, P5, R27, R0, 0x1 ;  /* 0x000000001b1a7211 */ /* 0x000fc800078a08ff */
[----:B------:R-:W-:-:S05]  /*350d0*/  LEA.HI.X.SX32 R27, R27, R28, 0x1, P5 ;  /* 0x0000001c1b1b7211 */ /* 0x000fca00028f0eff */
[----:B---3--:R3:W-:Y:S04]  /*350e0*/  @P3 STG.E.U16 desc[UR10][R26.64], R12 ;  /* 0x0000000c1a003986 */ /* 0x0087e8000c10150a */
[----:B---3--:R-:W3:Y:S01]  /*350f0*/  LDL.LU R26, [R1+0x34] ;  /* 0x00003400011a7983 */ /* 0x008ee20000300800 */
[----:B------:R-:W2:Y:S01]  /*35100*/  LDC R27, c[0x0][0x3b8] ;  /* 0x0000ee00ff1b7b82 */ /* 0x000ea20000000800 */
[C---:B----4-:R-:W-:Y:S01]  /*35110*/  ISETP.LT.AND P5, PT, R2.reuse, UR15, !P0 ;  /* 0x0000000f02007c0c */ /* 0x050fe2000c7a1270 */
[----:B-1----:R-:W-:Y:S01]  /*35120*/  IMAD R25, R2, R25, RZ ;  /* 0x0000001902197224 */ /* 0x002fe200078e02ff */
[----:B------:R-:W-:-:S04]  /*35130*/  LEA R2, P4, R3, R0, 0x1 ;  /* 0x0000000003027211 */ /* 0x000fc800078808ff */
[----:B------:R-:W-:-:S05]  /*35140*/  LEA.HI.X.SX32 R3, R3, R28, 0x1, P4 ;  /* 0x0000001c03037211 */ /* 0x000fca00020f0eff */
[----:B0-----:R0:W-:Y:S01]  /*35150*/  @P2 STG.E.U16 desc[UR10][R2.64], R8 ;  /* 0x0000000802002986 */ /* 0x0011e2000c10150a */
[----:B------:R-:W-:Y:S02]  /*35160*/  ISETP.LT.AND P4, PT, R14, UR15, !P0 ;  /* 0x0000000f0e007c0c */ /* 0x000fe4000c781270 */
[----:B------:R-:W-:Y:S02]  /*35170*/  ISETP.LT.AND P1, PT, R4, UR15, !P0 ;  /* 0x0000000f04007c0c */ /* 0x000fe4000c721270 */
[----:B------:R-:W1:Y:S01]  /*35180*/  LDS.128 R4, [R22+UR4+0x1400] ;  /* 0x0014000416047984 */ /* 0x000e620008000c00 */
[----:B------:R-:W-:-:S03]  /*35190*/  LEA R24, P6, R25, R0, 0x1 ;  /* 0x0000000019187211 */ /* 0x000fc600078c08ff */
[----:B------:R-:W4:Y:S01]  /*351a0*/  LDS.128 R20, [R22+UR4+0x1c00] ;  /* 0x001c000416147984 */ /* 0x000f220008000c00 */
[C---:B---3--:R-:W-:Y:S01]  /*351b0*/  ISETP.LT.AND P3, PT, R26.reuse, UR15, !P0 ;  /* 0x0000000f1a007c0c */ /* 0x048fe2000c761270 */
[-C--:B--2---:R-:W-:Y:S02]  /*351c0*/  IMAD R26, R26, R27.reuse, RZ ;  /* 0x0000001b1a1a7224 */ /* 0x084fe400078e02ff */
[----:B------:R-:W-:Y:S02]  /*351d0*/  IMAD R27, R14, R27, RZ ;  /* 0x0000001b0e1b7224 */ /* 0x000fe400078e02ff */
[----:B------:R-:W2:Y:S01]  /*351e0*/  LDL.LU R14, [R1+0x54] ;  /* 0x00005400010e7983 */ /* 0x000ea20000300800 */
[----:B0-----:R-:W-:-:S04]  /*351f0*/  LEA R2, P2, R26, R0, 0x1 ;  /* 0x000000001a027211 */ /* 0x001fc800078408ff */
[-C--:B------:R-:W-:Y:S02]  /*35200*/  LEA.HI.X.SX32 R3, R26, R28.reuse, 0x1, P2 ;  /* 0x0000001c1a037211 */ /* 0x080fe400010f0eff */
[----:B------:R-:W3:Y:S01]  /*35210*/  LDL.LU R26, [R1+0x60] ;  /* 0x00006000011a7983 */ /* 0x000ee20000300800 */
[----:B------:R-:W-:-:S05]  /*35220*/  LEA.HI.X.SX32 R25, R25, R28, 0x1, P6 ;  /* 0x0000001c19197211 */ /* 0x000fca00030f0eff */
[----:B-1----:R0:W-:Y:S02]  /*35230*/  @P5 STG.E.U16 desc[UR10][R24.64], R4 ;  /* 0x0000000418005986 */ /* 0x0021e4000c10150a */
[----:B0-----:R-:W0:Y:S01]  /*35240*/  LDC R25, c[0x0][0x3b8] ;  /* 0x0000ee00ff197b82 */ /* 0x001e220000000800 */
[----:B------:R-:W-:Y:S01]  /*35250*/  LEA R24, P6, R27, R0, 0x1 ;  /* 0x000000001b187211 */ /* 0x000fe200078c08ff */
[----:B------:R1:W-:Y:S01]  /*35260*/  @P3 STG.E.U16 desc[UR10][R2.64], R16 ;  /* 0x0000001002003986 */ /* 0x0003e2000c10150a */
[----:B-----5:R-:W-:-:S05]  /*35270*/  ISETP.LT.AND P5, PT, R15, UR15, !P0 ;  /* 0x0000000f0f007c0c */ /* 0x020fca000c7a1270 */
[----:B-1----:R-:W1:Y:S01]  /*35280*/  LDC R3, c[0x0][0x3b8] ;  /* 0x0000ee00ff037b82 */ /* 0x002e620000000800 */
[----:B---3--:R-:W-:Y:S01]  /*35290*/  ISETP.LT.AND P2, PT, R26, UR15, !P0 ;  /* 0x0000000f1a007c0c */ /* 0x008fe2000c741270 */
[----:B0-----:R-:W-:Y:S01]  /*352a0*/  IMAD R26, R15, R25, RZ ;  /* 0x000000190f1a7224 */ /* 0x001fe200078e02ff */
[----:B------:R-:W-:Y:S01]  /*352b0*/  LEA.HI.X.SX32 R25, R27, R28, 0x1, P6 ;  /* 0x0000001c1b197211 */ /* 0x000fe200030f0eff */
[----:B------:R-:W3:Y:S04]  /*352c0*/  LDL.LU R15, [R1+0x58] ;  /* 0x00005800010f7983 */ /* 0x000ee80000300800 */
[----:B------:R-:W5:Y:S04]  /*352d0*/  LDL.LU R27, [R1+0x48] ;  /* 0x00004800011b7983 */ /* 0x000f680000300800 */
[----:B----4-:R0:W-:Y:S04]  /*352e0*/  @P4 STG.E.U16 desc[UR10][R24.64], R20 ;  /* 0x0000001418004986 */ /* 0x0101e8000c10150a */
[----:B0-----:R-:W4:Y:S01]  /*352f0*/  LDL.LU R25, [R1+0x20] ;  /* 0x0000200001197983 */ /* 0x001f220000300800 */
[----:B------:R-:W-:-:S02]  /*35300*/  LEA R2, P6, R26, R0, 0x1 ;  /* 0x000000001a027211 */ /* 0x000fc400078c08ff */
[C---:B------:R-:W-:Y:S01]  /*35310*/  ISETP.LT.AND P3, PT, R29.reuse, UR15, !P0 ;  /* 0x0000000f1d007c0c */ /* 0x040fe2000c761270 */
[----:B-1----:R-:W-:Y:S01]  /*35320*/  IMAD R29, R29, R3, RZ ;  /* 0x000000031d1d7224 */ /* 0x002fe200078e02ff */
[----:B------:R-:W-:Y:S02]  /*35330*/  LEA.HI.X.SX32 R3, R26, R28, 0x1, P6 ;  /* 0x0000001c1a037211 */ /* 0x000fe400030f0eff */
[----:B------:R-:W2:Y:S01]  /*35340*/  LDL.LU R26, [R1+0x4c] ;  /* 0x00004c00011a7983 */ /* 0x000ea20000300800 */
[----:B----4-:R-:W-:Y:S02]  /*35350*/  PRMT R4, R25, 0x7632, R4 ;  /* 0x0000763219047816 */ /* 0x010fe40000000004 */
[----:B------:R-:W0:Y:S03]  /*35360*/  LDC R25, c[0x0][0x3b8] ;  /* 0x0000ee00ff197b82 */ /* 0x000e260000000800 */
[----:B------:R1:W-:Y:S04]  /*35370*/  @P5 STG.E.U16 desc[UR10][R2.64], R4 ;  /* 0x0000000402005986 */ /* 0x0003e8000c10150a */
[----:B-1----:R-:W4:Y:S01]  /*35380*/  LDL.LU R2, [R1+0x10] ;  /* 0x0000100001027983 */ /* 0x002f220000300800 */
[----:B-----5:R-:W-:-:S02]  /*35390*/  ISETP.LT.AND P4, PT, R27, UR15, !P0 ;  /* 0x0000000f1b007c0c */ /* 0x020fc4000c781270 */
[----:B------:R-:W-:Y:S01]  /*353a0*/  LEA R24, P6, R29, R0, 0x1 ;  /* 0x000000001d187211 */ /* 0x000fe200078c08ff */
[----:B0-----:R-:W-:-:S03]  /*353b0*/  IMAD R27, R27, R25, RZ ;  /* 0x000000191b1b7224 */ /* 0x001fc600078e02ff */
[----:B------:R-:W-:Y:S02]  /*353c0*/  LEA.HI.X.SX32 R25, R29, R28, 0x1, P6 ;  /* 0x0000001c1d197211 */ /* 0x000fe400030f0eff */
[----:B------:R-:W0:Y:S01]  /*353d0*/  LDC R29, c[0x0][0x3b8] ;  /* 0x0000ee00ff1d7b82 */ /* 0x000e220000000800 */
[----:B----4-:R-:W-:Y:S02]  /*353e0*/  PRMT R3, R2, 0x7632, R3 ;  /* 0x0000763202037816 */ /* 0x010fe40000000003 */
[----:B------:R-:W-:-:S03]  /*353f0*/  LEA R2, P6, R27, R0, 0x1 ;  /* 0x000000001b027211 */ /* 0x000fc600078c08ff */
[----:B------:R1:W-:Y:S04]  /*35400*/  @P3 STG.E.U16 desc[UR10][R24.64], R3 ;  /* 0x0000000318003986 */ /* 0x0003e8000c10150a */
[----:B-1----:R-:W4:Y:S01]  /*35410*/  LDL.LU R25, [R1] ;  /* 0x0000000001197983 */ /* 0x002f220000300800 */
[----:B------:R-:W-:-:S03]  /*35420*/  LEA.HI.X.SX32 R3, R27, R28, 0x1, P6 ;  /* 0x0000001c1b037211 */ /* 0x000fc600030f0eff */
[----:B------:R-:W5:Y:S01]  /*35430*/  LDL.LU R27, [R1+0x50] ;  /* 0x00005000011b7983 */ /* 0x000f620000300800 */
[C---:B--2---:R-:W-:Y:S01]  /*35440*/  ISETP.LT.AND P5, PT, R26.reuse, UR15, !P0 ;  /* 0x0000000f1a007c0c */ /* 0x044fe2000c7a1270 */
[----:B0-----:R-:W-:-:S05]  /*35450*/  IMAD R26, R26, R29, RZ ;  /* 0x0000001d1a1a7224 */ /* 0x001fca00078e02ff */
[----:B------:R-:W-:Y:S02]  /*35460*/  LEA R24, P6, R26, R0, 0x1 ;  /* 0x000000001a187211 */ /* 0x000fe400078c08ff */
[----:B------:R-:W-:Y:S02]  /*35470*/  PRMT R12, R12, 0x7632, R12 ;  /* 0x000076320c0c7816 */ /* 0x000fe4000000000c */
[----:B------:R-:W-:Y:S02]  /*35480*/  PRMT R8, R8, 0x7632, R8 ;  /* 0x0000763208087816 */ /* 0x000fe40000000008 */
[----:B----4-:R-:W-:Y:S02]  /*35490*/  PRMT R4, R25, 0x7632, R4 ;  /* 0x0000763219047816 */ /* 0x010fe40000000004 */
[C---:B-----5:R-:W-:Y:S01]  /*354a0*/  ISETP.LT.AND P3, PT, R27.reuse, UR15, !P0 ;  /* 0x0000000f1b007c0c */ /* 0x060fe2000c761270 */
[----:B------:R-:W-:Y:S02]  /*354b0*/  IMAD R27, R27, R29, RZ ;  /* 0x0000001d1b1b7224 */ /* 0x000fe400078e02ff */
[----:B------:R0:W-:Y:S01]  /*354c0*/  @P4 STG.E.U16 desc[UR10][R2.64], R4 ;  /* 0x0000000402004986 */ /* 0x0001e2000c10150a */
[----:B------:R-:W-:-:S02]  /*354d0*/  LEA.HI.X.SX32 R25, R26, R28, 0x1, P6 ;  /* 0x0000001c1a197211 */ /* 0x000fc400030f0eff */
[----:B0-----:R-:W-:-:S04]  /*354e0*/  LEA R2, P6, R27, R0, 0x1 ;  /* 0x000000001b027211 */ /* 0x001fc800078c08ff */
[----:B------:R-:W-:Y:S02]  /*354f0*/  LEA.HI.X.SX32 R3, R27, R28, 0x1, P6 ;  /* 0x0000001c1b037211 */ /* 0x000fe400030f0eff */
[----:B------:R-:W0:Y:S01]  /*35500*/  LDC R27, c[0x0][0x3b8] ;  /* 0x0000ee00ff1b7b82 */ /* 0x000e220000000800 */
[C---:B------:R-:W-:Y:S01]  /*35510*/  IMAD R26, R14.reuse, R29, RZ ;  /* 0x0000001d0e1a7224 */ /* 0x040fe200078e02ff */
[----:B------:R-:W-:Y:S01]  /*35520*/  ISETP.LT.AND P4, PT, R14, UR15, !P0 ;  /* 0x0000000f0e007c0c */ /* 0x000fe2000c781270 */
[----:B------:R1:W-:Y:S01]  /*35530*/  @P5 STG.E.U16 desc[UR10][R24.64], R12 ;  /* 0x0000000c18005986 */ /* 0x0003e2000c10150a */
[----:B---3--:R-:W-:-:S03]  /*35540*/  ISETP.LT.AND P5, PT, R15, UR15, !P0 ;  /* 0x0000000f0f007c0c */ /* 0x008fc6000c7a1270 */
[----:B------:R-:W2:Y:S04]  /*35550*/  LDL.LU R14, [R1+0x24] ;  /* 0x00002400010e7983 */ /* 0x000ea80000300800 */
[----:B------:R-:W3:Y:S01]  /*35560*/  LDL.LU R29, [R1+0x14] ;  /* 0x00001400011d7983 */ /* 0x000ee20000300800 */
[----:B-1----:R-:W-:-:S03]  /*35570*/  LEA R24, P6, R26, R0, 0x1 ;  /* 0x000000001a187211 */ /* 0x002fc600078c08ff */
[----:B------:R1:W-:Y:S01]  /*35580*/  @P3 STG.E.U16 desc[UR10][R2.64], R8 ;  /* 0x0000000802003986 */ /* 0x0003e2000c10150a */
[----:B------:R-:W-:Y:S02]  /*35590*/  PRMT R4, R4, 0x7632, R4 ;  /* 0x0000763204047816 */ /* 0x000fe40000000004 */
[----:B------:R-:W-:Y:S01]  /*355a0*/  LEA.HI.X.SX32 R25, R26, R28, 0x1, P6 ;  /* 0x0000001c1a197211 */ /* 0x000fe200030f0eff */
[----:B0-----:R-:W-:Y:S02]  /*355b0*/  IMAD R12, R15, R27, RZ ;  /* 0x0000001b0f0c7224 */ /* 0x001fe400078e02ff */
[----:B------:R-:W4:Y:S04]  /*355c0*/  LDL.LU R15, [R1+0x4] ;  /* 0x00000400010f7983 */ /* 0x000f280000300800 */
[----:B-1----:R-:W5:Y:S04]  /*355d0*/  LDL.LU R8, [R1+0x5c] ;  /* 0x00005c0001087983 */ /* 0x002f680000300800 */
[----:B------:R-:W2:Y:S04]  /*355e0*/  LDL.LU R26, [R1+0x68] ;  /* 0x00006800011a7983 */ /* 0x000ea80000300800 */
[----:B------:R0:W-:Y:S04]  /*355f0*/  @P4 STG.E.U16 desc[UR10][R24.64], R4 ;  /* 0x0000000418004986 */ /* 0x0001e8000c10150a */
[----:B0-----:R-:W3:Y:S01]  /*35600*/  LDL.LU R25, [R1+0x64] ;  /* 0x0000640001197983 */ /* 0x001ee20000300800 */
[----:B------:R-:W-:Y:S01]  /*35610*/  LEA R2, P6, R12, R0, 0x1 ;  /* 0x000000000c027211 */ /* 0x000fe200078c08ff */
[----:B------:R-:W-:Y:S01]  /*35620*/  IMAD R4, R27, 0x80, R13 ;  /* 0x000000801b047824 */ /* 0x000fe200078e020d */
[----:B------:R-:W-:Y:S01]  /*35630*/  PRMT R16, R16, 0x7632, R16 ;  /* 0x0000763210107816 */ /* 0x000fe20000000010 */
[----:B------:R-:W4:Y:S01]  /*35640*/  LDL.LU R13, [R1+0xbac] ;  /* 0x000bac00010d7983 */ /* 0x000f220000300800 */
[----:B------:R-:W-:-:S03]  /*35650*/  LEA.HI.X.SX32 R3, R12, R28, 0x1, P6 ;  /* 0x0000001c0c037211 */ /* 0x000fc600030f0eff */
[----:B------:R-:W4:Y:S04]  /*35660*/  LDL.LU R12, [R1+0x7c] ;  /* 0x00007c00010c7983 */ /* 0x000f280000300800 */
[----:B------:R0:W-:Y:S04]  /*35670*/  @P5 STG.E.U16 desc[UR10][R2.64], R16 ;  /* 0x0000001002005986 */ /* 0x0001e8000c10150a */
[----:B0-----:R-:W4:Y:S01]  /*35680*/  LDL.LU R16, [R1+0x78] ;  /* 0x0000780001107983 */ /* 0x001f220000300800 */
[C---:B-----5:R-:W-:Y:S01]  /*35690*/  ISETP.LT.AND P3, PT, R8.reuse, UR15, !P0 ;  /* 0x0000000f08007c0c */ /* 0x060fe2000c761270 */
[----:B------:R-:W-:-:S05]  /*356a0*/  IMAD R8, R8, R27, RZ ;  /* 0x0000001b08087224 */ /* 0x000fca00078e02ff */
[----:B------:R-:W-:Y:S02]  /*356b0*/  LEA R24, P6, R8, R0, 0x1 ;  /* 0x0000000008187211 */ /* 0x000fe400078c08ff */
[----:B--2---:R-:W-:Y:S02]  /*356c0*/  ISETP.LT.AND P5, PT, R26, UR15, !P0 ;  /* 0x0000000f1a007c0c */ /* 0x004fe4000c7a1270 */
[----:B------:R-:W2:Y:S01]  /*356d0*/  LDL.LU R26, [R1+0x80] ;  /* 0x00008000011a7983 */ /* 0x000ea20000300800 */
[----:B---3--:R-:W-:Y:S02]  /*356e0*/  ISETP.LT.AND P4, PT, R25, UR15, !P0 ;  /* 0x0000000f19007c0c */ /* 0x008fe4000c781270 */
[----:B------:R-:W-:Y:S02]  /*356f0*/  LEA.HI.X.SX32 R25, R8, R28, 0x1, P6 ;  /* 0x0000001c08197211 */ /* 0x000fe400030f0eff */
[----:B------:R-:W-:Y:S01]  /*35700*/  LEA R2, P6, R4, R0, 0x1 ;  /* 0x0000000004027211 */ /* 0x000fe200078c08ff */
[----:B------:R-:W-:-:S03]  /*35710*/  IMAD R8, R27, 0x8, R4 ;  /* 0x000000081b087824 */ /* 0x000fc600078e0204 */
[----:B------:R-:W-:Y:S02]  /*35720*/  LEA.HI.X.SX32 R3, R4, R28, 0x1, P6 ;  /* 0x0000001c04037211 */ /* 0x000fe400030f0eff */
[----:B------:R-:W3:Y:S01]  /*35730*/  LDL.LU R4, [R1+0x6c] ;  /* 0x00006c0001047983 */ /* 0x000ee20000300800 */
[----:B------:R-:W-:-:S05]  /*35740*/  PRMT R20, R20, 0x7632, R20 ;  /* 0x0000763214147816 */ /* 0x000fca0000000014 */
[----:B------:R0:W-:Y:S02]  /*35750*/  @P3 STG.E.U16 desc[UR10][R24.64], R20 ;  /* 0x0000001418003986 */ /* 0x0001e4000c10150a */
[C---:B0-----:R-:W-:Y:S02]  /*35760*/  LEA R24, P6, R8.reuse, R0, 0x1 ;  /* 0x0000000008187211 */ /* 0x041fe400078c08ff */
[----:B------:R-:W5:Y:S02]  /*35770*/  LDL.LU R20, [R1+0x74] ;  /* 0x0000740001147983 */ /* 0x000f640000300800 */
[----:B------:R-:W-:Y:S02]  /*35780*/  LEA.HI.X.SX32 R25, R8, R28, 0x1, P6 ;  /* 0x0000001c08197211 */ /* 0x000fe400030f0eff */
[----:B---3--:R-:W-:Y:S01]  /*35790*/  ISETP.LT.AND P3, PT, R4, UR15, !P0 ;  /* 0x0000000f04007c0c */ /* 0x008fe2000c761270 */
[----:B------:R-:W-:Y:S02]  /*357a0*/  IMAD R4, R27, 0x8, R8 ;  /* 0x000000081b047824 */ /* 0x000fe400078e0208 */
[----:B------:R-:W3:Y:S04]  /*357b0*/  LDL.LU R8, [R1+0x70] ;  /* 0x0000700001087983 */ /* 0x000ee80000300800 */
[----:B------:R0:W-:Y:S04]  /*357c0*/  @P4 STG.E.U16 desc[UR10][R2.64], R14 ;  /* 0x0000000e02004986 */ /* 0x0001e8000c10150a */
[----:B------:R1:W-:Y:S01]  /*357d0*/  @P5 STG.E.U16 desc[UR10][R24.64], R29 ;  /* 0x0000001d18005986 */ /* 0x0003e2000c10150a */
[----:B0-----:R-:W-:-:S02]  /*357e0*/  LEA R2, P6, R4, R0, 0x1 ;  /* 0x0000000004027211 */ /* 0x001fc400078c08ff */
[----:B-----5:R-:W-:Y:S02]  /*357f0*/  ISETP.LT.AND P5, PT, R20, UR15, !P0 ;  /* 0x0000000f14007c0c */ /* 0x020fe4000c7a1270 */
[----:B------:R-:W-:Y:S01]  /*35800*/  LEA.HI.X.SX32 R3, R4, R28, 0x1, P6 ;  /* 0x0000001c04037211 */ /* 0x000fe200030f0eff */
[----:B------:R-:W5:Y:S04]  /*35810*/  LDL.LU R20, [R1+0x8c] ;  /* 0x00008c0001147983 */ /* 0x000f680000300800 */
[----:B----4-:R0:W-:Y:S01]  /*35820*/  @P3 STG.E.U16 desc[UR10][R2.64], R15 ;  /* 0x0000000f02003986 */ /* 0x0101e2000c10150a */
[----:B------:R-:W-:-:S03]  /*35830*/  ISETP.LT.AND P3, PT, R16, UR15, !P0 ;  /* 0x0000000f10007c0c */ /* 0x000fc6000c761270 */
[----:B------:R-:W4:Y:S01]  /*35840*/  LDL.LU R16, [R1+0x90] ;  /* 0x0000900001107983 */ /* 0x000f220000300800 */
[----:B---3--:R-:W-:Y:S01]  /*35850*/  ISETP.LT.AND P4, PT, R8, UR15, !P0 ;  /* 0x0000000f08007c0c */ /* 0x008fe2000c781270 */
[----:B------:R-:W-:-:S04]  /*35860*/  IMAD R8, R27, 0x8, R4 ;  /* 0x000000081b087824 */ /* 0x000fc800078e0204 */
[----:B------:R-:W-:Y:S01]  /*35870*/  IMAD R4, R27, 0x8, R8 ;  /* 0x000000081b047824 */ /* 0x000fe200078e0208 */
[----:B-1----:R-:W-:-:S04]  /*35880*/  LEA R24, P6, R8, R0, 0x1 ;  /* 0x0000000008187211 */ /* 0x002fc800078c08ff */
[----:B------:R-:W-:Y:S01]  /*35890*/  LEA.HI.X.SX32 R25, R8, R28, 0x1, P6 ;  /* 0x0000001c08197211 */ /* 0x000fe200030f0eff */
[----:B------:R-:W-:Y:S01]  /*358a0*/  IMAD R8, R27, 0x8, R4 ;  /* 0x000000081b087824 */ /* 0x000fe200078e0204 */
[----:B0-----:R-:W-:-:S04]  /*358b0*/  LEA R2, P6, R4, R0, 0x1 ;  /* 0x0000000004027211 */ /* 0x001fc800078c08ff */
[----:B------:R-:W-:Y:S01]  /*358c0*/  LEA.HI.X.SX32 R3, R4, R28, 0x1, P6 ;  /* 0x0000001c04037211 */ /* 0x000fe200030f0eff */
[----:B------:R-:W-:Y:S01]  /*358d0*/  IMAD R4, R27, 0x8, R8 ;  /* 0x000000081b047824 */ /* 0x000fe200078e0208 */
[----:B------:R0:W-:Y:S01]  /*358e0*/  @P4 STG.E.U16 desc[UR10][R24.64], R13 ;  /* 0x0000000d18004986 */ /* 0x0001e2000c10150a */
[----:B------:R-:W-:-:S03]  /*358f0*/  ISETP.LT.AND P4, PT, R12, UR15, !P0 ;  /* 0x0000000f0c007c0c */ /* 0x000fc6000c781270 */
[----:B------:R1:W-:Y:S04]  /*35900*/  @P5 STG.E.U16 desc[UR10][R2.64], R9 ;  /* 0x0000000902005986 */ /* 0x0003e8000c10150a */
[----:B------:R-:W3:Y:S01]  /*35910*/  LDL.LU R12, [R1+0x94] ;  /* 0x00009400010c7983 */ /* 0x000ee20000300800 */
[-C--:B0-----:R-:W-:Y:S02]  /*35920*/  LEA R24, P6, R8, R0.reuse, 0x1 ;  /* 0x0000000008187211 */ /* 0x081fe400078c08ff */
[----:B-1----:R-:W-:Y:S02]  /*35930*/  LEA R2, P5, R4, R0, 0x1 ;  /* 0x0000000004027211 */ /* 0x002fe400078a08ff */
[----:B------:R-:W-:Y:S01]  /*35940*/  LEA.HI.X.SX32 R25, R8, R28, 0x1, P6 ;  /* 0x0000001c08197211 */ /* 0x000fe200030f0eff */
[----:B------:R-:W-:Y:S01]  /*35950*/  IMAD R8, R27, 0x8, R4 ;  /* 0x000000081b087824 */ /* 0x000fe200078e0204 */
[----:B--2---:R-:W-:-:S02]  /*35960*/  ISETP.LT.AND P6, PT, R26, UR15, !P0 ;  /* 0x0000000f1a007c0c */ /* 0x004fc4000c7c1270 */
[----:B------:R-:W2:Y:S01]  /*35970*/  LDL.LU R26, [R1+0x9c] ;  /* 0x00009c00011a7983 */ /* 0x000ea20000300800 */
[----:B------:R-:W-:-:S03]  /*35980*/  LEA.HI.X.SX32 R3, R4, R28, 0x1, P5 ;  /* 0x0000001c04037211 */ /* 0x000fc600028f0eff */
[----:B------:R-:W2:Y:S04]  /*35990*/  LDL.LU R4, [R1+0x84] ;  /* 0x0000840001047983 */ /* 0x000ea80000300800 */
[----:B------:R0:W-:Y:S02]  /*359a0*/  @P3 STG.E.U16 desc[UR10][R24.64], R5 ;  /* 0x0000000518003986 */ /* 0x0001e4000c10150a */
[----:B0-----:R-:W-:-:S04]  /*359b0*/  LEA R24, P5, R8, R0, 0x1 ;  /* 0x0000000008187211 */ /* 0x001fc800078a08ff */
[----:B------:R-:W-:Y:S02]  /*359c0*/  LEA.HI.X.SX32 R25, R8, R28, 0x1, P5 ;  /* 0x0000001c08197211 */ /* 0x000fe400028f0eff */
[----:B--2---:R-:W-:Y:S01]  /*359d0*/  ISETP.LT.AND P3, PT, R4, UR15, !P0 ;  /* 0x0000000f04007c0c */ /* 0x004fe2000c761270 */
[----:B------:R-:W-:Y:S02]  /*359e0*/  IMAD R4, R27, 0x8, R8 ;  /* 0x000000081b047824 */ /* 0x000fe400078e0208 */
[----:B------:R-:W2:Y:S01]  /*359f0*/  LDL.LU R8, [R1+0x88] ;  /* 0x0000880001087983 */ /* 0x000ea20000300800 */
[----:B------:R-:W-:-:S03]  /*35a00*/  PRMT R9, R14, 0x7632, R9 ;  /* 0x000076320e097816 */ /* 0x000fc60000000009 */
[----:B------:R0:W-:Y:S01]  /*35a10*/  @P4 STG.E.U16 desc[UR10][R2.64], R17 ;  /* 0x0000001102004986 */ /* 0x0001e2000c10150a */
[----:B------:R-:W-:-:S03]  /*35a20*/  PRMT R5, R29, 0x7632, R5 ;  /* 0x000076321d057816 */ /* 0x000fc60000000005 */
[----:B------:R1:W-:Y:S01]  /*35a30*/  @P6 STG.E.U16 desc[UR10][R24.64], R21 ;  /* 0x0000001518006986 */ /* 0x0003e2000c10150a */
[----:B-----5:R-:W-:-:S03]  /*35a40*/  ISETP.LT.AND P6, PT, R20, UR15, !P0 ;  /* 0x0000000f14007c0c */ /* 0x020fc6000c7c1270 */
[----:B------:R-:W5:Y:S01]  /*35a50*/  LDL.LU R20, [R1+0xa0] ;  /* 0x0000a00001147983 */ /* 0x000f620000300800 */
[----:B0-----:R-:W-:-:S03]  /*35a60*/  LEA R2, P5, R4, R0, 0x1 ;  /* 0x0000000004027211 */ /* 0x001fc600078a08ff */
[----:B------:R-:W5:Y:S04]  /*35a70*/  LDL.LU R14, [R1+0xba8] ;  /* 0x000ba800010e7983 */ /* 0x000f680000300800 */
[----:B------:R-:W5:Y:S01]  /*35a80*/  LDL.LU R29, [R1+0xa4] ;  /* 0x0000a400011d7983 */ /* 0x000f620000300800 */
[----:B------:R-:W-:-:S05]  /*35a90*/  LEA.HI.X.SX32 R3, R4, R28, 0x1, P5 ;  /* 0x0000001c04037211 */ /* 0x000fca00028f0eff */
[----:B------:R0:W-:Y:S01]  /*35aa0*/  @P3 STG.E.U16 desc[UR10][R2.64], R9 ;  /* 0x0000000902003986 */ /* 0x0001e2000c10150a */
[----:B----4-:R-:W-:-:S03]  /*35ab0*/  ISETP.LT.AND P3, PT, R16, UR15, !P0 ;  /* 0x0000000f10007c0c */ /* 0x010fc6000c761270 */
[----:B------:R-:W4:Y:S01]  /*35ac0*/  LDL.LU R16, [R1+0xa8] ;  /* 0x0000a80001107983 */ /* 0x000f220000300800 */
[----:B--2---:R-:W-:Y:S01]  /*35ad0*/  ISETP.LT.AND P4, PT, R8, UR15, !P0 ;  /* 0x0000000f08007c0c */ /* 0x004fe2000c781270 */
[----:B------:R-:W-:-:S04]  /*35ae0*/  IMAD R8, R27, 0x8, R4 ;  /* 0x000000081b087824 */ /* 0x000fc800078e0204 */
[----:B------:R-:W-:Y:S01]  /*35af0*/  IMAD R4, R27, 0x8, R8 ;  /* 0x000000081b047824 */ /* 0x000fe200078e0208 */
[----:B-1----:R-:W-:-:S04]  /*35b00*/  LEA R24, P5, R8, R0, 0x1 ;  /* 0x0000000008187211 */ /* 0x002fc800078a08ff */
[----:B------:R-:W-:Y:S02]  /*35b10*/  LEA.HI.X.SX32 R25, R8, R28, 0x1, P5 ;  /* 0x0000001c08197211 */ /* 0x000fe400028f0eff */
[----:B0-----:R-:W-:-:S03]  /*35b20*/  LEA R2, P5, R4, R0, 0x1 ;  /* 0x0000000004027211 */ /* 0x001fc600078a08ff */
[----:B------:R0:W-:Y:S01]  /*35b30*/  @P4 STG.E.U16 desc[UR10][R24.64], R5 ;  /* 0x0000000518004986 */ /* 0x0001e2000c10150a */
[----:B------:R-:W-:Y:S02]  /*35b40*/  LEA.HI.X.SX32 R3, R4, R28, 0x1, P5 ;  /* 0x0000001c04037211 */ /* 0x000fe400028f0eff */
[----:B---3--:R-:W-:Y:S02]  /*35b50*/  ISETP.LT.AND P4, PT, R12, UR15, !P0 ;  /* 0x0000000f0c007c0c */ /* 0x008fe4000c781270 */
[----:B0-----:R-:W-:Y:S02]  /*35b60*/  PRMT R5, R15, 0x7632, R5 ;  /* 0x000076320f057816 */ /* 0x001fe40000000005 */
[----:B------:R-:W2:Y:S04]  /*35b70*/  LDL.LU R15, [R1+0xba4] ;  /* 0x000ba400010f7983 */ /* 0x000ea80000300800 */
[----:B------:R0:W-:Y:S01]  /*35b80*/  @P6 STG.E.U16 desc[UR10][R2.64], R5 ;  /* 0x0000000502006986 */ /* 0x0001e2000c10150a */
[----:B------:R-:W-:-:S03]  /*35b90*/  ISETP.LT.AND P6, PT, R26, UR15, !P0 ;  /* 0x0000000f1a007c0c */ /* 0x000fc6000c7c1270 */
[----:B------:R-:W3:Y:S04]  /*35ba0*/  LDL.LU R12, [R1+0xb0] ;  /* 0x0000b000010c7983 */ /* 0x000ee80000300800 */
[----:B------:R-:W2:Y:S01]  /*35bb0*/  LDL.LU R26, [R1+0xac] ;  /* 0x0000ac00011a7983 */ /* 0x000ea20000300800 */
[----:B------:R-:W-:Y:S01]  /*35bc0*/  IMAD R8, R27, 0x8, R4 ;  /* 0x000000081b087824 */ /* 0x000fe200078e0204 */
[----:B------:R-:W-:-:S04]  /*35bd0*/  PRMT R13, R13, 0x7632, R13 ;  /* 0x000076320d0d7816 */ /* 0x000fc8000000000d */
[----:B------:R-:W-:Y:S01]  /*35be0*/  LEA R24, P5, R8, R0, 0x1 ;  /* 0x0000000008187211 */ /* 0x000fe200078a08ff */
[----:B------:R-:W-:-:S03]  /*35bf0*/  IMAD R4, R27, 0x8, R8 ;  /* 0x000000081b047824 */ /* 0x000fc600078e0208 */
[----:B------:R-:W-:Y:S02]  /*35c00*/  LEA.HI.X.SX32 R25, R8, R28, 0x1, P5 ;  /* 0x0000001c08197211 */ /* 0x000fe400028f0eff */
[----:B0-----:R-:W-:-:S03]  /*35c10*/  LEA R2, P5, R4, R0, 0x1 ;  /* 0x0000000004027211 */ /* 0x001fc600078a08ff */
[----:B------:R0:W-:Y:S01]  /*35c20*/  @P3 STG.E.U16 desc[UR10][R24.64], R13 ;  /* 0x0000000d18003986 */ /* 0x0001e2000c10150a */
[----:B------:R-:W-:Y:S01]  /*35c30*/  PRMT R5, R9, 0x7632, R5 ;  /* 0x0000763209057816 */ /* 0x000fe20000000005 */
[----:B------:R-:W-:Y:S01]  /*35c40*/  IMAD R9, R27, 0x8, R4 ;  /* 0x000000081b097824 */ /* 0x000fe200078e0204 */
[----:B------:R-:W-:Y:S01]  /*35c50*/  LEA.HI.X.SX32 R3, R4, R28, 0x1, P5 ;  /* 0x0000001c04037211 */ /* 0x000fe200028f0eff */
[----:B0-----:R-:W2:Y:S03]  /*35c60*/  LDL.LU R13, [R1+0x28] ;  /* 0x00002800010d7983 */ /* 0x001ea60000300800 */
[----:B------:R-:W-:Y:S01]  /*35c70*/  LEA R8, P5, R9, R0, 0x1 ;  /* 0x0000000009087211 */ /* 0x000fe200078a08ff */
[----:B------:R-:W2:Y:S01]  /*35c80*/  LDL.LU R25, [R1+0x18] ;  /* 0x0000180001197983 */ /* 0x000ea20000300800 */
[----:B-----5:R-:W-:-:S03]  /*35c90*/  ISETP.LT.AND P3, PT, R20, UR15, !P0 ;  /* 0x0000000f14007c0c */ /* 0x020fc6000c761270 */
[----:B------:R0:W-:Y:S01]  /*35ca0*/  @P4 STG.E.U16 desc[UR10][R2.64], R5 ;  /* 0x0000000502004986 */ /* 0x0001e2000c10150a */
[----:B------:R-:W-:-:S03]  /*35cb0*/  ISETP.LT.AND P4, PT, R29, UR15, !P0 ;  /* 0x0000000f1d007c0c */ /* 0x000fc6000c781270 */
[----:B------:R-:W5:Y:S01]  /*35cc0*/  LDL.LU R24, [R1+0xb8] ;  /* 0x0000b80001187983 */ /* 0x000f620000300800 */
[----:B------:R-:W-:-:S03]  /*35cd0*/  PRMT R4, R5, 0x7632, R4 ;  /* 0x0000763205047816 */ /* 0x000fc60000000004 */
[----:B------:R-:W5:Y:S01]  /*35ce0*/  LDL.LU R29, [R1+0xb4] ;  /* 0x0000b400011d7983 */ /* 0x000f620000300800 */
[----:B0-----:R-:W-:-:S03]  /*35cf0*/  IMAD R3, R27, 0x8, R9 ;  /* 0x000000081b037824 */ /* 0x001fc600078e0209 */
[----:B------:R-:W5:Y:S01]  /*35d00*/  LDL.LU R20, [R1+0x8] ;  /* 0x0000080001147983 */ /* 0x000f620000300800 */
[----:B------:R-:W-:Y:S01]  /*35d10*/  LEA.HI.X.SX32 R9, R9, R28, 0x1, P5 ;  /* 0x0000001c09097211 */ /* 0x000fe200028f0eff */
[----:B------:R-:W-:Y:S01]  /*35d20*/  IMAD R5, R27, 0x8, R3 ;  /* 0x000000081b057824 */ /* 0x000fe200078e0203 */
[----:B------:R-:W-:-:S03]  /*35d30*/  LEA R2, P5, R3, R0, 0x1 ;  /* 0x0000000003027211 */ /* 0x000fc600078a08ff */
[----:B------:R0:W-:Y:S01]  /*35d40*/  @P6 STG.E.U16 desc[UR10][R8.64], R4 ;  /* 0x0000000408006986 */ /* 0x0001e2000c10150a */
[----:B------:R-:W-:Y:S02]  /*35d50*/  PRMT R17, R17, 0x7632, R17 ;  /* 0x0000763211117816 */ /* 0x000fe40000000011 */
[----:B------:R-:W-:Y:S02]  /*35d60*/  LEA.HI.X.SX32 R3, R3, R28, 0x1, P5 ;  /* 0x0000001c03037211 */ /* 0x000fe400028f0eff */
[----:B------:R-:W-:Y:S02]  /*35d70*/  PRMT R21, R21, 0x7632, R21 ;  /* 0x0000763215157816 */ /* 0x000fe40000000015 */
[----:B0-----:R-:W-:Y:S01]  /*35d80*/  LEA R4, P5, R5, R0, 0x1 ;  /* 0x0000000005047211 */ /* 0x001fe200078a08ff */
[----:B------:R-:W-:Y:S01]  /*35d90*/  IMAD R8, R27, 0x8, R5 ;  /* 0x000000081b087824 */ /* 0x000fe200078e0205 */
[----:B------:R0:W-:Y:S02]  /*35da0*/  @P3 STG.E.U16 desc[UR10][R2.64], R17 ;  /* 0x0000001102003986 */ /* 0x0001e4000c10150a */
[----:B------:R-:W-:-:S02]  /*35db0*/  LEA.HI.X.SX32 R5, R5, R28, 0x1, P5 ;  /* 0x0000001c05057211 */ /* 0x000fc400028f0eff */
[----:B----4-:R-:W-:Y:S02]  /*35dc0*/  ISETP.LT.AND P6, PT, R16, UR15, !P0 ;  /* 0x0000000f10007c0c */ /* 0x010fe4000c7c1270 */
[----:B------:R-:W4:Y:S01]  /*35dd0*/  LDL.LU R16, [R1+0xbc] ;  /* 0x0000bc0001107983 */ /* 0x000f220000300800 */
[----:B0-----:R-:W-:-:S03]  /*35de0*/  LEA R2, P3, R8, R0, 0x1 ;  /* 0x0000000008027211 */ /* 0x001fc600078608ff */
[----:B------:R0:W-:Y:S01]  /*35df0*/  @P4 STG.E.U16 desc[UR10][R4.64], R21 ;  /* 0x0000001504004986 */ /* 0x0001e2000c10150a */
[----:B------:R-:W-:-:S03]  /*35e00*/  LEA.HI.X.SX32 R3, R8, R28, 0x1, P3 ;  /* 0x0000001c08037211 */ /* 0x000fc600018f0eff */
[----:B0-----:R-:W4:Y:S04]  /*35e10*/  LDL.LU R21, [R1+0xc0] ;  /* 0x0000c00001157983 */ /* 0x001f280000300800 */
[----:B------:R-:W4:Y:S01]  /*35e20*/  LDL.LU R17, [R1+0xd0] ;  /* 0x0000d00001117983 */ /* 0x000f220000300800 */
[----:B---3--:R-:W-:-:S03]  /*35e30*/  ISETP.LT.AND P3, PT, R12, UR15, !P0 ;  /* 0x0000000f0c007c0c */ /* 0x008fc6000c761270 */
[----:B------:R-:W3:Y:S01]  /*35e40*/  LDL.LU R12, [R1+0xc4] ;  /* 0x0000c400010c7983 */ /* 0x000ee20000300800 */
[----:B--2---:R-:W-:-:S03]  /*35e50*/  ISETP.LT.AND P4, PT, R26, UR15, !P0 ;  /* 0x0000000f1a007c0c */ /* 0x004fc6000c781270 */
[----:B------:R-:W2:Y:S01]  /*35e60*/  LDL.LU R26, [R1+0xc8] ;  /* 0x0000c800011a7983 */ /* 0x000ea20000300800 */
[----:B------:R-:W-:-:S04]  /*35e70*/  IMAD R9, R27, 0x8, R8 ;  /* 0x000000081b097824 */ /* 0x000fc800078e0208 */
[----:B------:R-:W-:Y:S01]  /*35e80*/  IMAD R8, R27, 0x8, R9 ;  /* 0x000000081b087824 */ /* 0x000fe200078e0209 */
[----:B------:R-:W-:-:S04]  /*35e90*/  LEA R4, P5, R9, R0, 0x1 ;  /* 0x0000000009047211 */ /* 0x000fc800078a08ff */
[----:B------:R-:W-:Y:S01]  /*35ea0*/  LEA.HI.X.SX32 R5, R9, R28, 0x1, P5 ;  /* 0x0000001c09057211 */ /* 0x000fe200028f0eff */
[----:B------:R-:W-:Y:S01]  /*35eb0*/  IMAD R9, R27, 0x8, R8 ;  /* 0x000000081b097824 */ /* 0x000fe200078e0208 */
[----:B------:R0:W-:Y:S04]  /*35ec0*/  @P6 STG.E.U16 desc[UR10][R2.64], R13 ;  /* 0x0000000d02006986 */ /* 0x0001e8000c10150a */
[----:B------:R1:W-:Y:S01]  /*35ed0*/  @P2 STG.E.U16 desc[UR10][R4.64], R25 ;  /* 0x0000001904002986 */ /* 0x0003e2000c10150a */
[----:B0-----:R-:W-:-:S04]  /*35ee0*/  LEA R2, P5, R8, R0, 0x1 ;  /* 0x0000000008027211 */ /* 0x001fc800078a08ff */
[----:B------:R-:W-:Y:S01]  /*35ef0*/  LEA.HI.X.SX32 R3, R8, R28, 0x1, P5 ;  /* 0x0000001c08037211 */ /* 0x000fe200028f0eff */
[----:B------:R-:W-:Y:S01]  /*35f00*/  IMAD R8, R27, 0x8, R9 ;  /* 0x000000081b087824 */ /* 0x000fe200078e0209 */
[----:B-1----:R-:W-:Y:S02]  /*35f10*/  LEA R4, P6, R9, R0, 0x1 ;  /* 0x0000000009047211 */ /* 0x002fe400078c08ff */
[----:B-----5:R-:W-:Y:S01]  /*35f20*/  ISETP.LT.AND P2, PT, R24, UR15, !P0 ;  /* 0x0000000f18007c0c */ /* 0x020fe2000c741270 */
[----:B------:R0:W-:Y:S01]  /*35f30*/  @P4 STG.E.U16 desc[UR10][R2.64], R20 ;  /* 0x0000001402004986 */ /* 0x0001e2000c10150a */
[----:B------:R-:W-:Y:S02]  /*35f40*/  ISETP.LT.AND P5, PT, R29, UR15, !P0 ;  /* 0x0000000f1d007c0c */ /* 0x000fe4000c7a1270 */
[----:B------:R-:W-:Y:S01]  /*35f50*/  LEA.HI.X.SX32 R5, R9, R28, 0x1, P6 ;  /* 0x0000001c09057211 */ /* 0x000fe200030f0eff */
[----:B------:R-:W5:Y:S01]  /*35f60*/  LDL.LU R24, [R1+0xcc] ;  /* 0x0000cc0001187983 */ /* 0x000f620000300800 */
[----:B------:R-:W-:-:S03]  /*35f70*/  IMAD R9, R27, 0x8, R8 ;  /* 0x000000081b097824 */ /* 0x000fc600078e0208 */
[----:B------:R-:W5:Y:S01]  /*35f80*/  LDL.LU R29, [R1+0xd4] ;  /* 0x0000d400011d7983 */ /* 0x000f620000300800 */
[----:B0-----:R-:W-:-:S03]  /*35f90*/  LEA R2, P4, R8, R0, 0x1 ;  /* 0x0000000008027211 */ /* 0x001fc600078808ff */
[----:B------:R0:W-:Y:S01]  /*35fa0*/  @P3 STG.E.U16 desc[UR10][R4.64], R14 ;  /* 0x0000000e04003986 */ /* 0x0001e2000c10150a */
[----:B------:R-:W-:Y:S01]  /*35fb0*/  LEA.HI.X.SX32 R3, R8, R28, 0x1, P4 ;  /* 0x0000001c08037211 */ /* 0x000fe200020f0eff */
[----:B------:R-:W-:Y:S01]  /*35fc0*/  IMAD R8, R27, 0x8, R9 ;  /* 0x000000081b087824 */ /* 0x000fe200078e0209 */
[----:B0-----:R-:W-:-:S04]  /*35fd0*/  LEA R4, P3, R9, R0, 0x1 ;  /* 0x0000000009047211 */ /* 0x001fc800078608ff */
[----:B------:R-:W-:Y:S01]  /*35fe0*/  LEA.HI.X.SX32 R5, R9, R28, 0x1, P3 ;  /* 0x0000001c09057211 */ /* 0x000fe200018f0eff */
[----:B------:R-:W-:Y:S01]  /*35ff0*/  IMAD R9, R27, 0x8, R8 ;  /* 0x000000081b097824 */ /* 0x000fe200078e0208 */
[----:B------:R-:W-:Y:S04]  /*36000*/  @P5 STG.E.U16 desc[UR10][R2.64], R10 ;  /* 0x0000000a02005986 */ /* 0x000fe8000c10150a */
[----:B------:R0:W-:Y:S01]  /*36010*/  @P2 STG.E.U16 desc[UR10][R4.64], R6 ;  /* 0x0000000604002986 */ /* 0x0001e2000c10150a */
[----:B----4-:R-:W-:-:S03]  /*36020*/  ISETP.LT.AND P6, PT, R16, UR15, !P0 ;  /* 0x0000000f10007c0c */ /* 0x010fc6000c7c1270 */
[----:B------:R-:W4:Y:S01]  /*36030*/  LDL.LU R16, [R1+0xd8] ;  /* 0x0000d80001107983 */ /* 0x000f220000300800 */
[----:B0-----:R-:W-:-:S04]  /*36040*/  LEA R4, P5, R9, R0, 0x1 ;  /* 0x0000000009047211 */ /* 0x001fc800078a08ff */
[----:B------:R-:W-:Y:S02]  /*36050*/  LEA.HI.X.SX32 R5, R9, R28, 0x1, P5 ;  /* 0x0000001c09057211 */ /* 0x000fe400028f0eff */
[----:B---3--:R-:W-:Y:S02]  /*36060*/  ISETP.LT.AND P2, PT, R12, UR15, !P0 ;  /* 0x0000000f0c007c0c */ /* 0x008fe4000c741270 */
[----:B------:R-:W3:Y:S01]  /*36070*/  LDL.LU R12, [R1+0xdc] ;  /* 0x0000dc00010c7983 */ /* 0x000ee20000300800 */
[----:B--2---:R-:W-:-:S03]  /*36080*/  ISETP.LT.AND P5, PT, R26, UR15, !P0 ;  /* 0x0000000f1a007c0c */ /* 0x004fc6000c7a1270 */
[----:B------:R-:W2:Y:S01]  /*36090*/  LDL.LU R26, [R1+0xe0] ;  /* 0x0000e000011a7983 */ /* 0x000ea20000300800 */
[C---:B------:R-:W-:Y:S02]  /*360a0*/  LEA R2, P3, R8.reuse, R0, 0x1 ;  /* 0x0000000008027211 */ /* 0x040fe400078608ff */
[----:B------:R-:W-:Y:S02]  /*360b0*/  ISETP.LT.AND P4, PT, R21, UR15, !P0 ;  /* 0x0000000f15007c0c */ /* 0x000fe4000c781270 */
[----:B------:R-:W-:Y:S01]  /*360c0*/  LEA.HI.X.SX32 R3, R8, R28, 0x1, P3 ;  /* 0x0000001c08037211 */ /* 0x000fe200018f0eff */
[----:B------:R-:W-:-:S04]  /*360d0*/  IMAD R8, R27, 0x8, R9 ;  /* 0x000000081b087824 */ /* 0x000fc800078e0209 */
[----:B------:R0:W-:Y:S01]  /*360e0*/  @P6 STG.E.U16 desc[UR10][R2.64], R18 ;  /* 0x0000001202006986 */ /* 0x0001e2000c10150a */
[----:B------:R-:W-:-:S05]  /*360f0*/  PRMT R6, R13, 0x7632, R6 ;  /* 0x000076320d067816 */ /* 0x000fca0000000006 */
[----:B------:R1:W-:Y:S01]  /*36100*/  @P4 STG.E.U16 desc[UR10][R4.64], R22 ;  /* 0x0000001604004986 */ /* 0x0003e2000c10150a */
[----:B0-----:R-:W-:-:S04]  /*36110*/  LEA R2, P6, R8, R0, 0x1 ;  /* 0x0000000008027211 */ /* 0x001fc800078c08ff */
[----:B------:R-:W-:Y:S01]  /*36120*/  LEA.HI.X.SX32 R3, R8, R28, 0x1, P6 ;  /* 0x0000001c08037211 */ /* 0x000fe200030f0eff */
[----:B-1----:R-:W-:-:S04]  /*36130*/  IMAD R5, R27, 0x8, R8 ;  /* 0x000000081b057824 */ /* 0x002fc800078e0208 */
[----:B------:R0:W-:Y:S01]  /*36140*/  @P2 STG.E.U16 desc[UR10][R2.64], R6 ;  /* 0x0000000602002986 */ /* 0x0001e2000c10150a */
[----:B------:R-:W-:Y:S01]  /*36150*/  IMAD R8, R27, 0x8, R5 ;  /* 0x000000081b087824 */ /* 0x000fe200078e0205 */
[----:B------:R-:W-:Y:S02]  /*36160*/  LEA R4, P6, R5, R0, 0x1 ;  /* 0x0000000005047211 */ /* 0x000fe400078c08ff */
[----:B------:R-:W-:Y:S01]  /*36170*/  PRMT R10, R25, 0x7632, R10 ;  /* 0x00007632190a7816 */ /* 0x000fe2000000000a */
[----:B------:R-:W-:Y:S01]  /*36180*/  IMAD R9, R27, 0x8, R8 ;  /* 0x000000081b097824 */ /* 0x000fe200078e0208 */
[----:B------:R-:W-:Y:S02]  /*36190*/  LEA.HI.X.SX32 R5, R5, R28, 0x1, P6 ;  /* 0x0000001c05057211 */ /* 0x000fe400030f0eff */
[----:B0-----:R-:W-:Y:S02]  /*361a0*/  LEA R2, P6, R8, R0, 0x1 ;  /* 0x0000000008027211 */ /* 0x001fe400078c08ff */
[----:B-----5:R-:W-:-:S02]  /*361b0*/  ISETP.LT.AND P2, PT, R29, UR15, !P0 ;  /* 0x0000000f1d007c0c */ /* 0x020fc4000c741270 */
[----:B------:R-:W5:Y:S01]  /*361c0*/  LDL.LU R29, [R1+0xe4] ;  /* 0x0000e400011d7983 */ /* 0x000f620000300800 */
[----:B------:R-:W-:Y:S02]  /*361d0*/  ISETP.LT.AND P4, PT, R24, UR15, !P0 ;  /* 0x0000000f18007c0c */ /* 0x000fe4000c781270 */
[----:B------:R-:W-:Y:S01]  /*361e0*/  LEA.HI.X.SX32 R3, R8, R28, 0x1, P6 ;  /* 0x0000001c08037211 */ /* 0x000fe200030f0eff */
[----:B------:R0:W-:Y:S01]  /*361f0*/  @P5 STG.E.U16 desc[UR10][R4.64], R10 ;  /* 0x0000000a04005986 */ /* 0x0001e2000c10150a */
[----:B------:R-:W-:Y:S02]  /*36200*/  PRMT R6, R20, 0x7632, R6 ;  /* 0x0000763214067816 */ /* 0x000fe40000000006 */
[----:B------:R-:W-:Y:S01]  /*36210*/  PRMT R14, R14, 0x7632, R14 ;  /* 0x000076320e0e7816 */ /* 0x000fe2000000000e */
[----:B------:R-:W5:Y:S04]  /*36220*/  LDL.LU R13, [R1+0xe8] ;  /* 0x0000e800010d7983 */ /* 0x000f680000300800 */
[----:B------:R-:W5:Y:S01]  /*36230*/  LDL.LU R24, [R1+0xec] ;  /* 0x0000ec0001187983 */ /* 0x000f620000300800 */
[----:B0-----:R-:W-:-:S03]  /*36240*/  LEA R4, P6, R9, R0, 0x1 ;  /* 0x0000000009047211 */ /* 0x001fc600078c08ff */
[----:B------:R-:W5:Y:S01]  /*36250*/  LDL.LU R20, [R1+0xf0] ;  /* 0x0000f00001147983 */ /* 0x000f620000300800 */
[----:B------:R-:W-:-:S03]  /*36260*/  LEA.HI.X.SX32 R5, R9, R28, 0x1, P6 ;  /* 0x0000001c09057211 */ /* 0x000fc600030f0eff */
[----:B------:R0:W-:Y:S04]  /*36270*/  @P4 STG.E.U16 desc[UR10][R2.64], R6 ;  /* 0x0000000602004986 */ /* 0x0001e8000c10150a */
[----:B------:R1:W-:Y:S01]  /*36280*/  @P2 STG.E.U16 desc[UR10][R4.64], R14 ;  /* 0x0000000e04002986 */ /* 0x0003e2000c10150a */
[----:B--2---:R-:W-:-:S03]  /*36290*/  ISETP.LT.AND P2, PT, R26, UR15, !P0 ;  /* 0x0000000f1a007c0c */ /* 0x004fc6000c741270 */
[----:B------:R-:W2:Y:S01]  /*362a0*/  LDL.LU R26, [R1+0xf4] ;  /* 0x0000f400011a7983 */ /* 0x000ea20000300800 */
[C---:B0-----:R-:W-:Y:S01]  /*362b0*/  IMAD R3, R27.reuse, 0x8, R9 ;  /* 0x000000081b037824 */ /* 0x041fe200078e0209 */
[----:B----4-:R-:W-:Y:S02]  /*362c0*/  ISETP.LT.AND P5, PT, R16, UR15, !P0 ;  /* 0x0000000f10007c0c */ /* 0x010fe4000c7a1270 */
[----:B---3--:R-:W-:Y:S01]  /*362d0*/  ISETP.LT.AND P4, PT, R12, UR15, !P0 ;  /* 0x0000000f0c007c0c */ /* 0x008fe2000c781270 */
[----:B------:R-:W-:Y:S01]  /*362e0*/  IMAD R8, R27, 0x8, R3 ;  /* 0x000000081b087824 */ /* 0x000fe200078e0203 */
[C---:B------:R-:W-:Y:S01]  /*362f0*/  LEA R2, P6, R3.reuse, R0, 0x1 ;  /* 0x0000000003027211 */ /* 0x040fe200078c08ff */
[----:B------:R-:W3:Y:S03]  /*36300*/  LDL.LU R16, [R1+0x2c] ;  /* 0x00002c0001107983 */ /* 0x000ee60000300800 */
[----:B------:R-:W-:Y:S01]  /*36310*/  LEA.HI.X.SX32 R3, R3, R28, 0x1, P6 ;  /* 0x0000001c03037211 */ /* 0x000fe200030f0eff */
[----:B------:R-:W4:Y:S01]  /*36320*/  LDL.LU R12, [R1+0x1c] ;  /* 0x00001c00010c7983 */ /* 0x000f220000300800 */
[----:B-1----:R-:W-:-:S02]  /*36330*/  LEA R4, P6, R8, R0, 0x1 ;  /* 0x0000000008047211 */ /* 0x002fc400078c08ff */
[----:B------:R-:W-:Y:S01]  /*36340*/  PRMT R10, R10, 0x7632, R10 ;  /* 0x000076320a0a7816 */ /* 0x000fe2000000000a */
[----:B------:R-:W3:Y:S01]  /*36350*/  LDL.LU R25, [R1+0xf8] ;  /* 0x0000f80001197983 */ /* 0x000ee20000300800 */
[----:B------:R-:W-:Y:S01]  /*36360*/  PRMT R9, R6, 0x7632, R9 ;  /* 0x0000763206097816 */ /* 0x000fe20000000009 */
[----:B------:R-:W-:Y:S01]  /*36370*/  IMAD R6, R27, 0x8, R8 ;  /* 0x000000081b067824 */ /* 0x000fe200078e0208 */
[----:B------:R-:W-:Y:S01]  /*36380*/  LEA.HI.X.SX32 R5, R8, R28, 0x1, P6 ;  /* 0x0000001c08057211 */ /* 0x000fe200030f0eff */
[----:B------:R0:W-:Y:S04]  /*36390*/  @P5 STG.E.U16 desc[UR10][R2.64], R10 ;  /* 0x0000000a02005986 */ /* 0x0001e8000c10150a */
[----:B------:R1:W-:Y:S01]  /*363a0*/  @P4 STG.E.U16 desc[UR10][R4.64], R9 ;  /* 0x0000000904004986 */ /* 0x0003e2000c10150a */
[----:B------:R-:W-:-:S02]  /*363b0*/  PRMT R18, R18, 0x7632, R18 ;  /* 0x0000763212127816 */ /* 0x000fc40000000012 */
[----:B0-----:R-:W-:Y:S01]  /*363c0*/  LEA R2, P6, R6, R0, 0x1 ;  /* 0x0000000006027211 */ /* 0x001fe200078c08ff */
[----:B-1----:R-:W-:-:S03]  /*363d0*/  IMAD R5, R27, 0x8, R6 ;  /* 0x000000081b057824 */ /* 0x002fc600078e0206 */
[----:B------:R-:W-:Y:S02]  /*363e0*/  LEA.HI.X.SX32 R3, R6, R28, 0x1, P6 ;  /* 0x0000001c06037211 */ /* 0x000fe400030f0eff */
[----:B------:R-:W-:Y:S01]  /*363f0*/  ISETP.LT.AND P3, PT, R17, UR15, !P0 ;  /* 0x0000000f11007c0c */ /* 0x000fe2000c761270 */
[----:B------:R-:W-:Y:S01]  /*36400*/  IMAD R6, R27, 0x8, R5 ;  /* 0x000000081b067824 */ /* 0x000fe200078e0205 */
[----:B------:R-:W-:Y:S01]  /*36410*/  LEA R4, P6, R5, R0, 0x1 ;  /* 0x0000000005047211 */ /* 0x000fe200078c08ff */
[----:B------:R0:W-:Y:S01]  /*36420*/  @P2 STG.E.U16 desc[UR10][R2.64], R18 ;  /* 0x0000001202002986 */ /* 0x0001e2000c10150a */
[----:B------:R-:W-:Y:S02]  /*36430*/  PRMT R22, R22, 0x7632, R22 ;  /* 0x0000763216167816 */ /* 0x000fe40000000016 */
[----:B-----5:R-:W-:Y:S02]  /*36440*/  ISETP.LT.AND P5, PT, R29, UR15, !P0 ;  /* 0x0000000f1d007c0c */ /* 0x020fe4000c7a1270 */
[----:B------:R-:W5:Y:S01]  /*36450*/  LDL.LU R29, [R1+0xc] ;  /* 0x00000c00011d7983 */ /* 0x000f620000300800 */
[----:B------:R-:W-:-:S03]  /*36460*/  LEA.HI.X.SX32 R5, R5, R28, 0x1, P6 ;  /* 0x0000001c05057211 */ /* 0x000fc600030f0eff */
[----:B------:R-:W5:Y:S01]  /*36470*/  LDL.LU R21, [R1+0xfc] ;  /* 0x0000fc0001157983 */ /* 0x000f620000300800 */
[----:B------:R-:W-:-:S03]  /*36480*/  IMAD R8, R27, 0x8, R6 ;  /* 0x000000081b087824 */ /* 0x000fc600078e0206 */
[----:B------:R-:W5:Y:S01]  /*36490*/  LDL.LU R17, [R1+0x100] ;  /* 0x0001000001117983 */ /* 0x000f620000300800 */
[----:B0-----:R-:W-:Y:S02]  /*364a0*/  LEA R2, P2, R6, R0, 0x1 ;  /* 0x0000000006027211 */ /* 0x001fe400078408ff */
[----:B------:R-:W-:Y:S01]  /*364b0*/  ISETP.LT.AND P6, PT, R24, UR15, !P0 ;  /* 0x0000000f18007c0c */ /* 0x000fe2000c7c1270 */
[----:B------:R0:W-:Y:S01]  /*364c0*/  @P5 STG.E.U16 desc[UR10][R4.64], R22 ;  /* 0x0000001604005986 */ /* 0x0001e2000c10150a */
[----:B------:R-:W-:Y:S02]  /*364d0*/  LEA.HI.X.SX32 R3, R6, R28, 0x1, P2 ;  /* 0x0000001c06037211 */ /* 0x000fe400010f0eff */
[----:B------:R-:W-:Y:S01]  /*364e0*/  ISETP.LT.AND P2, PT, R20, UR15, !P0 ;  /* 0x0000000f14007c0c */ /* 0x000fe2000c741270 */
[----:B------:R-:W5:Y:S04]  /*364f0*/  LDL.LU R24, [R1+0x104] ;  /* 0x0001040001187983 */ /* 0x000f680000300800 */
[----:B------:R-:W5:Y:S01]  /*36500*/  LDL.LU R20, [R1+0x10c] ;  /* 0x00010c0001147983 */ /* 0x000f620000300800 */
[----:B0-----:R-:W-:-:S04]  /*36510*/  LEA R4, P5, R8, R0, 0x1 ;  /* 0x0000000008047211 */ /* 0x001fc800078a08ff */
[----:B------:R-:W-:Y:S02]  /*36520*/  LEA.HI.X.SX32 R5, R8, R28, 0x1, P5 ;  /* 0x0000001c08057211 */ /* 0x000fe400028f0eff */
[----:B--2---:R-:W-:Y:S02]  /*36530*/  ISETP.LT.AND P5, PT, R26, UR15, !P0 ;  /* 0x0000000f1a007c0c */ /* 0x004fe4000c7a1270 */
[----:B------:R-:W2:Y:S01]  /*36540*/  LDL.LU R26, [R1+0x108] ;  /* 0x00010800011a7983 */ /* 0x000ea20000300800 */
[----:B------:R-:W-:Y:S01]  /*36550*/  ISETP.LT.AND P4, PT, R13, UR15, !P0 ;  /* 0x0000000f0d007c0c */ /* 0x000fe2000c781270 */
[----:B------:R-:W-:-:S04]  /*36560*/  IMAD R6, R27, 0x8, R8 ;  /* 0x000000081b067824 */ /* 0x000fc800078e0208 */
[----:B------:R-:W-:-:S08]  /*36570*/  IMAD R9, R27, 0x8, R6 ;  /* 0x000000081b097824 */ /* 0x000fd000078e0206 */
[----:B---3--:R0:W-:Y:S01]  /*36580*/  @P4 STG.E.U16 desc[UR10][R2.64], R16 ;  /* 0x0000001002004986 */ /* 0x0081e2000c10150a */
[----:B------:R-:W-:-:S03]  /*36590*/  IMAD R13, R27, 0x8, R9 ;  /* 0x000000081b0d7824 */ /* 0x000fc600078e0209 */
[----:B----4-:R1:W-:Y:S01]  /*365a0*/  @P6 STG.E.U16 desc[UR10][R4.64], R12 ;  /* 0x0000000c04006986 */ /* 0x0103e2000c10150a */
[----:B0-----:R-:W-:-:S04]  /*365b0*/  LEA R2, P4, R6, R0, 0x1 ;  /* 0x0000000006027211 */ /* 0x001fc800078808ff */
[----:B------:R-:W-:Y:S02]  /*365c0*/  LEA.HI.X.SX32 R3, R6, R28, 0x1, P4 ;  /* 0x0000001c06037211 */ /* 0x000fe400020f0eff */
[----:B-1----:R-:W-:Y:S02]  /*365d0*/  LEA R4, P6, R9, R0, 0x1 ;  /* 0x0000000009047211 */ /* 0x002fe400078c08ff */
[----:B------:R-:W-:Y:S02]  /*365e0*/  ISETP.LT.AND P4, PT, R25, UR15, !P0 ;  /* 0x0000000f19007c0c */ /* 0x000fe4000c781270 */
[----:B------:R-:W-:Y:S01]  /*365f0*/  LEA.HI.X.SX32 R5, R9, R28, 0x1, P6 ;  /* 0x0000001c09057211 */ /* 0x000fe200030f0eff */
[----:B------:R-:W-:Y:S01]  /*36600*/  IMAD R9, R27, 0x8, R13 ;  /* 0x000000081b097824 */ /* 0x000fe200078e020d */
[----:B------:R-:W3:Y:S04]  /*36610*/  LDL.LU R25, [R1+0x110] ;  /* 0x0001100001197983 */ /* 0x000ee80000300800 */
[----:B-----5:R0:W-:Y:S01]  /*36620*/  @P2 STG.E.U16 desc[UR10][R2.64], R29 ;  /* 0x0000001d02002986 */ /* 0x0201e2000c10150a */
[----:B------:R-:W-:-:S02]  /*36630*/  ISETP.LT.AND P6, PT, R21, UR15, !P0 ;  /* 0x0000000f15007c0c */ /* 0x000fc4000c7c1270 */
[----:B0-----:R-:W-:-:S04]  /*36640*/  LEA R2, P2, R13, R0, 0x1 ;  /* 0x000000000d027211 */ /* 0x001fc800078408ff */
[----:B------:R-:W-:Y:S01]  /*36650*/  LEA.HI.X.SX32 R3, R13, R28, 0x1, P2 ;  /* 0x0000001c0d037211 */ /* 0x000fe200010f0eff */
[----:B------:R-:W-:Y:S01]  /*36660*/  IMAD R13, R27, 0x8, R9 ;  /* 0x000000081b0d7824 */ /* 0x000fe200078e0209 */
[----:B------:R-:W-:Y:S01]  /*36670*/  ISETP.LT.AND P2, PT, R17, UR15, !P0 ;  /* 0x0000000f11007c0c */ /* 0x000fe2000c741270 */
[----:B------:R0:W-:Y:S04]  /*36680*/  @P5 STG.E.U16 desc[UR10][R4.64], R15 ;  /* 0x0000000f04005986 */ /* 0x0001e8000c10150a */
[----:B------:R1:W-:Y:S01]  /*36690*/  @P4 STG.E.U16 desc[UR10][R2.64], R11 ;  /* 0x0000000b02004986 */ /* 0x0003e2000c10150a */
[-C--:B0-----:R-:W-:Y:S02]  /*366a0*/  LEA R4, P5, R9, R0.reuse, 0x1 ;  /* 0x0000000009047211 */ /* 0x081fe400078a08ff */
[----:B-1----:R-:W-:-:S02]  /*366b0*/  LEA R2, P4, R13, R0, 0x1 ;  /* 0x000000000d027211 */ /* 0x002fc400078808ff */
[-C--:B------:R-:W-:Y:S02]  /*366c0*/  LEA.HI.X.SX32 R5, R9, R28.reuse, 0x1, P5 ;  /* 0x0000001c09057211 */ /* 0x080fe400028f0eff */
[----:B------:R-:W-:Y:S02]  /*366d0*/  LEA.HI.X.SX32 R3, R13, R28, 0x1, P4 ;  /* 0x0000001c0d037211 */ /* 0x000fe400020f0eff */
[----:B------:R-:W-:Y:S01]  /*366e0*/  ISETP.LT.AND P4, PT, R20, UR15, !P0 ;  /* 0x0000000f14007c0c */ /* 0x000fe2000c781270 */
[----:B------:R0:W-:Y:S01]  /*366f0*/  @P6 STG.E.U16 desc[UR10][R4.64], R7 ;  /* 0x0000000704006986 */ /* 0x0001e2000c10150a */
[----:B------:R-:W-:-:S03]  /*36700*/  ISETP.LT.AND P5, PT, R24, UR15, !P0 ;  /* 0x0000000f18007c0c */ /* 0x000fc6000c7a1270 */
[----:B------:R-:W4:Y:S04]  /*36710*/  LDL.LU R20, [R1+0x114] ;  /* 0x0001140001147983 */ /* 0x000f280000300800 */
[----:B------:R1:W-:Y:S04]  /*36720*/  @P2 STG.E.U16 desc[UR10][R2.64], R19 ;  /* 0x0000001302002986 */ /* 0x0003e8000c10150a */
[----:B------:R-:W5:Y:S01]  /*36730*/  LDL.LU R24, [R1+0x118] ;  /* 0x0001180001187983 */ /* 0x000f620000300800 */
[----:B--2---:R-:W-:-:S03]  /*36740*/  ISETP.LT.AND P2, PT, R26, UR15, !P0 ;  /* 0x0000000f1a007c0c */ /* 0x004fc6000c741270 */
[----:B------:R-:W2:Y:S01]  /*36750*/  LDL.LU R26, [R1+0x11c] ;  /* 0x00011c00011a7983 */ /* 0x000ea20000300800 */
[----:B------:R-:W-:-:S04]  /*36760*/  IMAD R9, R27, 0x8, R13 ;  /* 0x000000081b097824 */ /* 0x000fc800078e020d */
[----:B------:R-:W-:Y:S01]  /*36770*/  IMAD R13, R27, 0x8, R9 ;  /* 0x000000081b0d7824 */ /* 0x000fe200078e0209 */
[----:B0-----:R-:W-:-:S03]  /*36780*/  LEA R4, P6, R9, R0, 0x1 ;  /* 0x0000000009047211 */ /* 0x001fc600078c08ff */
[----:B------:R-:W-:Y:S01]  /*36790*/  IMAD R17, R27, 0x8, R13 ;  /* 0x000000081b117824 */ /* 0x000fe200078e020d */
[----:B------:R-:W-:Y:S02]  /*367a0*/  LEA.HI.X.SX32 R5, R9, R28, 0x1, P6 ;  /* 0x0000001c09057211 */ /* 0x000fe400030f0eff */
[----:B-1----:R-:W-:Y:S01]  /*367b0*/  LEA R2, P6, R13, R0, 0x1 ;  /* 0x000000000d027211 */ /* 0x002fe200078c08ff */
[----:B------:R-:W-:Y:S02]  /*367c0*/  IMAD R9, R27, 0x8, R17 ;  /* 0x000000081b097824 */ /* 0x000fe400078e0211 */
[----:B------:R0:W-:Y:S01]  /*367d0*/  @P5 STG.E.U16 desc[UR10][R4.64], R23 ;  /* 0x0000001704005986 */ /* 0x0001e2000c10150a */
[----:B------:R-:W-:Y:S01]  /*367e0*/  LEA.HI.X.SX32 R3, R13, R28, 0x1, P6 ;  /* 0x0000001c0d037211 */ /* 0x000fe200030f0eff */
[----:B------:R-:W-:Y:S01]  /*367f0*/  IMAD R13, R27, 0x8, R9 ;  /* 0x000000081b0d7824 */ /* 0x000fe200078e0209 */
[----:B------:R-:W-:Y:S02]  /*36800*/  PRMT R6, R16, 0x7632, R6 ;  /* 0x0000763210067816 */ /* 0x000fe40000000006 */
[----:B0-----:R-:W-:-:S04]  /*36810*/  LEA R4, P6, R17, R0, 0x1 ;  /* 0x0000000011047211 */ /* 0x001fc800078c08ff */
[----:B------:R-:W-:Y:S01]  /*36820*/  LEA.HI.X.SX32 R5, R17, R28, 0x1, P6 ;  /* 0x0000001c11057211 */ /* 0x000fe200030f0eff */
[----:B------:R-:W-:Y:S01]  /*36830*/  IMAD R17, R27, 0x8, R13 ;  /* 0x000000081b117824 */ /* 0x000fe200078e020d */
[----:B------:R-:W-:-:S03]  /*36840*/  PRMT R7, R12, 0x7632, R7 ;  /* 0x000076320c077816 */ /* 0x000fc60000000007 */
[----:B------:R-:W-:Y:S01]  /*36850*/  IMAD R21, R27, 0x8, R17 ;  /* 0x000000081b157824 */ /* 0x000fe200078e0211 */
[----:B---3--:R-:W-:Y:S01]  /*36860*/  ISETP.LT.AND P5, PT, R25, UR15, !P0 ;  /* 0x0000000f19007c0c */ /* 0x008fe2000c7a1270 */
[----:B------:R0:W-:Y:S02]  /*36870*/  @P2 STG.E.U16 desc[UR10][R2.64], R6 ;  /* 0x0000000602002986 */ /* 0x0001e4000c10150a */
[----:B------:R-:W-:Y:S02]  /*36880*/  IMAD R25, R27, 0x8, R21 ;  /* 0x000000081b197824 */ /* 0x000fe400078e0215 */
[----:B------:R1:W-:Y:S01]  /*36890*/  @P4 STG.E.U16 desc[UR10][R4.64], R7 ;  /* 0x0000000704004986 */ /* 0x0003e2000c10150a */
[-C--:B------:R-:W-:Y:S02]  /*368a0*/  LEA R12, P4, R13, R0.reuse, 0x1 ;  /* 0x000000000d0c7211 */ /* 0x080fe400078808ff */
[-C--:B------:R-:W-:Y:S02]  /*368b0*/  LEA R8, P6, R17, R0.reuse, 0x1 ;  /* 0x0000000011087211 */ /* 0x080fe400078c08ff */
[----:B0-----:R-:W-:-:S04]  /*368c0*/  LEA R2, P2, R9, R0, 0x1 ;  /* 0x0000000009027211 */ /* 0x001fc800078408ff */
[----:B------:R-:W-:Y:S02]  /*368d0*/  LEA.HI.X.SX32 R3, R9, R28, 0x1, P2 ;  /* 0x0000001c09037211 */ /* 0x000fe400010f0eff */
[----:B------:R-:W-:Y:S02]  /*368e0*/  LEA R16, P2, R25, R0, 0x1 ;  /* 0x0000000019107211 */ /* 0x000fe400078408ff */
[-C--:B------:R-:W-:Y:S01]  /*368f0*/  LEA.HI.X.SX32 R13, R13, R28.reuse, 0x1, P4 ;  /* 0x0000001c0d0d7211 */ /* 0x080fe200020f0eff */
[----:B------:R-:W-:Y:S01]  /*36900*/  IMAD R27, R27, 0x8, R25 ;  /* 0x000000081b1b7824 */ /* 0x000fe200078e0219 */
[----:B------:R-:W-:Y:S02]  /*36910*/  LEA.HI.X.SX32 R9, R17, R28, 0x1, P6 ;  /* 0x0000001c11097211 */ /* 0x000fe400030f0eff */
[----:B-1----:R-:W-:Y:S02]  /*36920*/  LEA R4, P6, R21, R0, 0x1 ;  /* 0x0000000015047211 */ /* 0x002fe400078c08ff */
[----:B------:R-:W-:-:S02]  /*36930*/  LEA.HI.X.SX32 R17, R25, R28, 0x1, P2 ;  /* 0x0000001c19117211 */ /* 0x000fc400010f0eff */
[----:B------:R-:W-:Y:S02]  /*36940*/  LEA.HI.X.SX32 R5, R21, R28, 0x1, P6 ;  /* 0x0000001c15057211 */ /* 0x000fe400030f0eff */
[----:B------:R-:W-:Y:S02]  /*36950*/  PRMT R6, R15, 0x7632, R6 ;  /* 0x000076320f067816 */ /* 0x000fe40000000006 */
[----:B------:R-:W-:Y:S02]  /*36960*/  PRMT R11, R11, 0x7632, R11 ;  /* 0x000076320b0b7816 */ /* 0x000fe4000000000b */
[----:B------:R-:W-:Y:S02]  /*36970*/  PRMT R7, R7, 0x7632, R7 ;  /* 0x0000763207077816 */ /* 0x000fe40000000007 */
[----:B------:R-:W-:Y:S02]  /*36980*/  PRMT R19, R19, 0x7632, R19 ;  /* 0x0000763213137816 */ /* 0x000fe40000000013 */
[----:B----4-:R-:W-:-:S02]  /*36990*/  ISETP.LT.AND P4, PT, R20, UR15, !P0 ;  /* 0x0000000f14007c0c */ /* 0x010fc4000c781270 */
[----:B------:R-:W-:Y:S02]  /*369a0*/  LEA R20, P6, R27, R0, 0x1 ;  /* 0x000000001b147211 */ /* 0x000fe400078c08ff */
[----:B-----5:R-:W-:Y:S02]  /*369b0*/  ISETP.LT.AND P2, PT, R24, UR15, !P0 ;  /* 0x0000000f18007c0c */ /* 0x020fe4000c741270 */
[----:B------:R-:W-:-:S05]  /*369c0*/  PRMT R0, R29, 0x7632, R0 ;  /* 0x000076321d007816 */ /* 0x000fca0000000000 */
[----:B------:R0:W-:Y:S04]  /*369d0*/  @P5 STG.E.U16 desc[UR10][R2.64], R0 ;  /* 0x0000000002005986 */ /* 0x0001e8000c10150a */
[----:B------:R0:W-:Y:S04]  /*369e0*/  @P4 STG.E.U16 desc[UR10][R12.64], R6 ;  /* 0x000000060c004986 */ /* 0x0001e8000c10150a */
[----:B------:R0:W-:Y:S04]  /*369f0*/  @P3 STG.E.U16 desc[UR10][R8.64], R11 ;  /* 0x0000000b08003986 */ /* 0x0001e8000c10150a */
[----:B------:R0:W-:Y:S01]  /*36a00*/  @P2 STG.E.U16 desc[UR10][R4.64], R7 ;  /* 0x0000000704002986 */ /* 0x0001e2000c10150a */
[----:B------:R-:W-:-:S03]  /*36a10*/  LEA.HI.X.SX32 R21, R27, R28, 0x1, P6 ;  /* 0x0000001c1b157211 */ /* 0x000fc600030f0eff */
[----:B------:R0:W-:Y:S01]  /*36a20*/  @P1 STG.E.U16 desc[UR10][R16.64], R19 ;  /* 0x0000001310001986 */ /* 0x0001e2000c10150a */
[----:B--2---:R-:W-:-:S13]  /*36a30*/  ISETP.LT.AND P0, PT, R26, UR15, !P0 ;  /* 0x0000000f1a007c0c */ /* 0x004fda000c701270 */
[----:B0-----:R-:W-:Y:S05]  /*36a40*/  @!P0 EXIT ;  /* 0x000000000000894d */ /* 0x001fea0003800000 */
[----:B------:R-:W-:-:S05]  /*36a50*/  PRMT R10, R23, 0x7632, R10 ;  /* 0x00007632170a7816 */ /* 0x000fca000000000a */
[----:B------:R-:W-:Y:S01]  /*36a60*/  STG.E.U16 desc[UR10][R20.64], R10 ;  /* 0x0000000a14007986 */ /* 0x000fe2000c10150a */
[----:B------:R-:W-:Y:S05]  /*36a70*/  EXIT ;  /* 0x000000000000794d */ /* 0x000fea0003800000 */
.L_x_3:
[----:B------:R-:W-:-:S00]  /*36a80*/  BRA `(.L_x_3) ;  /* 0xfffffffc00fc7947 */ /* 0x000fc0000383ffff */
[----:B------:R-:W-:-:S00]  /*36a90*/  NOP ;  /* 0x0000000000007918 */ /* 0x000fc00000000000 */
        /* <DEDUP_REMOVED lines=14> */
.L_x_4:


//--------------------- .nv.shared.matmul_kernel  --------------------------
	.section	.nv.shared.matmul_kernel,"aw",@nobits
	.sectionflags	@""
	.align	16
	.zero		1024


//--------------------- .nv.shared.reserved.0     --------------------------
	.section	.nv.shared.reserved.0,"aw",@nobits
	.weak		__nv_reservedSMEM_offset_0_alias
	.size		__nv_reservedSMEM_offset_0_alias, 0, 64
	.other		__nv_reservedSMEM_offset_0_alias,@"STO_CUDA_RESERVED_SHARED STV_DEFAULT"
__nv_reservedSMEM_offset_0_alias:
	.zero		0
	.zero		64


//--------------------- .nv.constant0.matmul_kernel --------------------------
	.section	.nv.constant0.matmul_kernel,"a",@progbits
	.sectionflags	@""
	.align	4
.nv.constant0.matmul_kernel:
	.zero		976


//--------------------- SYMBOLS --------------------------

	.type		.nv.reservedSmem.offset0,@object
	.size		.nv.reservedSmem.offset0,0x4
	.type		.nv.reservedSmem.cap,@object
	.size		.nv.reservedSmem.cap,0x4
